	.target	sm_90a

	.elftype	@"ET_EXEC"


//--------------------- .note.nv.tkinfo           --------------------------
	.section	.note.nv.tkinfo,"",@"SHT_NOTE"
	.sectionflags	@"SHF_NOTE_NV_TKINFO"
	.tkinfo
        /*0018*/ 	.word	0x00000002
        /*0030*/ 	.string	""
        /*0030*/ 	.string	"ptxas"
        /*0030*/ 	.string	"Cuda compilation tools, release 13.0, V13.0.88"
        /*0030*/ 	.string	"Build cuda_13.0.r13.0/compiler.36424714_0"
        /*0030*/ 	.string	"-v  -suppress-debug-info  -lineinfo  -arch sm_90a "



//--------------------- .note.nv.cuinfo           --------------------------
	.section	.note.nv.cuinfo,"",@"SHT_NOTE"
	.sectionflags	@"SHF_NOTE_NV_CUINFO"
        /*0018*/ 	.short	0x0002
        /*001a*/ 	.short	0x005a
        /*001c*/ 	.short	0x0082
	.zero		2


//--------------------- .nv.info                  --------------------------
	.section	.nv.info,"",@"SHT_CUDA_INFO"
	.align	4


	//----- nvinfo : EIATTR_REGCOUNT
	.align		4
        /*0000*/ 	.byte	0x04, 0x2f
        /*0002*/ 	.short	(.L_1 - .L_0)
	.align		4
.L_0:
        /*0004*/ 	.word	index@(matmul_kernel)
        /*0008*/ 	.word	0x000000ff


	//----- nvinfo : EIATTR_FRAME_SIZE
	.align		4
.L_1:
        /*000c*/ 	.byte	0x04, 0x11
        /*000e*/ 	.short	(.L_3 - .L_2)
	.align		4
.L_2:
        /*0010*/ 	.word	index@(matmul_kernel)
        /*0014*/ 	.word	0x00003ee8


	//----- nvinfo : EIATTR_MIN_STACK_SIZE
	.align		4
.L_3:
        /*0018*/ 	.byte	0x04, 0x12
        /*001a*/ 	.short	(.L_5 - .L_4)
	.align		4
.L_4:
        /*001c*/ 	.word	index@(matmul_kernel)
        /*0020*/ 	.word	0x00003ee8
.L_5:


//--------------------- .nv.compat                --------------------------
	.section	.nv.compat,"",@"SHT_CUDA_COMPAT_INFO"
	.align	4
        /*0000*/ 	.byte	0x02, 0x09, 0x01, 0x00, 0x02, 0x02, 0x04, 0x00, 0x02, 0x05, 0x05, 0x00, 0x03, 0x07, 0x01, 0x01
        /*0010*/ 	.byte	0x02, 0x03, 0x00, 0x00, 0x02, 0x06, 0x01, 0x00, 0x04, 0x0b, 0x08, 0x00, 0x00, 0x00, 0x00, 0x00
        /*0020*/ 	.byte	0x00, 0x00, 0x00, 0x00


//--------------------- .nv.info.matmul_kernel    --------------------------
	.section	.nv.info.matmul_kernel,"",@"SHT_CUDA_INFO"
	.sectionflags	@""
	.align	4


	//----- nvinfo : EIATTR_CUDA_API_VERSION
	.align		4
        /*0000*/ 	.byte	0x04, 0x37
        /*0002*/ 	.short	(.L_7 - .L_6)
.L_6:
        /*0004*/ 	.word	0x00000082


	//----- nvinfo : EIATTR_KPARAM_INFO
	.align		4
.L_7:
        /*0008*/ 	.byte	0x04, 0x17
        /*000a*/ 	.short	(.L_9 - .L_8)
.L_8:
        /*000c*/ 	.word	0x00000000
        /*0010*/ 	.short	0x000d
        /*0012*/ 	.short	0x0048
        /*0014*/ 	.byte	0x00, 0xf4, 0x21, 0x00


	//----- nvinfo : EIATTR_KPARAM_INFO
	.align		4
.L_9:
        /*0018*/ 	.byte	0x04, 0x17
        /*001a*/ 	.short	(.L_11 - .L_10)
.L_10:
        /*001c*/ 	.word	0x00000000
        /*0020*/ 	.short	0x000c
        /*0022*/ 	.short	0x0040
        /*0024*/ 	.byte	0x00, 0xf4, 0x21, 0x00


	//----- nvinfo : EIATTR_KPARAM_INFO
	.align		4
.L_11:
        /*0028*/ 	.byte	0x04, 0x17
        /*002a*/ 	.short	(.L_13 - .L_12)
.L_12:
        /*002c*/ 	.word	0x00000000
        /*0030*/ 	.short	0x000b
        /*0032*/ 	.short	0x0038
        /*0034*/ 	.byte	0x00, 0xf0, 0x11, 0x00


	//----- nvinfo : EIATTR_KPARAM_INFO
	.align		4
.L_13:
        /*0038*/ 	.byte	0x04, 0x17
        /*003a*/ 	.short	(.L_15 - .L_14)
.L_14:
        /*003c*/ 	.word	0x00000000
        /*0040*/ 	.short	0x000a
        /*0042*/ 	.short	0x0034
        /*0044*/ 	.byte	0x00, 0xf0, 0x11, 0x00


	//----- nvinfo : EIATTR_KPARAM_INFO
	.align		4
.L_15:
        /*0048*/ 	.byte	0x04, 0x17
        /*004a*/ 	.short	(.L_17 - .L_16)
.L_16:
        /*004c*/ 	.word	0x00000000
        /*0050*/ 	.short	0x0009
        /*0052*/ 	.short	0x0030
        /*0054*/ 	.byte	0x00, 0xf0, 0x11, 0x00


	//----- nvinfo : EIATTR_KPARAM_INFO
	.align		4
.L_17:
        /*0058*/ 	.byte	0x04, 0x17
        /*005a*/ 	.short	(.L_19 - .L_18)
.L_18:
        /*005c*/ 	.word	0x00000000
        /*0060*/ 	.short	0x0008
        /*0062*/ 	.short	0x002c
        /*0064*/ 	.byte	0x00, 0xf0, 0x11, 0x00


	//----- nvinfo : EIATTR_KPARAM_INFO
	.align		4
.L_19:
        /*0068*/ 	.byte	0x04, 0x17
        /*006a*/ 	.short	(.L_21 - .L_20)
.L_20:
        /*006c*/ 	.word	0x00000000
        /*0070*/ 	.short	0x0007
        /*0072*/ 	.short	0x0028
        /*0074*/ 	.byte	0x00, 0xf0, 0x11, 0x00


	//----- nvinfo : EIATTR_KPARAM_INFO
	.align		4
.L_21:
        /*0078*/ 	.byte	0x04, 0x17
        /*007a*/ 	.short	(.L_23 - .L_22)
.L_22:
        /*007c*/ 	.word	0x00000000
        /*0080*/ 	.short	0x0006
        /*0082*/ 	.short	0x0024
        /*0084*/ 	.byte	0x00, 0xf0, 0x11, 0x00


	//----- nvinfo : EIATTR_KPARAM_INFO
	.align		4
.L_23:
        /*0088*/ 	.byte	0x04, 0x17
        /*008a*/ 	.short	(.L_25 - .L_24)
.L_24:
        /*008c*/ 	.word	0x00000000
        /*0090*/ 	.short	0x0005
        /*0092*/ 	.short	0x0020
        /*0094*/ 	.byte	0x00, 0xf0, 0x11, 0x00


	//----- nvinfo : EIATTR_KPARAM_INFO
	.align		4
.L_25:
        /*0098*/ 	.byte	0x04, 0x17
        /*009a*/ 	.short	(.L_27 - .L_26)
.L_26:
        /*009c*/ 	.word	0x00000000
        /*00a0*/ 	.short	0x0004
        /*00a2*/ 	.short	0x001c
        /*00a4*/ 	.byte	0x00, 0xf0, 0x11, 0x00


	//----- nvinfo : EIATTR_KPARAM_INFO
	.align		4
.L_27:
        /*00a8*/ 	.byte	0x04, 0x17
        /*00aa*/ 	.short	(.L_29 - .L_28)
.L_28:
        /*00ac*/ 	.word	0x00000000
        /*00b0*/ 	.short	0x0003
        /*00b2*/ 	.short	0x0018
        /*00b4*/ 	.byte	0x00, 0xf0, 0x11, 0x00


	//----- nvinfo : EIATTR_KPARAM_INFO
	.align		4
.L_29:
        /*00b8*/ 	.byte	0x04, 0x17
        /*00ba*/ 	.short	(.L_31 - .L_30)
.L_30:
        /*00bc*/ 	.word	0x00000000
        /*00c0*/ 	.short	0x0002
        /*00c2*/ 	.short	0x0010
        /*00c4*/ 	.byte	0x00, 0xf4, 0x21, 0x00


	//----- nvinfo : EIATTR_KPARAM_INFO
	.align		4
.L_31:
        /*00c8*/ 	.byte	0x04, 0x17
        /*00ca*/ 	.short	(.L_33 - .L_32)
.L_32:
        /*00cc*/ 	.word	0x00000000
        /*00d0*/ 	.short	0x0001
        /*00d2*/ 	.short	0x0008
        /*00d4*/ 	.byte	0x00, 0xf4, 0x21, 0x00


	//----- nvinfo : EIATTR_KPARAM_INFO
	.align		4
.L_33:
        /*00d8*/ 	.byte	0x04, 0x17
        /*00da*/ 	.short	(.L_35 - .L_34)
.L_34:
        /*00dc*/ 	.word	0x00000000
        /*00e0*/ 	.short	0x0000
        /*00e2*/ 	.short	0x0000
        /*00e4*/ 	.byte	0x00, 0xf4, 0x21, 0x00


	//----- nvinfo : EIATTR_SPARSE_MMA_MASK
	.align		4
.L_35:
        /*00e8*/ 	.byte	0x03, 0x50
        /*00ea*/ 	.short	0x0000


	//----- nvinfo : EIATTR_MAXREG_COUNT
	.align		4
        /*00ec*/ 	.byte	0x03, 0x1b
        /*00ee*/ 	.short	0x00ff


	//----- nvinfo : EIATTR_NUM_BARRIERS
	.align		4
        /*00f0*/ 	.byte	0x02, 0x4c
        /*00f2*/ 	.byte	0x01
	.zero		1


	//----- nvinfo : EIATTR_ANNOTATIONS
	.align		4
        /*00f4*/ 	.byte	0x04, 0x55
        /*00f6*/ 	.short	(.L_37 - .L_36)


	//   ....[0]....
.L_36:
        /*00f8*/ 	.word	0x00000001
        /*00fc*/ 	.byte	0x60, 0x06, 0x00, 0x00, 0x01, 0x00, 0x00, 0x00, 0x70, 0x07, 0x00, 0x00, 0x01, 0x00, 0x00, 0x00
        /* <DEDUP_REMOVED lines=2377> */
        /*959c*/ 	.byte	0x80, 0x41, 0x04, 0x00, 0x01, 0x00, 0x00, 0x00, 0xc0, 0x41, 0x04, 0x00


	//----- nvinfo : EIATTR_MERCURY_ISA_VERSION
	.align		4
.L_37:
        /*95a8*/ 	.byte	0x03, 0x5f
        /*95aa*/ 	.short	0x0101


	//----- nvinfo : EIATTR_EXIT_INSTR_OFFSETS
	.align		4
        /*95ac*/ 	.byte	0x04, 0x1c
        /*95ae*/ 	.short	(.L_39 - .L_38)


	//   ....[0]....
.L_38:
        /*95b0*/ 	.word	0x000dae00


	//   ....[1]....
        /*95b4*/ 	.word	0x000dae20


	//----- nvinfo : EIATTR_REQNTID
	.align		4
.L_39:
        /*95b8*/ 	.byte	0x04, 0x10
        /*95ba*/ 	.short	(.L_41 - .L_40)
.L_40:
        /*95bc*/ 	.word	0x00000080
        /*95c0*/ 	.word	0x00000001
        /*95c4*/ 	.word	0x00000001


	//----- nvinfo : EIATTR_CBANK_PARAM_SIZE
	.align		4
.L_41:
        /*95c8*/ 	.byte	0x03, 0x19
        /*95ca*/ 	.short	0x0050


	//----- nvinfo : EIATTR_PARAM_CBANK
	.align		4
        /*95cc*/ 	.byte	0x04, 0x0a
        /*95ce*/ 	.short	(.L_43 - .L_42)
	.align		4
.L_42:
        /*95d0*/ 	.word	index@(.nv.constant0.matmul_kernel)
        /*95d4*/ 	.short	0x0210
        /*95d6*/ 	.short	0x0050


	//----- nvinfo : EIATTR_SW_WAR
	.align		4
.L_43:
        /*95d8*/ 	.byte	0x04, 0x36
        /*95da*/ 	.short	(.L_45 - .L_44)
.L_44:
        /*95dc*/ 	.word	0x00000008
.L_45:


//--------------------- .nv.callgraph             --------------------------
	.section	.nv.callgraph,"",@"SHT_CUDA_CALLGRAPH"
	.align	4
	.sectionentsize	8
	.align		4
        /*0000*/ 	.word	0x00000000
	.align		4
        /*0004*/ 	.word	0xffffffff
	.align		4
        /*0008*/ 	.word	0x00000000
	.align		4
        /*000c*/ 	.word	0xfffffffe
	.align		4
        /*0010*/ 	.word	0x00000000
	.align		4
        /*0014*/ 	.word	0xfffffffd
	.align		4
        /*0018*/ 	.word	0x00000000
	.align		4
        /*001c*/ 	.word	0xfffffffc


//--------------------- .text.matmul_kernel       --------------------------
	.section	.text.matmul_kernel,"ax",@progbits
	.align	128
        .global         matmul_kernel
        .type           matmul_kernel,@function
        .size           matmul_kernel,(.L_x_3 - matmul_kernel)
        .other          matmul_kernel,@"STO_CUDA_ENTRY STV_DEFAULT"
matmul_kernel:
.text.matmul_kernel:
[----:B------:R-:W1:Y:S08]  /*0000*/  LDC R1, c[0x0][0x28] ;  /* 0x00000a00ff017b82 */ /* 0x000e700000000800 */
[----:B------:R-:W2:Y:S01]  /*0010*/  LDC.64 R2, c[0x0][0x228] ;  /* 0x00008a00ff027b82 */ /* 0x000ea20000000a00 */
[----:B------:R-:W3:Y:S01]  /*0020*/  S2R R7, SR_CTAID.X ;  /* 0x0000000000077919 */ /* 0x000ee20000002500 */
[----:B-1----:R-:W-:Y:S01]  /*0030*/  VIADD R1, R1, 0xffffc118 ;  /* 0xffffc11801017836 */ /* 0x002fe20000000000 */
[----:B------:R-:W1:Y:S01]  /*0040*/  S2R R19, SR_TID.X ;  /* 0x0000000000137919 */ /* 0x000e620000002100 */
[----:B------:R-:W4:Y:S01]  /*0050*/  S2R R18, SR_TID.X ;  /* 0x0000000000127919 */ /* 0x000f220000002100 */
[----:B--2---:R-:W-:Y:S01]  /*0060*/  VIADD R0, R3, 0x1ff ;  /* 0x000001ff03007836 */ /* 0x004fe20000000000 */
[----:B------:R-:W-:-:S04]  /*0070*/  IABS R3, R3 ;  /* 0x0000000300037213 */ /* 0x000fc80000000000 */
[----:B------:R-:W-:-:S04]  /*0080*/  SHF.R.S32.HI R5, RZ, 0x1f, R0 ;  /* 0x0000001fff057819 */ /* 0x000fc80000011400 */
[----:B------:R-:W-:Y:S02]  /*0090*/  LEA.HI R5, R5, R0, RZ, 0x9 ;  /* 0x0000000005057211 */ /* 0x000fe400078f48ff */
[----:B---3--:R-:W-:Y:S02]  /*00a0*/  IABS R10, R7 ;  /* 0x00000007000a7213 */ /* 0x008fe40000000000 */
[----:B------:R-:W-:Y:S02]  /*00b0*/  SHF.R.S32.HI R5, RZ, 0x9, R5 ;  /* 0x00000009ff057819 */ /* 0x000fe40000011405 */
[----:B-1----:R-:W-:Y:S02]  /*00c0*/  LOP3.LUT R14, R19, 0x7f, RZ, 0xc0, !PT ;  /* 0x0000007f130e7812 */ /* 0x002fe400078ec0ff */
[----:B------:R-:W-:-:S04]  /*00d0*/  SHF.L.U32 R6, R5, 0x3, RZ ;  /* 0x0000000305067819 */ /* 0x000fc800000006ff */
[-C--:B------:R-:W-:Y:S02]  /*00e0*/  IABS R9, R6.reuse ;  /* 0x0000000600097213 */ /* 0x080fe40000000000 */
[----:B------:R-:W-:Y:S02]  /*00f0*/  IABS R12, R6 ;  /* 0x00000006000c7213 */ /* 0x000fe40000000000 */
[----:B------:R-:W1:Y:S08]  /*0100*/  I2F.RP R0, R9 ;  /* 0x0000000900007306 */ /* 0x000e700000209400 */
[----:B-1----:R-:W1:Y:S02]  /*0110*/  MUFU.RCP R0, R0 ;  /* 0x0000000000007308 */ /* 0x002e640000001000 */
[----:B-1----:R-:W-:-:S02]  /*0120*/  VIADD R4, R0, 0xffffffe ;  /* 0x0ffffffe00047836 */ /* 0x002fc40000000000 */
[----:B------:R-:W-:Y:S01]  /*0130*/  IMAD.MOV R0, RZ, RZ, -R12 ;  /* 0x000000ffff007224 */ /* 0x000fe200078e0a0c */
[----:B------:R-:W-:-:S03]  /*0140*/  IABS R12, R2 ;  /* 0x00000002000c7213 */ /* 0x000fc60000000000 */
[----:B------:R1:W2:Y:S02]  /*0150*/  F2I.FTZ.U32.TRUNC.NTZ R5, R4 ;  /* 0x0000000400057305 */ /* 0x0002a4000021f000 */
[----:B-1----:R-:W-:Y:S02]  /*0160*/  IMAD.MOV.U32 R4, RZ, RZ, RZ ;  /* 0x000000ffff047224 */ /* 0x002fe400078e00ff */
[----:B--2---:R-:W-:-:S04]  /*0170*/  IMAD.MOV R8, RZ, RZ, -R5 ;  /* 0x000000ffff087224 */ /* 0x004fc800078e0a05 */
[----:B------:R-:W-:Y:S01]  /*0180*/  IMAD R11, R8, R9, RZ ;  /* 0x00000009080b7224 */ /* 0x000fe200078e02ff */
[----:B------:R-:W-:-:S03]  /*0190*/  MOV R8, R10 ;  /* 0x0000000a00087202 */ /* 0x000fc60000000f00 */
[----:B------:R-:W-:-:S06]  /*01a0*/  IMAD.HI.U32 R5, R5, R11, R4 ;  /* 0x0000000b05057227 */ /* 0x000fcc00078e0004 */
[----:B------:R-:W-:-:S04]  /*01b0*/  IMAD.HI.U32 R5, R5, R8, RZ ;  /* 0x0000000805057227 */ /* 0x000fc800078e00ff */
[----:B------:R-:W-:-:S05]  /*01c0*/  IMAD R0, R5, R0, R8 ;  /* 0x0000000005007224 */ /* 0x000fca00078e0208 */
[----:B------:R-:W-:-:S13]  /*01d0*/  ISETP.GT.U32.AND P1, PT, R9, R0, PT ;  /* 0x000000000900720c */ /* 0x000fda0003f24070 */
[-C--:B------:R-:W-:Y:S01]  /*01e0*/  @!P1 IADD3 R0, R0, -R9.reuse, RZ ;  /* 0x8000000900009210 */ /* 0x080fe20007ffe0ff */
[----:B------:R-:W-:Y:S01]  /*01f0*/  @!P1 VIADD R5, R5, 0x1 ;  /* 0x0000000105059836 */ /* 0x000fe20000000000 */
[----:B------:R-:W-:Y:S02]  /*0200*/  ISETP.NE.AND P1, PT, R6, RZ, PT ;  /* 0x000000ff0600720c */ /* 0x000fe40003f25270 */
[----:B------:R-:W-:Y:S02]  /*0210*/  ISETP.GE.U32.AND P0, PT, R0, R9, PT ;  /* 0x000000090000720c */ /* 0x000fe40003f06070 */
[----:B------:R-:W-:-:S04]  /*0220*/  LOP3.LUT R0, R7, R6, RZ, 0x3c, !PT ;  /* 0x0000000607007212 */ /* 0x000fc800078e3cff */
[----:B------:R-:W-:Y:S01]  /*0230*/  ISETP.GE.AND P2, PT, R0, RZ, PT ;  /* 0x000000ff0000720c */ /* 0x000fe20003f46270 */
[----:B------:R-:W-:-:S06]  /*0240*/  VIADD R0, R2, 0xff ;  /* 0x000000ff02007836 */ /* 0x000fcc0000000000 */
[----:B------:R-:W-:-:S05]  /*0250*/  @P0 VIADD R5, R5, 0x1 ;  /* 0x0000000105050836 */ /* 0x000fca0000000000 */
[----:B------:R-:W-:Y:S02]  /*0260*/  MOV R4, R5 ;  /* 0x0000000500047202 */ /* 0x000fe40000000f00 */
[----:B------:R-:W-:-:S03]  /*0270*/  SHF.R.S32.HI R5, RZ, 0x1f, R0 ;  /* 0x0000001fff057819 */ /* 0x000fc60000011400 */
[----:B------:R-:W-:Y:S01]  /*0280*/  @!P2 IMAD.MOV R4, RZ, RZ, -R4 ;  /* 0x000000ffff04a224 */ /* 0x000fe200078e0a04 */
[----:B------:R-:W-:Y:S02]  /*0290*/  @!P1 LOP3.LUT R4, RZ, R6, RZ, 0x33, !PT ;  /* 0x00000006ff049212 */ /* 0x000fe400078e33ff */
[----:B------:R-:W-:Y:S02]  /*02a0*/  LEA.HI R5, R5, R0, RZ, 0x8 ;  /* 0x0000000005057211 */ /* 0x000fe400078f40ff */
[----:B------:R-:W-:Y:S01]  /*02b0*/  SHF.L.U32 R8, R4, 0x3, RZ ;  /* 0x0000000304087819 */ /* 0x000fe200000006ff */
[----:B------:R-:W-:-:S03]  /*02c0*/  IMAD.MOV R4, RZ, RZ, -R4 ;  /* 0x000000ffff047224 */ /* 0x000fc600078e0a04 */
[----:B------:R-:W-:Y:S01]  /*02d0*/  LEA.HI.SX32 R5, R5, -R8, 0x18 ;  /* 0x8000000805057211 */ /* 0x000fe200078fc2ff */
[----:B------:R-:W-:-:S03]  /*02e0*/  IMAD R13, R6, R4, R7 ;  /* 0x00000004060d7224 */ /* 0x000fc600078e0207 */
[----:B------:R-:W-:-:S04]  /*02f0*/  VIMNMX R10, R5, 0x8, PT ;  /* 0x00000008050a7848 */ /* 0x000fc80003fe0100 */
[-C--:B------:R-:W-:Y:S02]  /*0300*/  IABS R9, R10.reuse ;  /* 0x0000000a00097213 */ /* 0x080fe40000000000 */
[----:B------:R-:W-:Y:S02]  /*0310*/  IABS R6, R10 ;  /* 0x0000000a00067213 */ /* 0x000fe40000000000 */
[----:B------:R-:W1:Y:S08]  /*0320*/  I2F.RP R0, R9 ;  /* 0x0000000900007306 */ /* 0x000e700000209400 */
[----:B-1----:R-:W1:Y:S02]  /*0330*/  MUFU.RCP R0, R0 ;  /* 0x0000000000007308 */ /* 0x002e640000001000 */
[----:B-1----:R-:W-:Y:S01]  /*0340*/  VIADD R5, R0, 0xffffffe ;  /* 0x0ffffffe00057836 */ /* 0x002fe20000000000 */
[----:B------:R-:W-:-:S05]  /*0350*/  IADD3 R0, RZ, -R6, RZ ;  /* 0x80000006ff007210 */ /* 0x000fca0007ffe0ff */
[----:B------:R-:W1:Y:S02]  /*0360*/  F2I.FTZ.U32.TRUNC.NTZ R5, R5 ;  /* 0x0000000500057305 */ /* 0x000e64000021f000 */
[----:B-1----:R-:W-:-:S05]  /*0370*/  IADD3 R11, RZ, -R5, RZ ;  /* 0x80000005ff0b7210 */ /* 0x002fca0007ffe0ff */
[----:B------:R-:W-:Y:S01]  /*0380*/  IMAD.MOV.U32 R4, RZ, RZ, R11 ;  /* 0x000000ffff047224 */ /* 0x000fe200078e000b */
[----:B------:R-:W-:-:S03]  /*0390*/  IABS R11, R13 ;  /* 0x0000000d000b7213 */ /* 0x000fc60000000000 */
[----:B------:R-:W-:Y:S02]  /*03a0*/  IMAD R7, R4, R9, RZ ;  /* 0x0000000904077224 */ /* 0x000fe400078e02ff */
[----:B------:R-:W-:-:S04]  /*03b0*/  IMAD.MOV.U32 R4, RZ, RZ, RZ ;  /* 0x000000ffff047224 */ /* 0x000fc800078e00ff */
[----:B------:R-:W-:Y:S02]  /*03c0*/  IMAD.HI.U32 R4, R5, R7, R4 ;  /* 0x0000000705047227 */ /* 0x000fe400078e0004 */
[----:B------:R-:W1:Y:S04]  /*03d0*/  I2F.RP R5, R12 ;  /* 0x0000000c00057306 */ /* 0x000e680000209400 */
[----:B------:R-:W-:-:S04]  /*03e0*/  IMAD.HI.U32 R4, R4, R11, RZ ;  /* 0x0000000b04047227 */ /* 0x000fc800078e00ff */
[----:B------:R-:W-:-:S05]  /*03f0*/  IMAD R0, R4, R0, R11 ;  /* 0x0000000004007224 */ /* 0x000fca00078e020b */
[----:B------:R-:W-:Y:S01]  /*0400*/  ISETP.GT.U32.AND P1, PT, R9, R0, PT ;  /* 0x000000000900720c */ /* 0x000fe20003f24070 */
[----:B-1----:R-:W1:-:S12]  /*0410*/  MUFU.RCP R5, R5 ;  /* 0x0000000500057308 */ /* 0x002e580000001000 */
[----:B------:R-:W-:Y:S02]  /*0420*/  @!P1 IMAD.IADD R0, R0, 0x1, -R9 ;  /* 0x0000000100009824 */ /* 0x000fe400078e0a09 */
[----:B------:R-:W-:Y:S01]  /*0430*/  @!P1 VIADD R4, R4, 0x1 ;  /* 0x0000000104049836 */ /* 0x000fe20000000000 */
[----:B------:R-:W-:Y:S02]  /*0440*/  ISETP.NE.AND P1, PT, R10, RZ, PT ;  /* 0x000000ff0a00720c */ /* 0x000fe40003f25270 */
[----:B------:R-:W-:Y:S02]  /*0450*/  ISETP.GE.U32.AND P0, PT, R0, R9, PT ;  /* 0x000000090000720c */ /* 0x000fe40003f06070 */
[----:B------:R-:W-:Y:S02]  /*0460*/  LOP3.LUT R0, R13, R10, RZ, 0x3c, !PT ;  /* 0x0000000a0d007212 */ /* 0x000fe400078e3cff */
[----:B-1----:R-:W-:Y:S02]  /*0470*/  IADD3 R5, R5, 0xffffffe, RZ ;  /* 0x0ffffffe05057810 */ /* 0x002fe40007ffe0ff */
[----:B------:R-:W-:-:S02]  /*0480*/  ISETP.GE.AND P2, PT, R0, RZ, PT ;  /* 0x000000ff0000720c */ /* 0x000fc40003f46270 */
[----:B------:R-:W-:Y:S02]  /*0490*/  MOV R0, R3 ;  /* 0x0000000300007202 */ /* 0x000fe40000000f00 */
[----:B------:R-:W1:Y:S03]  /*04a0*/  F2I.FTZ.U32.TRUNC.NTZ R5, R5 ;  /* 0x0000000500057305 */ /* 0x000e66000021f000 */
[----:B------:R-:W-:-:S04]  /*04b0*/  @P0 VIADD R4, R4, 0x1 ;  /* 0x0000000104040836 */ /* 0x000fc80000000000 */
[----:B------:R-:W-:Y:S01]  /*04c0*/  IMAD.MOV.U32 R16, RZ, RZ, R4 ;  /* 0x000000ffff107224 */ /* 0x000fe200078e0004 */
[----:B------:R-:W2:Y:S01]  /*04d0*/  I2F.RP R6, R0 ;  /* 0x0000000000067306 */ /* 0x000ea20000209400 */
[----:B------:R-:W-:Y:S02]  /*04e0*/  MOV R4, RZ ;  /* 0x000000ff00047202 */ /* 0x000fe40000000f00 */
[----:B------:R-:W-:Y:S01]  /*04f0*/  @!P2 IMAD.MOV R16, RZ, RZ, -R16 ;  /* 0x000000ffff10a224 */ /* 0x000fe200078e0a10 */
[----:B------:R-:W-:Y:S02]  /*0500*/  @!P1 LOP3.LUT R16, RZ, R10, RZ, 0x33, !PT ;  /* 0x0000000aff109212 */ /* 0x000fe400078e33ff */
[----:B-1----:R-:W-:-:S03]  /*0510*/  IADD3 R9, RZ, -R5, RZ ;  /* 0x80000005ff097210 */ /* 0x002fc60007ffe0ff */
[----:B------:R-:W-:-:S04]  /*0520*/  IMAD.MOV R3, RZ, RZ, -R16 ;  /* 0x000000ffff037224 */ /* 0x000fc800078e0a10 */
[----:B------:R-:W-:Y:S01]  /*0530*/  IMAD R3, R10, R3, R13 ;  /* 0x000000030a037224 */ /* 0x000fe200078e020d */
[C---:B------:R-:W-:Y:S01]  /*0540*/  LOP3.LUT R10, R19.reuse, 0x60, RZ, 0xc0, !PT ;  /* 0x00000060130a7812 */ /* 0x040fe200078ec0ff */
[----:B--2---:R-:W1:Y:S01]  /*0550*/  MUFU.RCP R6, R6 ;  /* 0x0000000600067308 */ /* 0x004e620000001000 */
[----:B------:R-:W2:Y:S01]  /*0560*/  S2R R13, SR_CgaCtaId ;  /* 0x00000000000d7919 */ /* 0x000ea20000008800 */
[----:B------:R-:W-:Y:S01]  /*0570*/  IMAD.IADD R3, R8, 0x1, R3 ;  /* 0x0000000108037824 */ /* 0x000fe200078e0203 */
[----:B------:R-:W-:-:S03]  /*0580*/  SHF.L.U32 R8, R19, 0x2, RZ ;  /* 0x0000000213087819 */ /* 0x000fc600000006ff */
[----:B------:R-:W-:Y:S01]  /*0590*/  IMAD R7, R3, 0x100, R14 ;  /* 0x0000010003077824 */ /* 0x000fe200078e020e */
[----:B------:R-:W-:Y:S01]  /*05a0*/  LOP3.LUT R11, R8, 0x7c, RZ, 0xc0, !PT ;  /* 0x0000007c080b7812 */ /* 0x000fe200078ec0ff */
[----:B------:R-:W-:Y:S01]  /*05b0*/  IMAD R3, R9, R12, RZ ;  /* 0x0000000c09037224 */ /* 0x000fe200078e02ff */
[----:B------:R-:W-:Y:S01]  /*05c0*/  MOV R14, 0x400 ;  /* 0x00000400000e7802 */ /* 0x000fe20000000f00 */
[----:B------:R-:W-:Y:S01]  /*05d0*/  VIADD R9, R7, 0x80 ;  /* 0x0000008007097836 */ /* 0x000fe20000000000 */
[----:B------:R-:W-:Y:S01]  /*05e0*/  IABS R15, R7 ;  /* 0x00000007000f7213 */ /* 0x000fe20000000000 */
[----:B------:R-:W-:Y:S01]  /*05f0*/  IMAD.HI.U32 R4, R5, R3, R4 ;  /* 0x0000000305047227 */ /* 0x000fe200078e0004 */
[----:B------:R-:W-:Y:S02]  /*0600*/  ISETP.GE.AND P5, PT, R7, RZ, PT ;  /* 0x000000ff0700720c */ /* 0x000fe40003fa6270 */
[----:B------:R-:W-:Y:S01]  /*0610*/  IABS R17, R9 ;  /* 0x0000000900117213 */ /* 0x000fe20000000000 */
[----:B------:R-:W-:Y:S01]  /*0620*/  IMAD R10, R10, 0x400, R11 ;  /* 0x000004000a0a7824 */ /* 0x000fe200078e020b */
[----:B------:R-:W-:Y:S01]  /*0630*/  ISETP.GE.AND P6, PT, R9, RZ, PT ;  /* 0x000000ff0900720c */ /* 0x000fe20003fc6270 */
[----:B-1----:R-:W-:-:S02]  /*0640*/  VIADD R6, R6, 0xffffffe ;  /* 0x0ffffffe06067836 */ /* 0x002fc40000000000 */
[C---:B------:R-:W-:Y:S01]  /*0650*/  IMAD.HI.U32 R3, R4.reuse, R15, RZ ;  /* 0x0000000f04037227 */ /* 0x040fe200078e00ff */
[----:B------:R-:W-:Y:S01]  /*0660*/  STL [R1+0x2d4c], R10 ;  /* 0x002d4c0a01007387 */ /* 0x000fe20000100800 */
[----:B------:R-:W1:Y:S02]  /*0670*/  F2I.FTZ.U32.TRUNC.NTZ R5, R6 ;  /* 0x0000000600057305 */ /* 0x000e64000021f000 */
[----:B------:R-:W-:-:S04]  /*0680*/  IMAD.HI.U32 R4, R4, R17, RZ ;  /* 0x0000001104047227 */ /* 0x000fc800078e00ff */
[----:B------:R-:W-:Y:S01]  /*0690*/  IMAD.MOV R3, RZ, RZ, -R3 ;  /* 0x000000ffff037224 */ /* 0x000fe200078e0a03 */
[----:B------:R-:W-:Y:S02]  /*06a0*/  IADD3 R11, -R4, RZ, RZ ;  /* 0x000000ff040b7210 */ /* 0x000fe40007ffe1ff */
[----:B----4-:R-:W-:Y:S01]  /*06b0*/  SHF.L.U32 R4, R18, 0x6, RZ ;  /* 0x0000000612047819 */ /* 0x010fe200000006ff */
[C---:B------:R-:W-:Y:S01]  /*06c0*/  IMAD R8, R12.reuse, R3, R15 ;  /* 0x000000030c087224 */ /* 0x040fe200078e020f */
[----:B--2---:R-:W-:Y:S01]  /*06d0*/  LEA R14, R13, R14, 0x18 ;  /* 0x0000000e0d0e7211 */ /* 0x004fe200078ec0ff */
[----:B------:R-:W-:Y:S01]  /*06e0*/  IMAD R11, R12, R11, R17 ;  /* 0x0000000b0c0b7224 */ /* 0x000fe200078e0211 */
[----:B------:R-:W-:Y:S01]  /*06f0*/  LOP3.LUT R4, R4, 0x400, RZ, 0xc0, !PT ;  /* 0x0000040004047812 */ /* 0x000fe200078ec0ff */
[----:B------:R-:W-:Y:S01]  /*0700*/  IMAD.SHL.U32 R3, R18, 0x10, RZ ;  /* 0x0000001012037824 */ /* 0x000fe200078e00ff */
[C---:B------:R-:W-:Y:S01]  /*0710*/  ISETP.GT.U32.AND P0, PT, R12.reuse, R8, PT ;  /* 0x000000080c00720c */ /* 0x040fe20003f04070 */
[----:B-1----:R-:W-:Y:S01]  /*0720*/  IMAD.MOV R13, RZ, RZ, -R5 ;  /* 0x000000ffff0d7224 */ /* 0x002fe200078e0a05 */
[----:B------:R-:W-:Y:S01]  /*0730*/  ISETP.GT.U32.AND P1, PT, R12, R11, PT ;  /* 0x0000000b0c00720c */ /* 0x000fe20003f24070 */
[----:B------:R-:W-:Y:S01]  /*0740*/  IMAD.SHL.U32 R6, R16, 0x200, RZ ;  /* 0x0000020010067824 */ /* 0x000fe200078e00ff */
[----:B------:R-:W-:Y:S01]  /*0750*/  LOP3.LUT R3, R3, 0xf0, RZ, 0xc0, !PT ;  /* 0x000000f003037812 */ /* 0x000fe200078ec0ff */
[----:B------:R-:W-:Y:S01]  /*0760*/  IMAD R13, R13, R0, RZ ;  /* 0x000000000d0d7224 */ /* 0x000fe200078e02ff */
[----:B------:R-:W-:Y:S01]  /*0770*/  STL [R1+0x2f08], R14 ;  /* 0x002f080e01007387 */ /* 0x000fe20000100800 */
[----:B------:R-:W-:Y:S01]  /*0780*/  VIADD R15, R6, 0x1 ;  /* 0x00000001060f7836 */ /* 0x000fe20000000000 */
[----:B------:R-:W-:Y:S01]  /*0790*/  IADD3 R3, R4, R14, R3 ;  /* 0x0000000e04037210 */ /* 0x000fe20007ffe003 */
[C---:B------:R-:W-:Y:S01]  /*07a0*/  VIADD R16, R6.reuse, 0x3 ;  /* 0x0000000306107836 */ /* 0x040fe20000000000 */
[----:B------:R-:W-:Y:S01]  /*07b0*/  MOV R4, RZ ;  /* 0x000000ff00047202 */ /* 0x000fe20000000f00 */
[----:B------:R-:W-:Y:S01]  /*07c0*/  VIADD R20, R6, 0x6 ;  /* 0x0000000606147836 */ /* 0x000fe20000000000 */
[----:B------:R-:W-:Y:S01]  /*07d0*/  ISETP.GE.AND P4, PT, R15, RZ, PT ;  /* 0x000000ff0f00720c */ /* 0x000fe20003f86270 */
[----:B------:R1:W-:Y:S01]  /*07e0*/  STL [R1+0x188], R3 ;  /* 0x0001880301007387 */ /* 0x0003e20000100800 */
[--C-:B------:R-:W-:Y:S01]  /*07f0*/  @!P0 IMAD.IADD R8, R8, 0x1, -R12.reuse ;  /* 0x0000000108088824 */ /* 0x100fe200078e0a0c */
[----:B------:R-:W-:Y:S01]  /*0800*/  IABS R17, R16 ;  /* 0x0000001000117213 */ /* 0x000fe20000000000 */
[----:B------:R-:W-:Y:S01]  /*0810*/  @!P1 IMAD.IADD R11, R11, 0x1, -R12 ;  /* 0x000000010b0b9824 */ /* 0x000fe200078e0a0c */
[----:B------:R-:W-:Y:S01]  /*0820*/  IADD3 R18, R6, 0x4, RZ ;  /* 0x0000000406127810 */ /* 0x000fe20007ffe0ff */
[----:B------:R-:W-:Y:S01]  /*0830*/  STL [R1+0x2d50], R9 ;  /* 0x002d500901007387 */ /* 0x000fe20000100800 */
[----:B------:R-:W-:Y:S01]  /*0840*/  ISETP.GT.U32.AND P1, PT, R12, R8, PT ;  /* 0x000000080c00720c */ /* 0x000fe20003f24070 */
[----:B------:R-:W-:Y:S01]  /*0850*/  VIADD R23, R6, 0x8 ;  /* 0x0000000806177836 */ /* 0x000fe20000000000 */
[----:B------:R-:W-:Y:S01]  /*0860*/  ISETP.GT.U32.AND P3, PT, R12, R11, PT ;  /* 0x0000000b0c00720c */ /* 0x000fe20003f64070 */
[----:B------:R-:W-:Y:S01]  /*0870*/  VIADD R22, R6, 0x7 ;  /* 0x0000000706167836 */ /* 0x000fe20000000000 */
[----:B------:R-:W-:Y:S01]  /*0880*/  IABS R19, R18 ;  /* 0x0000001200137213 */ /* 0x000fe20000000000 */
[----:B-1----:R-:W-:Y:S01]  /*0890*/  IMAD.HI.U32 R3, R5, R13, R4 ;  /* 0x0000000d05037227 */ /* 0x002fe200078e0004 */
[----:B------:R-:W-:-:S02]  /*08a0*/  IABS R13, R15 ;  /* 0x0000000f000d7213 */ /* 0x000fc40000000000 */
[----:B------:R-:W-:Y:S01]  /*08b0*/  ISETP.GE.AND P2, PT, R16, RZ, PT ;  /* 0x000000ff1000720c */ /* 0x000fe20003f46270 */
[----:B------:R-:W-:Y:S01]  /*08c0*/  VIADD R5, R6, 0x2 ;  /* 0x0000000206057836 */ /* 0x000fe20000000000 */
[----:B------:R-:W-:Y:S01]  /*08d0*/  IABS R16, R20 ;  /* 0x0000001400107213 */ /* 0x000fe20000000000 */
[----:B------:R-:W-:Y:S01]  /*08e0*/  IMAD.HI.U32 R4, R3, R13, RZ ;  /* 0x0000000d03047227 */ /* 0x000fe200078e00ff */
[----:B------:R-:W-:Y:S02]  /*08f0*/  IABS R21, R22 ;  /* 0x0000001600157213 */ /* 0x000fe40000000000 */
[----:B------:R-:W-:Y:S01]  /*0900*/  IABS R15, R5 ;  /* 0x00000005000f7213 */ /* 0x000fe20000000000 */
[--C-:B------:R-:W-:Y:S01]  /*0910*/  @!P3 IMAD.IADD R11, R11, 0x1, -R12.reuse ;  /* 0x000000010b0bb824 */ /* 0x100fe200078e0a0c */
[----:B------:R-:W-:Y:S01]  /*0920*/  IADD3 R4, -R4, RZ, RZ ;  /* 0x000000ff04047210 */ /* 0x000fe20007ffe1ff */
[----:B------:R-:W-:Y:S01]  /*0930*/  @!P1 IMAD.IADD R8, R8, 0x1, -R12 ;  /* 0x0000000108089824 */ /* 0x000fe200078e0a0c */
[----:B------:R-:W-:Y:S01]  /*0940*/  ISETP.GE.AND P0, PT, R5, RZ, PT ;  /* 0x000000ff0500720c */ /* 0x000fe20003f06270 */
[----:B------:R-:W-:Y:S01]  /*0950*/  IMAD.HI.U32 R5, R3, R17, RZ ;  /* 0x0000001103057227 */ /* 0x000fe200078e00ff */
[----:B------:R-:W-:-:S02]  /*0960*/  @!P6 IADD3 R11, -R11, RZ, RZ ;  /* 0x000000ff0b0be210 */ /* 0x000fc40007ffe1ff */
[----:B------:R-:W-:Y:S01]  /*0970*/  ISETP.GE.AND P1, PT, R18, RZ, PT ;  /* 0x000000ff1200720c */ /* 0x000fe20003f26270 */
[----:B------:R-:W-:Y:S01]  /*0980*/  IMAD R13, R0, R4, R13 ;  /* 0x00000004000d7224 */ /* 0x000fe200078e020d */
[C---:B------:R-:W-:Y:S01]  /*0990*/  IADD3 R18, R6.reuse, 0x5, RZ ;  /* 0x0000000506127810 */ /* 0x040fe20007ffe0ff */
[C---:B------:R-:W-:Y:S01]  /*09a0*/  IMAD.HI.U32 R4, R3.reuse, R15, RZ ;  /* 0x0000000f03047227 */ /* 0x040fe200078e00ff */
[----:B------:R-:W-:Y:S02]  /*09b0*/  IADD3 R26, R6, 0x19, RZ ;  /* 0x00000019061a7810 */ /* 0x000fe40007ffe0ff */
[----:B------:R-:W-:Y:S01]  /*09c0*/  ISETP.GT.U32.AND P3, PT, R0, R13, PT ;  /* 0x0000000d0000720c */ /* 0x000fe20003f64070 */
[----:B------:R-:W-:Y:S01]  /*09d0*/  IMAD.MOV R5, RZ, RZ, -R5 ;  /* 0x000000ffff057224 */ /* 0x000fe200078e0a05 */
[----:B------:R-:W-:Y:S01]  /*09e0*/  IADD3 R4, -R4, RZ, RZ ;  /* 0x000000ff04047210 */ /* 0x000fe20007ffe1ff */
[----:B------:R-:W-:Y:S01]  /*09f0*/  @!P5 IMAD.MOV R8, RZ, RZ, -R8 ;  /* 0x000000ffff08d224 */ /* 0x000fe200078e0a08 */
[----:B------:R-:W-:Y:S01]  /*0a00*/  ISETP.NE.AND P5, PT, R2, RZ, PT ;  /* 0x000000ff0200720c */ /* 0x000fe20003fa5270 */
[C---:B------:R-:W-:Y:S01]  /*0a10*/  IMAD R17, R0.reuse, R5, R17 ;  /* 0x0000000500117224 */ /* 0x040fe200078e0211 */
[----:B------:R-:W-:Y:S01]  /*0a20*/  LOP3.LUT R5, RZ, R2, RZ, 0x33, !PT ;  /* 0x00000002ff057212 */ /* 0x000fe200078e33ff */
[----:B------:R-:W-:Y:S01]  /*0a30*/  IMAD R15, R0, R4, R15 ;  /* 0x00000004000f7224 */ /* 0x000fe200078e020f */
[----:B------:R-:W-:Y:S01]  /*0a40*/  IADD3 R37, R6, 0xe1, RZ ;  /* 0x000000e106257810 */ /* 0x000fe20007ffe0ff */
[----:B------:R-:W-:Y:S01]  /*0a50*/  IMAD.HI.U32 R12, R3, R19, RZ ;  /* 0x00000013030c7227 */ /* 0x000fe200078e00ff */
[----:B------:R-:W-:-:S02]  /*0a60*/  SEL R8, R5, R8, !P5 ;  /* 0x0000000805087207 */ /* 0x000fc40006800000 */
[----:B------:R-:W-:Y:S01]  /*0a70*/  SEL R5, R5, R11, !P5 ;  /* 0x0000000b05057207 */ /* 0x000fe20006800000 */
[----:B------:R-:W-:Y:S01]  /*0a80*/  @!P3 IMAD.IADD R13, R13, 0x1, -R0 ;  /* 0x000000010d0db824 */ /* 0x000fe200078e0a00 */
[C---:B------:R-:W-:Y:S01]  /*0a90*/  ISETP.GT.U32.AND P3, PT, R0.reuse, R15, PT ;  /* 0x0000000f0000720c */ /* 0x040fe20003f64070 */
[----:B------:R-:W-:Y:S01]  /*0aa0*/  IMAD.MOV R12, RZ, RZ, -R12 ;  /* 0x000000ffff0c7224 */ /* 0x000fe200078e0a0c */
[C---:B------:R-:W-:Y:S01]  /*0ab0*/  ISETP.GT.U32.AND P5, PT, R0.reuse, R17, PT ;  /* 0x000000110000720c */ /* 0x040fe20003fa4070 */
[----:B------:R-:W-:Y:S01]  /*0ac0*/  STL [R1+0x18c], R8 ;  /* 0x00018c0801007387 */ /* 0x000fe20000100800 */
[C---:B------:R-:W-:Y:S01]  /*0ad0*/  ISETP.GT.U32.AND P6, PT, R0.reuse, R13, PT ;  /* 0x0000000d0000720c */ /* 0x040fe20003fc4070 */
[----:B------:R-:W-:Y:S01]  /*0ae0*/  IMAD R19, R0, R12, R19 ;  /* 0x0000000c00137224 */ /* 0x000fe200078e0213 */
[----:B------:R-:W-:Y:S01]  /*0af0*/  IABS R12, R18 ;  /* 0x00000012000c7213 */ /* 0x000fe20000000000 */
[----:B------:R1:W-:Y:S01]  /*0b00*/  STL [R1+0x190], R5 ;  /* 0x0001900501007387 */ /* 0x0003e20000100800 */
[----:B------:R-:W-:Y:S01]  /*0b10*/  MOV R11, R16 ;  /* 0x00000010000b7202 */ /* 0x000fe20000000f00 */
[C---:B------:R-:W-:Y:S01]  /*0b20*/  VIADD R24, R6.reuse, 0x9 ;  /* 0x0000000906187836 */ /* 0x040fe20000000000 */
[C---:B------:R-:W-:Y:S01]  /*0b30*/  IADD3 R38, R6.reuse, 0xe2, RZ ;  /* 0x000000e206267810 */ /* 0x040fe20007ffe0ff */
[----:B------:R-:W-:Y:S01]  /*0b40*/  IMAD.HI.U32 R4, R3, R12, RZ ;  /* 0x0000000c03047227 */ /* 0x000fe200078e00ff */
[----:B------:R-:W-:-:S02]  /*0b50*/  IADD3 R249, R6, 0x1e8, RZ ;  /* 0x000001e806f97810 */ /* 0x000fc40007ffe0ff */
[----:B------:R-:W-:Y:S01]  /*0b60*/  IABS R16, R24 ;  /* 0x0000001800107213 */ /* 0x000fe20000000000 */
[----:B------:R-:W-:Y:S01]  /*0b70*/  @!P3 IMAD.IADD R15, R15, 0x1, -R0 ;  /* 0x000000010f0fb824 */ /* 0x000fe200078e0a00 */
[-C--:B------:R-:W-:Y:S01]  /*0b80*/  @!P5 IADD3 R17, R17, -R0.reuse, RZ ;  /* 0x800000001111d210 */ /* 0x080fe20007ffe0ff */
[----:B-1----:R-:W-:Y:S01]  /*0b90*/  IMAD.MOV R5, RZ, RZ, -R4 ;  /* 0x000000ffff057224 */ /* 0x002fe200078e0a04 */
[----:B------:R-:W-:Y:S01]  /*0ba0*/  @!P6 IADD3 R13, R13, -R0, RZ ;  /* 0x800000000d0de210 */ /* 0x000fe20007ffe0ff */
[----:B------:R-:W-:Y:S01]  /*0bb0*/  IMAD.HI.U32 R4, R3, R11, RZ ;  /* 0x0000000b03047227 */ /* 0x000fe200078e00ff */
[C---:B------:R-:W-:Y:S02]  /*0bc0*/  ISETP.GT.U32.AND P6, PT, R0.reuse, R15, PT ;  /* 0x0000000f0000720c */ /* 0x040fe40003fc4070 */
[C---:B------:R-:W-:Y:S01]  /*0bd0*/  ISETP.GT.U32.AND P3, PT, R0.reuse, R19, PT ;  /* 0x000000130000720c */ /* 0x040fe20003f64070 */
[----:B------:R-:W-:Y:S01]  /*0be0*/  IMAD.MOV R4, RZ, RZ, -R4 ;  /* 0x000000ffff047224 */ /* 0x000fe200078e0a04 */
[----:B------:R-:W-:Y:S01]  /*0bf0*/  IABS R66, R249 ;  /* 0x000000f900427213 */ /* 0x000fe20000000000 */
[C---:B------:R-:W-:Y:S01]  /*0c00*/  IMAD R5, R0.reuse, R5, R12 ;  /* 0x0000000500057224 */ /* 0x040fe200078e020c */
[----:B------:R-:W-:Y:S01]  /*0c10*/  IABS R12, R23 ;  /* 0x00000017000c7213 */ /* 0x000fe20000000000 */
[----:B------:R-:W-:-:S02]  /*0c20*/  IMAD R11, R0, R4, R11 ;  /* 0x00000004000b7224 */ /* 0x000fc400078e020b */
[----:B------:R-:W-:Y:S01]  /*0c30*/  IMAD.MOV.U32 R9, RZ, RZ, R13 ;  /* 0x000000ffff097224 */ /* 0x000fe200078e000d */
[----:B------:R-:W-:Y:S01]  /*0c40*/  ISETP.GT.U32.AND P5, PT, R0, R5, PT ;  /* 0x000000050000720c */ /* 0x000fe20003fa4070 */
[----:B------:R-:W-:-:S04]  /*0c50*/  IMAD.HI.U32 R4, R3, R12, RZ ;  /* 0x0000000c03047227 */ /* 0x000fc800078e00ff */
[----:B------:R-:W-:Y:S01]  /*0c60*/  @!P6 IMAD.IADD R15, R15, 0x1, -R0 ;  /* 0x000000010f0fe824 */ /* 0x000fe200078e0a00 */
[----:B------:R-:W-:Y:S01]  /*0c70*/  ISETP.GT.U32.AND P6, PT, R0, R17, PT ;  /* 0x000000110000720c */ /* 0x000fe20003fc4070 */
[----:B------:R-:W-:Y:S01]  /*0c80*/  @!P4 IMAD.MOV R9, RZ, RZ, -R9 ;  /* 0x000000ffff09c224 */ /* 0x000fe200078e0a09 */
[----:B------:R-:W-:Y:S01]  /*0c90*/  @!P3 IADD3 R19, R19, -R0, RZ ;  /* 0x800000001313b210 */ /* 0x000fe20007ffe0ff */
[----:B------:R-:W-:Y:S01]  /*0ca0*/  IMAD.HI.U32 R8, R3, R21, RZ ;  /* 0x0000001503087227 */ /* 0x000fe200078e00ff */
[----:B------:R-:W-:Y:S02]  /*0cb0*/  IADD3 R13, -R4, RZ, RZ ;  /* 0x000000ff040d7210 */ /* 0x000fe40007ffe1ff */
[C---:B------:R-:W-:Y:S01]  /*0cc0*/  ISETP.GT.U32.AND P4, PT, R0.reuse, R19, PT ;  /* 0x000000130000720c */ /* 0x040fe20003f84070 */
[----:B------:R-:W-:Y:S01]  /*0cd0*/  IMAD.MOV R8, RZ, RZ, -R8 ;  /* 0x000000ffff087224 */ /* 0x000fe200078e0a08 */
[----:B------:R-:W-:Y:S01]  /*0ce0*/  MOV R10, R15 ;  /* 0x0000000f000a7202 */ /* 0x000fe20000000f00 */
[C---:B------:R-:W-:Y:S01]  /*0cf0*/  IMAD R13, R0.reuse, R13, R12 ;  /* 0x0000000d000d7224 */ /* 0x040fe200078e020c */
[----:B------:R1:W-:Y:S01]  /*0d00*/  STL [R1+0x84], R9 ;  /* 0x0000840901007387 */ /* 0x0003e20000100800 */
[C---:B------:R-:W-:Y:S01]  /*0d10*/  IMAD R21, R0.reuse, R8, R21 ;  /* 0x0000000800157224 */ /* 0x040fe200078e0215 */
[----:B------:R-:W-:Y:S01]  /*0d20*/  @!P5 IADD3 R5, R5, -R0, RZ ;  /* 0x800000000505d210 */ /* 0x000fe20007ffe0ff */
[----:B------:R-:W-:Y:S01]  /*0d30*/  @!P6 IMAD.IADD R17, R17, 0x1, -R0 ;  /* 0x000000011111e824 */ /* 0x000fe200078e0a00 */
[C---:B------:R-:W-:Y:S01]  /*0d40*/  ISETP.GT.U32.AND P6, PT, R0.reuse, R11, PT ;  /* 0x0000000b0000720c */ /* 0x040fe20003fc4070 */
[----:B------:R-:W-:Y:S01]  /*0d50*/  IMAD.HI.U32 R8, R3, R16, RZ ;  /* 0x0000001003087227 */ /* 0x000fe200078e00ff */
[----:B------:R-:W-:-:S02]  /*0d60*/  ISETP.GT.U32.AND P5, PT, R0, R5, PT ;  /* 0x000000050000720c */ /* 0x000fc40003fa4070 */
[----:B------:R-:W-:Y:S01]  /*0d70*/  ISETP.GE.AND P3, PT, R18, RZ, PT ;  /* 0x000000ff1200720c */ /* 0x000fe20003f66270 */
[----:B------:R-:W-:Y:S01]  /*0d80*/  IMAD.MOV R15, RZ, RZ, -R8 ;  /* 0x000000ffff0f7224 */ /* 0x000fe200078e0a08 */
[----:B------:R-:W-:Y:S01]  /*0d90*/  @!P4 IADD3 R19, R19, -R0, RZ ;  /* 0x800000001313c210 */ /* 0x000fe20007ffe0ff */
[----:B-1----:R-:W-:Y:S01]  /*0da0*/  IMAD.MOV.U32 R9, RZ, RZ, R17 ;  /* 0x000000ffff097224 */ /* 0x002fe200078e0011 */
[----:B------:R-:W-:Y:S01]  /*0db0*/  ISETP.GE.AND P4, PT, R22, RZ, PT ;  /* 0x000000ff1600720c */ /* 0x000fe20003f86270 */
[----:B------:R-:W-:Y:S01]  /*0dc0*/  IMAD R15, R0, R15, R16 ;  /* 0x0000000f000f7224 */ /* 0x000fe200078e0210 */
[C---:B------:R-:W-:Y:S01]  /*0dd0*/  IADD3 R16, R6.reuse, 0xa, RZ ;  /* 0x0000000a06107810 */ /* 0x040fe20007ffe0ff */
[----:B------:R-:W-:Y:S01]  /*0de0*/  IMAD.MOV.U32 R4, RZ, RZ, R19 ;  /* 0x000000ffff047224 */ /* 0x000fe200078e0013 */
[----:B------:R-:W-:Y:S01]  /*0df0*/  IADD3 R22, R6, 0xd, RZ ;  /* 0x0000000d06167810 */ /* 0x000fe20007ffe0ff */
[----:B------:R-:W-:Y:S01]  /*0e00*/  @!P6 IMAD.IADD R11, R11, 0x1, -R0 ;  /* 0x000000010b0be824 */ /* 0x000fe200078e0a00 */
[C---:B------:R-:W-:Y:S01]  /*0e10*/  ISETP.GT.U32.AND P6, PT, R0.reuse, R13, PT ;  /* 0x0000000d0000720c */ /* 0x040fe20003fc4070 */
[----:B------:R-:W-:Y:S01]  /*0e20*/  @!P0 IMAD.MOV R10, RZ, RZ, -R10 ;  /* 0x000000ffff0a8224 */ /* 0x000fe200078e0a0a */
[----:B------:R-:W-:Y:S01]  /*0e30*/  IABS R17, R16 ;  /* 0x0000001000117213 */ /* 0x000fe20000000000 */
[----:B------:R-:W-:Y:S01]  /*0e40*/  @!P2 IMAD.MOV R9, RZ, RZ, -R9 ;  /* 0x000000ffff09a224 */ /* 0x000fe200078e0a09 */
[C---:B------:R-:W-:Y:S01]  /*0e50*/  ISETP.GT.U32.AND P2, PT, R0.reuse, R21, PT ;  /* 0x000000150000720c */ /* 0x040fe20003f44070 */
[----:B------:R-:W-:Y:S01]  /*0e60*/  @!P1 IMAD.MOV R4, RZ, RZ, -R4 ;  /* 0x000000ffff049224 */ /* 0x000fe200078e0a04 */
[----:B------:R-:W-:Y:S01]  /*0e70*/  ISETP.GT.U32.AND P1, PT, R0, R11, PT ;  /* 0x0000000b0000720c */ /* 0x000fe20003f24070 */
[----:B------:R-:W-:Y:S01]  /*0e80*/  STL [R1+0x80], R10 ;  /* 0x0000800a01007387 */ /* 0x000fe20000100800 */
[----:B------:R-:W-:Y:S01]  /*0e90*/  VIADD R18, R6, 0xb ;  /* 0x0000000b06127836 */ /* 0x000fe20000000000 */
[----:B------:R-:W-:Y:S01]  /*0ea0*/  ISETP.GE.AND P0, PT, R20, RZ, PT ;  /* 0x000000ff1400720c */ /* 0x000fe20003f06270 */
[--C-:B------:R-:W-:Y:S01]  /*0eb0*/  @!P5 IMAD.IADD R5, R5, 0x1, -R0.reuse ;  /* 0x000000010505d824 */ /* 0x100fe200078e0a00 */
[----:B------:R-:W-:Y:S01]  /*0ec0*/  STL [R1+0x7c], R9 ;  /* 0x00007c0901007387 */ /* 0x000fe20000100800 */
[----:B------:R-:W-:Y:S01]  /*0ed0*/  IADD3 R20, R6, 0xc, RZ ;  /* 0x0000000c06147810 */ /* 0x000fe20007ffe0ff */
[--C-:B------:R-:W-:Y:S01]  /*0ee0*/  @!P6 IMAD.IADD R13, R13, 0x1, -R0.reuse ;  /* 0x000000010d0de824 */ /* 0x100fe200078e0a00 */
[----:B------:R-:W-:Y:S01]  /*0ef0*/  IABS R19, R18 ;  /* 0x0000001200137213 */ /* 0x000fe20000000000 */
[----:B------:R1:W-:Y:S01]  /*0f00*/  STL [R1+0x78], R4 ;  /* 0x0000780401007387 */ /* 0x0003e20000100800 */
[----:B------:R-:W-:Y:S01]  /*0f10*/  ISETP.GE.AND P5, PT, R23, RZ, PT ;  /* 0x000000ff1700720c */ /* 0x000fe20003fa6270 */
[----:B------:R-:W-:Y:S01]  /*0f20*/  @!P2 IMAD.IADD R21, R21, 0x1, -R0 ;  /* 0x000000011515a824 */ /* 0x000fe200078e0a00 */
[----:B------:R-:W-:Y:S01]  /*0f30*/  ISETP.GT.U32.AND P6, PT, R0, R13, PT ;  /* 0x0000000d0000720c */ /* 0x000fe20003fc4070 */
[C---:B------:R-:W-:Y:S01]  /*0f40*/  VIADD R27, R6.reuse, 0x1d ;  /* 0x0000001d061b7836 */ /* 0x040fe20000000000 */
[----:B------:R-:W-:Y:S01]  /*0f50*/  @!P1 IADD3 R11, R11, -R0, RZ ;  /* 0x800000000b0b9210 */ /* 0x000fe20007ffe0ff */
[----:B------:R-:W-:Y:S01]  /*0f60*/  VIADD R240, R6, 0x1e5 ;  /* 0x000001e506f07836 */ /* 0x000fe20000000000 */
[----:B------:R-:W-:Y:S01]  /*0f70*/  ISETP.GT.U32.AND P1, PT, R0, R15, PT ;  /* 0x0000000f0000720c */ /* 0x000fe20003f24070 */
[----:B------:R-:W-:Y:S01]  /*0f80*/  VIADD R244, R6, 0x1e7 ;  /* 0x000001e706f47836 */ /* 0x000fe20000000000 */
[----:B------:R-:W-:Y:S01]  /*0f90*/  ISETP.GT.U32.AND P2, PT, R0, R21, PT ;  /* 0x000000150000720c */ /* 0x000fe20003f44070 */
[----:B-1----:R-:W-:Y:S01]  /*0fa0*/  IMAD.HI.U32 R4, R3, R17, RZ ;  /* 0x0000001103047227 */ /* 0x002fe200078e00ff */
[----:B------:R-:W-:-:S02]  /*0fb0*/  IABS R23, R20 ;  /* 0x0000001400177213 */ /* 0x000fc40000000000 */
[----:B------:R-:W-:Y:S01]  /*0fc0*/  IABS R25, R22 ;  /* 0x0000001600197213 */ /* 0x000fe20000000000 */
[----:B------:R-:W-:Y:S01]  /*0fd0*/  IMAD.MOV R4, RZ, RZ, -R4 ;  /* 0x000000ffff047224 */ /* 0x000fe200078e0a04 */
[----:B------:R-:W-:Y:S01]  /*0fe0*/  MOV R10, R5 ;  /* 0x00000005000a7202 */ /* 0x000fe20000000f00 */
[----:B------:R-:W-:Y:S01]  /*0ff0*/  @!P6 IMAD.IADD R13, R13, 0x1, -R0 ;  /* 0x000000010d0de824 */ /* 0x000fe200078e0a00 */
[----:B------:R-:W-:Y:S01]  /*1000*/  IABS R59, R240 ;  /* 0x000000f0003b7213 */ /* 0x000fe20000000000 */
[----:B------:R-:W-:Y:S01]  /*1010*/  IMAD R17, R0, R4, R17 ;  /* 0x0000000400117224 */ /* 0x000fe200078e0211 */
[----:B------:R-:W-:Y:S01]  /*1020*/  @!P3 IADD3 R10, -R10, RZ, RZ ;  /* 0x000000ff0a0ab210 */ /* 0x000fe20007ffe1ff */
[----:B------:R-:W-:Y:S01]  /*1030*/  IMAD.HI.U32 R4, R3, R19, RZ ;  /* 0x0000001303047227 */ /* 0x000fe200078e00ff */
[----:B------:R-:W-:Y:S02]  /*1040*/  @!P1 IADD3 R15, R15, -R0, RZ ;  /* 0x800000000f0f9210 */ /* 0x000fe40007ffe0ff */
[----:B------:R-:W-:Y:S01]  /*1050*/  ISETP.GT.U32.AND P6, PT, R0, R17, PT ;  /* 0x000000110000720c */ /* 0x000fe20003fc4070 */
[----:B------:R-:W-:Y:S01]  /*1060*/  IMAD.MOV.U32 R9, RZ, RZ, R11 ;  /* 0x000000ffff097224 */ /* 0x000fe200078e000b */
[----:B------:R-:W-:Y:S01]  /*1070*/  IADD3 R4, -R4, RZ, RZ ;  /* 0x000000ff04047210 */ /* 0x000fe20007ffe1ff */
[----:B------:R-:W-:Y:S01]  /*1080*/  IMAD.HI.U32 R8, R3, R23, RZ ;  /* 0x0000001703087227 */ /* 0x000fe200078e00ff */
[----:B------:R-:W-:Y:S01]  /*1090*/  STL [R1+0x74], R10 ;  /* 0x0000740a01007387 */ /* 0x000fe20000100800 */
[----:B------:R-:W-:-:S02]  /*10a0*/  ISETP.GE.AND P1, PT, R16, RZ, PT ;  /* 0x000000ff1000720c */ /* 0x000fc40003f26270 */
[----:B------:R-:W-:Y:S01]  /*10b0*/  IMAD.HI.U32 R12, R3, R25, RZ ;  /* 0x00000019030c7227 */ /* 0x000fe200078e00ff */
[----:B------:R-:W-:-:S03]  /*10c0*/  IABS R69, R244 ;  /* 0x000000f400457213 */ /* 0x000fc60000000000 */
[----:B------:R-:W-:Y:S02]  /*10d0*/  @!P0 IMAD.MOV R9, RZ, RZ, -R9 ;  /* 0x000000ffff098224 */ /* 0x000fe400078e0a09 */
[--C-:B------:R-:W-:Y:S01]  /*10e0*/  @!P6 IMAD.IADD R17, R17, 0x1, -R0.reuse ;  /* 0x000000011111e824 */ /* 0x100fe200078e0a00 */
[C---:B------:R-:W-:Y:S01]  /*10f0*/  ISETP.GT.U32.AND P6, PT, R0.reuse, R15, PT ;  /* 0x0000000f0000720c */ /* 0x040fe20003fc4070 */
[----:B------:R-:W-:Y:S01]  /*1100*/  @!P2 IMAD.IADD R21, R21, 0x1, -R0 ;  /* 0x000000011515a824 */ /* 0x000fe200078e0a00 */
[----:B------:R1:W-:Y:S01]  /*1110*/  STL [R1+0x70], R9 ;  /* 0x0000700901007387 */ /* 0x0003e20000100800 */
[----:B------:R-:W-:Y:S01]  /*1120*/  IMAD.MOV R8, RZ, RZ, -R8 ;  /* 0x000000ffff087224 */ /* 0x000fe200078e0a08 */
[C---:B------:R-:W-:Y:S01]  /*1130*/  ISETP.GT.U32.AND P0, PT, R0.reuse, R17, PT ;  /* 0x000000110000720c */ /* 0x040fe20003f04070 */
[----:B------:R-:W-:Y:S01]  /*1140*/  IMAD R19, R0, R4, R19 ;  /* 0x0000000400137224 */ /* 0x000fe200078e0213 */
[----:B------:R-:W-:Y:S01]  /*1150*/  ISETP.GE.AND P2, PT, R24, RZ, PT ;  /* 0x000000ff1800720c */ /* 0x000fe20003f46270 */
[----:B------:R-:W-:-:S02]  /*1160*/  IMAD.MOV R12, RZ, RZ, -R12 ;  /* 0x000000ffff0c7224 */ /* 0x000fc400078e0a0c */
[C---:B------:R-:W-:Y:S01]  /*1170*/  IMAD R23, R0.reuse, R8, R23 ;  /* 0x0000000800177224 */ /* 0x040fe200078e0217 */
[----:B------:R-:W-:Y:S01]  /*1180*/  ISETP.GT.U32.AND P3, PT, R0, R19, PT ;  /* 0x000000130000720c */ /* 0x000fe20003f64070 */
[----:B------:R-:W-:Y:S01]  /*1190*/  VIADD R16, R6, 0xe ;  /* 0x0000000e06107836 */ /* 0x000fe20000000000 */
[----:B------:R-:W-:Y:S01]  /*11a0*/  MOV R8, R13 ;  /* 0x0000000d00087202 */ /* 0x000fe20000000f00 */
[----:B-1----:R-:W-:Y:S01]  /*11b0*/  IMAD.MOV.U32 R9, RZ, RZ, R21 ;  /* 0x000000ffff097224 */ /* 0x002fe200078e0015 */
[----:B------:R-:W-:Y:S01]  /*11c0*/  @!P6 IADD3 R15, R15, -R0, RZ ;  /* 0x800000000f0fe210 */ /* 0x000fe20007ffe0ff */
[C---:B------:R-:W-:Y:S01]  /*11d0*/  IMAD R25, R0.reuse, R12, R25 ;  /* 0x0000000c00197224 */ /* 0x040fe200078e0219 */
[----:B------:R-:W-:Y:S01]  /*11e0*/  IABS R5, R16 ;  /* 0x0000001000057213 */ /* 0x000fe20000000000 */
[----:B------:R-:W-:Y:S01]  /*11f0*/  @!P4 IMAD.MOV R9, RZ, RZ, -R9 ;  /* 0x000000ffff09c224 */ /* 0x000fe200078e0a09 */
[C---:B------:R-:W-:Y:S01]  /*1200*/  ISETP.GT.U32.AND P4, PT, R0.reuse, R23, PT ;  /* 0x000000170000720c */ /* 0x040fe20003f84070 */
[----:B------:R-:W-:Y:S01]  /*1210*/  @!P5 IMAD.MOV R8, RZ, RZ, -R8 ;  /* 0x000000ffff08d224 */ /* 0x000fe200078e0a08 */
[----:B------:R-:W-:Y:S01]  /*1220*/  ISETP.GT.U32.AND P6, PT, R0, R25, PT ;  /* 0x000000190000720c */ /* 0x000fe20003fc4070 */
[----:B------:R-:W-:Y:S01]  /*1230*/  IMAD.HI.U32 R4, R3, R5, RZ ;  /* 0x0000000503047227 */ /* 0x000fe200078e00ff */
[----:B------:R1:W-:Y:S01]  /*1240*/  STL [R1+0x6c], R9 ;  /* 0x00006c0901007387 */ /* 0x0003e20000100800 */
[----:B------:R-:W-:-:S02]  /*1250*/  @!P3 IADD3 R19, R19, -R0, RZ ;  /* 0x800000001313b210 */ /* 0x000fc40007ffe0ff */
[--C-:B------:R-:W-:Y:S01]  /*1260*/  @!P0 IMAD.IADD R17, R17, 0x1, -R0.reuse ;  /* 0x0000000111118824 */ /* 0x100fe200078e0a00 */
[----:B------:R2:W-:Y:S01]  /*1270*/  STL [R1+0x68], R8 ;  /* 0x0000680801007387 */ /* 0x0005e20000100800 */
[----:B------:R-:W-:Y:S01]  /*1280*/  VIADD R12, R6, 0xf ;  /* 0x0000000f060c7836 */ /* 0x000fe20000000000 */
[----:B------:R-:W-:Y:S01]  /*1290*/  ISETP.GE.AND P5, PT, R18, RZ, PT ;  /* 0x000000ff1200720c */ /* 0x000fe20003fa6270 */
[C---:B------:R-:W-:Y:S01]  /*12a0*/  VIADD R24, R6.reuse, 0x18 ;  /* 0x0000001806187836 */ /* 0x040fe20000000000 */
[----:B------:R-:W-:Y:S01]  /*12b0*/  IADD3 R18, R6, 0x10, RZ ;  /* 0x0000001006127810 */ /* 0x000fe20007ffe0ff */
[--C-:B------:R-:W-:Y:S01]  /*12c0*/  @!P4 IMAD.IADD R23, R23, 0x1, -R0.reuse ;  /* 0x000000011717c824 */ /* 0x100fe200078e0a00 */
[C---:B------:R-:W-:Y:S01]  /*12d0*/  ISETP.GT.U32.AND P4, PT, R0.reuse, R19, PT ;  /* 0x000000130000720c */ /* 0x040fe20003f84070 */
[----:B-1----:R-:W-:Y:S01]  /*12e0*/  IMAD.MOV.U32 R9, RZ, RZ, R15 ;  /* 0x000000ffff097224 */ /* 0x002fe200078e000f */
[----:B------:R-:W-:Y:S01]  /*12f0*/  IABS R11, R12 ;  /* 0x0000000c000b7213 */ /* 0x000fe20000000000 */
[----:B------:R-:W-:Y:S01]  /*1300*/  @!P6 IMAD.IADD R25, R25, 0x1, -R0 ;  /* 0x000000011919e824 */ /* 0x000fe200078e0a00 */
[C---:B------:R-:W-:Y:S01]  /*1310*/  ISETP.GT.U32.AND P6, PT, R0.reuse, R23, PT ;  /* 0x000000170000720c */ /* 0x040fe20003fc4070 */
[----:B--2---:R-:W-:Y:S01]  /*1320*/  IMAD.MOV R8, RZ, RZ, -R4 ;  /* 0x000000ffff087224 */ /* 0x004fe200078e0a04 */
[----:B------:R-:W-:Y:S01]  /*1330*/  IABS R13, R18 ;  /* 0x00000012000d7213 */ /* 0x000fe20000000000 */
[----:B------:R-:W-:Y:S01]  /*1340*/  @!P2 IMAD.MOV R9, RZ, RZ, -R9 ;  /* 0x000000ffff09a224 */ /* 0x000fe200078e0a09 */
[C---:B------:R-:W-:Y:S01]  /*1350*/  ISETP.GT.U32.AND P2, PT, R0.reuse, R25, PT ;  /* 0x000000190000720c */ /* 0x040fe20003f44070 */
[----:B------:R-:W-:Y:S01]  /*1360*/  IMAD R5, R0, R8, R5 ;  /* 0x0000000800057224 */ /* 0x000fe200078e0205 */
[----:B------:R-:W-:Y:S01]  /*1370*/  ISETP.GE.AND P0, PT, R20, RZ, PT ;  /* 0x000000ff1400720c */ /* 0x000fe20003f06270 */
[----:B------:R-:W-:Y:S01]  /*1380*/  IMAD.MOV.U32 R8, RZ, RZ, R17 ;  /* 0x000000ffff087224 */ /* 0x000fe200078e0011 */
[----:B------:R1:W-:Y:S01]  /*1390*/  STL [R1+0x64], R9 ;  /* 0x0000640901007387 */ /* 0x0003e20000100800 */
[----:B------:R-:W-:Y:S01]  /*13a0*/  IMAD.HI.U32 R4, R3, R11, RZ ;  /* 0x0000000b03047227 */ /* 0x000fe200078e00ff */
[----:B------:R-:W-:-:S02]  /*13b0*/  ISETP.GE.AND P3, PT, R22, RZ, PT ;  /* 0x000000ff1600720c */ /* 0x000fc40003f66270 */
[----:B------:R-:W-:Y:S01]  /*13c0*/  @!P1 IADD3 R8, -R8, RZ, RZ ;  /* 0x000000ff08089210 */ /* 0x000fe20007ffe1ff */
[--C-:B------:R-:W-:Y:S01]  /*13d0*/  @!P4 IMAD.IADD R19, R19, 0x1, -R0.reuse ;  /* 0x000000011313c824 */ /* 0x100fe200078e0a00 */
[----:B------:R-:W-:Y:S01]  /*13e0*/  ISETP.GT.U32.AND P1, PT, R0, R5, PT ;  /* 0x000000050000720c */ /* 0x000fe20003f24070 */
[----:B------:R-:W-:Y:S01]  /*13f0*/  VIADD R20, R6, 0x11 ;  /* 0x0000001106147836 */ /* 0x000fe20000000000 */
[----:B------:R-:W-:Y:S01]  /*1400*/  IADD3 R4, -R4, RZ, RZ ;  /* 0x000000ff04047210 */ /* 0x000fe20007ffe1ff */
[----:B------:R-:W-:Y:S01]  /*1410*/  @!P6 IMAD.IADD R23, R23, 0x1, -R0 ;  /* 0x000000011717e824 */ /* 0x000fe200078e0a00 */
[----:B-1----:R-:W-:Y:S01]  /*1420*/  MOV R9, R19 ;  /* 0x0000001300097202 */ /* 0x002fe20000000f00 */
[----:B------:R1:W-:Y:S01]  /*1430*/  STL [R1+0x60], R8 ;  /* 0x0000600801007387 */ /* 0x0003e20000100800 */
[----:B------:R-:W-:Y:S01]  /*1440*/  @!P2 IADD3 R25, R25, -R0, RZ ;  /* 0x800000001919a210 */ /* 0x000fe20007ffe0ff */
[----:B------:R-:W-:Y:S01]  /*1450*/  IMAD R11, R0, R4, R11 ;  /* 0x00000004000b7224 */ /* 0x000fe200078e020b */
[----:B------:R-:W-:Y:S01]  /*1460*/  ISETP.GE.AND P2, PT, R12, RZ, PT ;  /* 0x000000ff0c00720c */ /* 0x000fe20003f46270 */
[----:B------:R-:W-:Y:S01]  /*1470*/  VIADD R12, R6, 0x12 ;  /* 0x00000012060c7836 */ /* 0x000fe20000000000 */
[----:B------:R-:W-:Y:S01]  /*1480*/  IABS R15, R20 ;  /* 0x00000014000f7213 */ /* 0x000fe20000000000 */
[----:B------:R-:W-:Y:S01]  /*1490*/  IMAD.HI.U32 R4, R3, R13, RZ ;  /* 0x0000000d03047227 */ /* 0x000fe200078e00ff */
[----:B------:R-:W-:-:S02]  /*14a0*/  ISETP.GT.U32.AND P6, PT, R0, R11, PT ;  /* 0x0000000b0000720c */ /* 0x000fc40003fc4070 */
[----:B------:R-:W-:Y:S01]  /*14b0*/  IABS R17, R12 ;  /* 0x0000000c00117213 */ /* 0x000fe20000000000 */
[----:B------:R-:W-:Y:S01]  /*14c0*/  @!P1 IMAD.IADD R5, R5, 0x1, -R0 ;  /* 0x0000000105059824 */ /* 0x000fe200078e0a00 */
[----:B------:R-:W-:Y:S01]  /*14d0*/  ISETP.GE.AND P4, PT, R16, RZ, PT ;  /* 0x000000ff1000720c */ /* 0x000fe20003f86270 */
[----:B------:R-:W-:Y:S01]  /*14e0*/  @!P5 IMAD.MOV R9, RZ, RZ, -R9 ;  /* 0x000000ffff09d224 */ /* 0x000fe200078e0a09 */
[----:B------:R-:W-:Y:S01]  /*14f0*/  ISETP.GE.AND P1, PT, R18, RZ, PT ;  /* 0x000000ff1200720c */ /* 0x000fe20003f26270 */
[----:B------:R-:W-:Y:S01]  /*1500*/  IMAD.MOV R4, RZ, RZ, -R4 ;  /* 0x000000ffff047224 */ /* 0x000fe200078e0a04 */
[C---:B------:R-:W-:Y:S01]  /*1510*/  ISETP.GT.U32.AND P5, PT, R0.reuse, R5, PT ;  /* 0x000000050000720c */ /* 0x040fe20003fa4070 */
[----:B-1----:R-:W-:Y:S01]  /*1520*/  IMAD.HI.U32 R8, R3, R15, RZ ;  /* 0x0000000f03087227 */ /* 0x002fe200078e00ff */
[----:B------:R1:W-:Y:S03]  /*1530*/  STL [R1+0x5c], R9 ;  /* 0x00005c0901007387 */ /* 0x0003e60000100800 */
[----:B------:R-:W-:Y:S01]  /*1540*/  IMAD R13, R0, R4, R13 ;  /* 0x00000004000d7224 */ /* 0x000fe200078e020d */
[----:B------:R-:W-:Y:S01]  /*1550*/  @!P6 IADD3 R11, R11, -R0, RZ ;  /* 0x800000000b0be210 */ /* 0x000fe20007ffe0ff */
[----:B------:R-:W-:-:S02]  /*1560*/  IMAD.MOV.U32 R10, RZ, RZ, R23 ;  /* 0x000000ffff0a7224 */ /* 0x000fc400078e0017 */
[----:B------:R-:W-:Y:S01]  /*1570*/  IMAD.HI.U32 R4, R3, R17, RZ ;  /* 0x0000001103047227 */ /* 0x000fe200078e00ff */
[----:B------:R-:W-:Y:S02]  /*1580*/  ISETP.GT.U32.AND P6, PT, R0, R11, PT ;  /* 0x0000000b0000720c */ /* 0x000fe40003fc4070 */
[----:B-1----:R-:W-:Y:S01]  /*1590*/  MOV R9, R25 ;  /* 0x0000001900097202 */ /* 0x002fe20000000f00 */
[----:B------:R-:W-:Y:S01]  /*15a0*/  IMAD.MOV R8, RZ, RZ, -R8 ;  /* 0x000000ffff087224 */ /* 0x000fe200078e0a08 */
[----:B------:R-:W-:Y:S01]  /*15b0*/  IADD3 R4, -R4, RZ, RZ ;  /* 0x000000ff04047210 */ /* 0x000fe20007ffe1ff */
[----:B------:R-:W-:Y:S01]  /*15c0*/  @!P0 IMAD.MOV R10, RZ, RZ, -R10 ;  /* 0x000000ffff0a8224 */ /* 0x000fe200078e0a0a */
[C---:B------:R-:W-:Y:S01]  /*15d0*/  ISETP.GT.U32.AND P0, PT, R0.reuse, R13, PT ;  /* 0x0000000d0000720c */ /* 0x040fe20003f04070 */
[--C-:B------:R-:W-:Y:S01]  /*15e0*/  @!P5 IMAD.IADD R5, R5, 0x1, -R0.reuse ;  /* 0x000000010505d824 */ /* 0x100fe200078e0a00 */
[----:B------:R-:W-:Y:S01]  /*15f0*/  IABS R25, R27 ;  /* 0x0000001b00197213 */ /* 0x000fe20000000000 */
[C---:B------:R-:W-:Y:S01]  /*1600*/  IMAD R15, R0.reuse, R8, R15 ;  /* 0x00000008000f7224 */ /* 0x040fe200078e020f */
[----:B------:R1:W-:Y:S01]  /*1610*/  STL [R1+0x58], R10 ;  /* 0x0000580a01007387 */ /* 0x0003e20000100800 */
[----:B------:R-:W-:Y:S01]  /*1620*/  IMAD R17, R0, R4, R17 ;  /* 0x0000000400117224 */ /* 0x000fe200078e0211 */
[C---:B------:R-:W-:Y:S01]  /*1630*/  IADD3 R8, R6.reuse, 0x13, RZ ;  /* 0x0000001306087810 */ /* 0x040fe20007ffe0ff */
[----:B------:R-:W-:Y:S01]  /*1640*/  VIADD R19, R6, 0x14 ;  /* 0x0000001406137836 */ /* 0x000fe20000000000 */
[----:B------:R-:W-:Y:S01]  /*1650*/  ISETP.GT.U32.AND P5, PT, R0, R15, PT ;  /* 0x0000000f0000720c */ /* 0x000fe20003fa4070 */
[----:B------:R-:W-:Y:S01]  /*1660*/  @!P6 IMAD.IADD R11, R11, 0x1, -R0 ;  /* 0x000000010b0be824 */ /* 0x000fe200078e0a00 */
[----:B------:R-:W-:Y:S01]  /*1670*/  ISETP.GE.AND P6, PT, R12, RZ, PT ;  /* 0x000000ff0c00720c */ /* 0x000fe20003fc6270 */
[----:B------:R-:W-:Y:S01]  /*1680*/  @!P3 IMAD.MOV R9, RZ, RZ, -R9 ;  /* 0x000000ffff09b224 */ /* 0x000fe200078e0a09 */
[----:B------:R-:W-:Y:S01]  /*1690*/  IABS R12, R8 ;  /* 0x00000008000c7213 */ /* 0x000fe20000000000 */
[----:B------:R-:W-:Y:S01]  /*16a0*/  VIADD R22, R6, 0x17 ;  /* 0x0000001706167836 */ /* 0x000fe20000000000 */
[----:B------:R-:W-:Y:S01]  /*16b0*/  @!P0 IADD3 R13, R13, -R0, RZ ;  /* 0x800000000d0d8210 */ /* 0x000fe20007ffe0ff */
[----:B-1----:R-:W-:Y:S01]  /*16c0*/  IMAD.MOV.U32 R10, RZ, RZ, R5 ;  /* 0x000000ffff0a7224 */ /* 0x002fe200078e0005 */
[----:B------:R-:W-:Y:S01]  /*16d0*/  IABS R16, R19 ;  /* 0x0000001300107213 */ /* 0x000fe20000000000 */
[----:B------:R-:W-:Y:S01]  /*16e0*/  IMAD.HI.U32 R4, R3, R12, RZ ;  /* 0x0000000c03047227 */ /* 0x000fe200078e00ff */
[----:B------:R-:W-:Y:S01]  /*16f0*/  ISETP.GT.U32.AND P0, PT, R0, R13, PT ;  /* 0x0000000d0000720c */ /* 0x000fe20003f04070 */
[----:B------:R1:W-:Y:S01]  /*1700*/  STL [R1+0x54], R9 ;  /* 0x0000540901007387 */ /* 0x0003e20000100800 */
[----:B------:R-:W-:Y:S01]  /*1710*/  ISETP.GE.AND P3, PT, R20, RZ, PT ;  /* 0x000000ff1400720c */ /* 0x000fe20003f66270 */
[----:B------:R-:W-:Y:S01]  /*1720*/  @!P4 IMAD.MOV R10, RZ, RZ, -R10 ;  /* 0x000000ffff0ac224 */ /* 0x000fe200078e0a0a */
[----:B------:R-:W-:Y:S01]  /*1730*/  ISETP.GT.U32.AND P4, PT, R0, R17, PT ;  /* 0x000000110000720c */ /* 0x000fe20003f84070 */
[----:B------:R-:W-:-:S02]  /*1740*/  @!P5 IMAD.IADD R15, R15, 0x1, -R0 ;  /* 0x000000010f0fd824 */ /* 0x000fc400078e0a00 */
[----:B------:R-:W-:Y:S01]  /*1750*/  IMAD.HI.U32 R5, R3, R16, RZ ;  /* 0x0000001003057227 */ /* 0x000fe200078e00ff */
[----:B------:R2:W-:Y:S02]  /*1760*/  STL [R1+0x50], R10 ;  /* 0x0000500a01007387 */ /* 0x0005e40000100800 */
[----:B------:R-:W-:Y:S01]  /*1770*/  ISETP.GT.U32.AND P5, PT, R0, R15, PT ;  /* 0x0000000f0000720c */ /* 0x000fe20003fa4070 */
[C---:B------:R-:W-:Y:S01]  /*1780*/  VIADD R20, R6.reuse, 0x15 ;  /* 0x0000001506147836 */ /* 0x040fe20000000000 */
[----:B-1----:R-:W-:Y:S01]  /*1790*/  MOV R9, R11 ;  /* 0x0000000b00097202 */ /* 0x002fe20000000f00 */
[----:B------:R-:W-:Y:S01]  /*17a0*/  IMAD.MOV R11, RZ, RZ, -R4 ;  /* 0x000000ffff0b7224 */ /* 0x000fe200078e0a04 */
[----:B------:R-:W-:Y:S01]  /*17b0*/  @!P0 IADD3 R13, R13, -R0, RZ ;  /* 0x800000000d0d8210 */ /* 0x000fe20007ffe0ff */
[----:B------:R-:W-:Y:S01]  /*17c0*/  VIADD R4, R6, 0x16 ;  /* 0x0000001606047836 */ /* 0x000fe20000000000 */
[----:B------:R-:W-:Y:S01]  /*17d0*/  ISETP.GE.AND P0, PT, R19, RZ, PT ;  /* 0x000000ff1300720c */ /* 0x000fe20003f06270 */
[----:B------:R-:W-:Y:S01]  /*17e0*/  @!P4 IMAD.IADD R17, R17, 0x1, -R0 ;  /* 0x000000011111c824 */ /* 0x000fe200078e0a00 */
[----:B------:R-:W-:Y:S01]  /*17f0*/  IABS R18, R20 ;  /* 0x0000001400127213 */ /* 0x000fe20000000000 */
[----:B------:R-:W-:Y:S01]  /*1800*/  IMAD.MOV R19, RZ, RZ, -R5 ;  /* 0x000000ffff137224 */ /* 0x000fe200078e0a05 */
[----:B--2---:R-:W-:Y:S01]  /*1810*/  MOV R10, R13 ;  /* 0x0000000d000a7202 */ /* 0x004fe20000000f00 */
[C---:B------:R-:W-:Y:S01]  /*1820*/  IMAD R5, R0.reuse, R11, R12 ;  /* 0x0000000b00057224 */ /* 0x040fe200078e020c */
[C---:B------:R-:W-:Y:S01]  /*1830*/  ISETP.GT.U32.AND P4, PT, R0.reuse, R17, PT ;  /* 0x000000110000720c */ /* 0x040fe20003f84070 */
[----:B------:R-:W-:Y:S01]  /*1840*/  IMAD R11, R0, R19, R16 ;  /* 0x00000013000b7224 */ /* 0x000fe200078e0210 */
[----:B------:R-:W-:Y:S01]  /*1850*/  IABS R16, R22 ;  /* 0x0000001600107213 */ /* 0x000fe20000000000 */
[----:B------:R-:W-:Y:S01]  /*1860*/  @!P2 IMAD.MOV R9, RZ, RZ, -R9 ;  /* 0x000000ffff09a224 */ /* 0x000fe200078e0a09 */
[----:B------:R-:W-:Y:S01]  /*1870*/  ISETP.GE.AND P2, PT, R8, RZ, PT ;  /* 0x000000ff0800720c */ /* 0x000fe20003f46270 */
[----:B------:R-:W-:Y:S01]  /*1880*/  @!P5 IMAD.IADD R15, R15, 0x1, -R0 ;  /* 0x000000010f0fd824 */ /* 0x000fe200078e0a00 */
[----:B------:R-:W-:Y:S01]  /*1890*/  ISETP.GE.AND P5, PT, R20, RZ, PT ;  /* 0x000000ff1400720c */ /* 0x000fe20003fa6270 */
[----:B------:R-:W-:Y:S01]  /*18a0*/  IMAD.HI.U32 R8, R3, R18, RZ ;  /* 0x0000001203087227 */ /* 0x000fe200078e00ff */
[----:B------:R1:W-:Y:S01]  /*18b0*/  STL [R1+0x4c], R9 ;  /* 0x00004c0901007387 */ /* 0x0003e20000100800 */
[----:B------:R-:W-:-:S02]  /*18c0*/  IABS R20, R26 ;  /* 0x0000001a00147213 */ /* 0x000fc40000000000 */
[----:B------:R-:W-:Y:S01]  /*18d0*/  @!P1 IMAD.MOV R10, RZ, RZ, -R10 ;  /* 0x000000ffff0a9224 */ /* 0x000fe200078e0a0a */
[----:B------:R-:W-:Y:S01]  /*18e0*/  IADD3 R21, -R8, RZ, RZ ;  /* 0x000000ff08157210 */ /* 0x000fe20007ffe1ff */
[----:B------:R-:W-:Y:S01]  /*18f0*/  @!P4 IMAD.IADD R17, R17, 0x1, -R0 ;  /* 0x000000011111c824 */ /* 0x000fe200078e0a00 */
[C---:B------:R-:W-:Y:S01]  /*1900*/  ISETP.GT.U32.AND P4, PT, R0.reuse, R11, PT ;  /* 0x0000000b0000720c */ /* 0x040fe20003f84070 */
[C---:B------:R-:W-:Y:S01]  /*1910*/  IMAD.HI.U32 R8, R3.reuse, R16, RZ ;  /* 0x0000001003087227 */ /* 0x040fe200078e00ff */
[C---:B------:R-:W-:Y:S01]  /*1920*/  ISETP.GT.U32.AND P1, PT, R0.reuse, R5, PT ;  /* 0x000000050000720c */ /* 0x040fe20003f24070 */
[----:B------:R-:W-:Y:S01]  /*1930*/  STL [R1+0x48], R10 ;  /* 0x0000480a01007387 */ /* 0x000fe20000100800 */
[----:B-1----:R-:W-:Y:S01]  /*1940*/  MOV R9, R15 ;  /* 0x0000000f00097202 */ /* 0x002fe20000000f00 */
[----:B------:R-:W-:Y:S01]  /*1950*/  IMAD R19, R0, R21, R18 ;  /* 0x0000001500137224 */ /* 0x000fe200078e0212 */
[----:B------:R-:W-:Y:S01]  /*1960*/  IABS R15, R4 ;  /* 0x00000004000f7213 */ /* 0x000fe20000000000 */
[----:B------:R-:W-:Y:S01]  /*1970*/  IMAD.HI.U32 R13, R3, R20, RZ ;  /* 0x00000014030d7227 */ /* 0x000fe200078e00ff */
[----:B------:R-:W-:-:S02]  /*1980*/  IADD3 R21, -R8, RZ, RZ ;  /* 0x000000ff08157210 */ /* 0x000fc40007ffe1ff */
[----:B------:R-:W-:Y:S01]  /*1990*/  IABS R18, R24 ;  /* 0x0000001800127213 */ /* 0x000fe20000000000 */
[----:B------:R-:W-:Y:S01]  /*19a0*/  @!P3 IMAD.MOV R9, RZ, RZ, -R9 ;  /* 0x000000ffff09b224 */ /* 0x000fe200078e0a09 */
[----:B------:R-:W-:Y:S01]  /*19b0*/  ISETP.GE.AND P3, PT, R4, RZ, PT ;  /* 0x000000ff0400720c */ /* 0x000fe20003f66270 */
[----:B------:R-:W-:Y:S01]  /*19c0*/  @!P4 IMAD.IADD R11, R11, 0x1, -R0 ;  /* 0x000000010b0bc824 */ /* 0x000fe200078e0a00 */
[----:B------:R-:W-:Y:S01]  /*19d0*/  IADD3 R23, -R13, RZ, RZ ;  /* 0x000000ff0d177210 */ /* 0x000fe20007ffe1ff */
[----:B------:R-:W-:Y:S01]  /*19e0*/  IMAD.HI.U32 R4, R3, R15, RZ ;  /* 0x0000000f03047227 */ /* 0x000fe200078e00ff */
[----:B------:R1:W-:Y:S01]  /*19f0*/  STL [R1+0x44], R9 ;  /* 0x0000440901007387 */ /* 0x0003e20000100800 */
[----:B------:R-:W-:Y:S02]  /*1a00*/  @!P1 IADD3 R5, R5, -R0, RZ ;  /* 0x8000000005059210 */ /* 0x000fe40007ffe0ff */
[C---:B------:R-:W-:Y:S01]  /*1a10*/  ISETP.GT.U32.AND P4, PT, R0.reuse, R11, PT ;  /* 0x0000000b0000720c */ /* 0x040fe20003f84070 */
[----:B------:R-:W-:Y:S01]  /*1a20*/  IMAD.MOV R4, RZ, RZ, -R4 ;  /* 0x000000ffff047224 */ /* 0x000fe200078e0a04 */
[----:B------:R-:W-:Y:S01]  /*1a30*/  ISETP.GT.U32.AND P1, PT, R0, R5, PT ;  /* 0x000000050000720c */ /* 0x000fe20003f24070 */
[----:B------:R-:W-:-:S04]  /*1a40*/  IMAD.HI.U32 R12, R3, R18, RZ ;  /* 0x00000012030c7227 */ /* 0x000fc800078e00ff */
[----:B-1----:R-:W-:Y:S02]  /*1a50*/  IMAD.MOV.U32 R9, RZ, RZ, R17 ;  /* 0x000000ffff097224 */ /* 0x002fe400078e0011 */
[C---:B------:R-:W-:Y:S02]  /*1a60*/  IMAD R13, R0.reuse, R4, R15 ;  /* 0x00000004000d7224 */ /* 0x040fe400078e020f */
[----:B------:R-:W-:Y:S01]  /*1a70*/  @!P6 IMAD.MOV R9, RZ, RZ, -R9 ;  /* 0x000000ffff09e224 */ /* 0x000fe200078e0a09 */
[C---:B------:R-:W-:Y:S01]  /*1a80*/  ISETP.GT.U32.AND P6, PT, R0.reuse, R19, PT ;  /* 0x000000130000720c */ /* 0x040fe20003fc4070 */
[C---:B------:R-:W-:Y:S02]  /*1a90*/  IMAD R15, R0.reuse, R21, R16 ;  /* 0x00000015000f7224 */ /* 0x040fe400078e0210 */
[----:B------:R-:W-:Y:S01]  /*1aa0*/  @!P4 IMAD.IADD R11, R11, 0x1, -R0 ;  /* 0x000000010b0bc824 */ /* 0x000fe200078e0a00 */
[----:B------:R-:W-:Y:S01]  /*1ab0*/  ISETP.GT.U32.AND P4, PT, R0, R13, PT ;  /* 0x0000000d0000720c */ /* 0x000fe20003f84070 */
[----:B------:R-:W-:Y:S01]  /*1ac0*/  IMAD.MOV R17, RZ, RZ, -R12 ;  /* 0x000000ffff117224 */ /* 0x000fe200078e0a0c */
[----:B------:R1:W-:Y:S01]  /*1ad0*/  STL [R1+0x40], R9 ;  /* 0x0000400901007387 */ /* 0x0003e20000100800 */
[----:B------:R-:W-:Y:S01]  /*1ae0*/  @!P1 IMAD.IADD R5, R5, 0x1, -R0 ;  /* 0x0000000105059824 */ /* 0x000fe200078e0a00 */
[----:B------:R-:W-:Y:S01]  /*1af0*/  ISETP.GE.AND P1, PT, R22, RZ, PT ;  /* 0x000000ff1600720c */ /* 0x000fe20003f26270 */
[----:B------:R-:W-:Y:S01]  /*1b00*/  IMAD R21, R0, R23, R20 ;  /* 0x0000001700157224 */ /* 0x000fe200078e0214 */
[C---:B------:R-:W-:Y:S01]  /*1b10*/  IADD3 R22, R6.reuse, 0x1c, RZ ;  /* 0x0000001c06167810 */ /* 0x040fe20007ffe0ff */
[----:B------:R-:W-:-:S02]  /*1b20*/  VIADD R20, R6, 0x1b ;  /* 0x0000001b06147836 */ /* 0x000fc40000000000 */
[----:B------:R-:W-:Y:S01]  /*1b30*/  @!P6 IMAD.IADD R19, R19, 0x1, -R0 ;  /* 0x000000011313e824 */ /* 0x000fe200078e0a00 */
[C---:B------:R-:W-:Y:S01]  /*1b40*/  ISETP.GT.U32.AND P6, PT, R0.reuse, R15, PT ;  /* 0x0000000f0000720c */ /* 0x040fe20003fc4070 */
[----:B------:R-:W-:Y:S01]  /*1b50*/  IMAD R17, R0, R17, R18 ;  /* 0x0000001100117224 */ /* 0x000fe200078e0212 */
[----:B------:R-:W-:Y:S01]  /*1b60*/  IADD3 R18, R6, 0x1a, RZ ;  /* 0x0000001a06127810 */ /* 0x000fe20007ffe0ff */
[----:B-1----:R-:W-:Y:S01]  /*1b70*/  IMAD.MOV.U32 R9, RZ, RZ, R5 ;  /* 0x000000ffff097224 */ /* 0x002fe200078e0005 */
[----:B------:R-:W-:Y:S01]  /*1b80*/  IABS R12, R20 ;  /* 0x00000014000c7213 */ /* 0x000fe20000000000 */
[----:B------:R-:W-:Y:S01]  /*1b90*/  IMAD.HI.U32 R65, R3, R59, RZ ;  /* 0x0000003b03417227 */ /* 0x000fe200078e00ff */
[----:B------:R-:W-:Y:S02]  /*1ba0*/  IABS R8, R18 ;  /* 0x0000001200087213 */ /* 0x000fe40000000000 */
[----:B------:R-:W-:Y:S01]  /*1bb0*/  @!P4 IADD3 R13, R13, -R0, RZ ;  /* 0x800000000d0dc210 */ /* 0x000fe20007ffe0ff */
[----:B------:R-:W-:Y:S01]  /*1bc0*/  IMAD.HI.U32 R5, R3, R12, RZ ;  /* 0x0000000c03057227 */ /* 0x000fe200078e00ff */
[----:B------:R-:W-:-:S02]  /*1bd0*/  ISETP.GT.U32.AND P4, PT, R0, R19, PT ;  /* 0x000000130000720c */ /* 0x000fc40003f84070 */
[----:B------:R-:W-:Y:S01]  /*1be0*/  @!P2 IADD3 R9, -R9, RZ, RZ ;  /* 0x000000ff0909a210 */ /* 0x000fe20007ffe1ff */
[--C-:B------:R-:W-:Y:S01]  /*1bf0*/  @!P6 IMAD.IADD R15, R15, 0x1, -R0.reuse ;  /* 0x000000010f0fe824 */ /* 0x100fe200078e0a00 */
[C---:B------:R-:W-:Y:S01]  /*1c00*/  ISETP.GT.U32.AND P2, PT, R0.reuse, R13, PT ;  /* 0x0000000d0000720c */ /* 0x040fe20003f44070 */
[----:B------:R-:W-:Y:S01]  /*1c10*/  IMAD.HI.U32 R4, R3, R8, RZ ;  /* 0x0000000803047227 */ /* 0x000fe200078e00ff */
[----:B------:R-:W-:Y:S01]  /*1c20*/  IADD3 R23, -R5, RZ, RZ ;  /* 0x000000ff05177210 */ /* 0x000fe20007ffe1ff */
[----:B------:R1:W-:Y:S01]  /*1c30*/  STL [R1+0x3c], R9 ;  /* 0x00003c0901007387 */ /* 0x0003e20000100800 */
[C---:B------:R-:W-:Y:S01]  /*1c40*/  ISETP.GT.U32.AND P6, PT, R0.reuse, R15, PT ;  /* 0x0000000f0000720c */ /* 0x040fe20003fc4070 */
[----:B------:R-:W-:Y:S01]  /*1c50*/  IMAD.HI.U32 R82, R3, R66, RZ ;  /* 0x0000004203527227 */ /* 0x000fe200078e00ff */
[----:B------:R-:W-:Y:S02]  /*1c60*/  IABS R16, R22 ;  /* 0x0000001600107213 */ /* 0x000fe40000000000 */
[----:B------:R-:W-:Y:S01]  /*1c70*/  IADD3 R65, -R65, RZ, RZ ;  /* 0x000000ff41417210 */ /* 0x000fe20007ffe1ff */
[----:B------:R-:W-:Y:S01]  /*1c80*/  @!P4 IMAD.IADD R19, R19, 0x1, -R0 ;  /* 0x000000011313c824 */ /* 0x000fe200078e0a00 */
[----:B------:R-:W-:Y:S01]  /*1c90*/  ISETP.GT.U32.AND P4, PT, R0, R21, PT ;  /* 0x000000150000720c */ /* 0x000fe20003f84070 */
[----:B-1----:R-:W-:-:S02]  /*1ca0*/  IMAD.MOV.U32 R9, RZ, RZ, R11 ;  /* 0x000000ffff097224 */ /* 0x002fc400078e000b */
[-C--:B------:R-:W-:Y:S01]  /*1cb0*/  @!P2 IADD3 R13, R13, -R0.reuse, RZ ;  /* 0x800000000d0da210 */ /* 0x080fe20007ffe0ff */
[----:B------:R-:W-:Y:S01]  /*1cc0*/  IMAD.MOV R11, RZ, RZ, -R4 ;  /* 0x000000ffff0b7224 */ /* 0x000fe200078e0a04 */
[----:B------:R-:W-:Y:S01]  /*1cd0*/  MOV R10, R19 ;  /* 0x00000013000a7202 */ /* 0x000fe20000000f00 */
[----:B------:R-:W-:Y:S01]  /*1ce0*/  @!P0 IMAD.MOV R9, RZ, RZ, -R9 ;  /* 0x000000ffff098224 */ /* 0x000fe200078e0a09 */
[C---:B------:R-:W-:Y:S01]  /*1cf0*/  ISETP.GT.U32.AND P0, PT, R0.reuse, R17, PT ;  /* 0x000000110000720c */ /* 0x040fe20003f04070 */
[C---:B------:R-:W-:Y:S01]  /*1d00*/  IMAD R5, R0.reuse, R11, R8 ;  /* 0x0000000b00057224 */ /* 0x040fe200078e0208 */
[----:B------:R-:W-:Y:S01]  /*1d10*/  @!P6 IADD3 R15, R15, -R0, RZ ;  /* 0x800000000f0fe210 */ /* 0x000fe20007ffe0ff */
[C---:B------:R-:W-:Y:S01]  /*1d20*/  IMAD R11, R0.reuse, R23, R12 ;  /* 0x00000017000b7224 */ /* 0x040fe200078e020c */
[----:B------:R1:W-:Y:S02]  /*1d30*/  STL [R1+0x38], R9 ;  /* 0x0000380901007387 */ /* 0x0003e40000100800 */
[----:B------:R-:W-:Y:S01]  /*1d40*/  @!P4 IMAD.IADD R21, R21, 0x1, -R0 ;  /* 0x000000011515c824 */ /* 0x000fe200078e0a00 */
[C---:B------:R-:W-:Y:S01]  /*1d50*/  ISETP.GT.U32.AND P2, PT, R0.reuse, R5, PT ;  /* 0x000000050000720c */ /* 0x040fe20003f44070 */
[----:B------:R-:W-:Y:S01]  /*1d60*/  IMAD.HI.U32 R4, R3, R16, RZ ;  /* 0x0000001003047227 */ /* 0x000fe200078e00ff */
[----:B------:R-:W-:-:S02]  /*1d70*/  ISETP.GT.U32.AND P6, PT, R0, R11, PT ;  /* 0x0000000b0000720c */ /* 0x000fc40003fc4070 */
[----:B------:R-:W-:Y:S01]  /*1d80*/  @!P5 IADD3 R10, -R10, RZ, RZ ;  /* 0x000000ff0a0ad210 */ /* 0x000fe20007ffe1ff */
[----:B------:R-:W-:Y:S01]  /*1d90*/  IMAD.HI.U32 R8, R3, R25, RZ ;  /* 0x0000001903087227 */ /* 0x000fe200078e00ff */
[----:B------:R-:W-:-:S03]  /*1da0*/  ISETP.GE.AND P4, PT, R26, RZ, PT ;  /* 0x000000ff1a00720c */ /* 0x000fc60003f86270 */
[----:B------:R-:W-:Y:S01]  /*1db0*/  @!P0 IMAD.IADD R17, R17, 0x1, -R0 ;  /* 0x0000000111118824 */ /* 0x000fe200078e0a00 */
[----:B------:R-:W-:Y:S01]  /*1dc0*/  ISETP.GE.AND P0, PT, R24, RZ, PT ;  /* 0x000000ff1800720c */ /* 0x000fe20003f06270 */
[----:B------:R-:W-:Y:S01]  /*1dd0*/  IMAD.MOV R23, RZ, RZ, -R4 ;  /* 0x000000ffff177224 */ /* 0x000fe200078e0a04 */
[----:B------:R2:W-:Y:S01]  /*1de0*/  STL [R1+0x34], R10 ;  /* 0x0000340a01007387 */ /* 0x0005e20000100800 */
[--C-:B------:R-:W-:Y:S01]  /*1df0*/  @!P2 IMAD.IADD R5, R5, 0x1, -R0.reuse ;  /* 0x000000010505a824 */ /* 0x100fe200078e0a00 */
[C---:B------:R-:W-:Y:S01]  /*1e00*/  ISETP.GT.U32.AND P2, PT, R0.reuse, R17, PT ;  /* 0x000000110000720c */ /* 0x040fe20003f44070 */
[----:B------:R-:W-:Y:S01]  /*1e10*/  @!P6 IMAD.IADD R11, R11, 0x1, -R0 ;  /* 0x000000010b0be824 */ /* 0x000fe200078e0a00 */
[C---:B------:R-:W-:Y:S01]  /*1e20*/  ISETP.GT.U32.AND P6, PT, R0.reuse, R21, PT ;  /* 0x000000150000720c */ /* 0x040fe20003fc4070 */
[----:B------:R-:W-:Y:S01]  /*1e30*/  IMAD.MOV R8, RZ, RZ, -R8 ;  /* 0x000000ffff087224 */ /* 0x000fe200078e0a08 */
[----:B------:R-:W-:Y:S01]  /*1e40*/  ISETP.GT.U32.AND P5, PT, R0, R5, PT ;  /* 0x000000050000720c */ /* 0x000fe20003fa4070 */
[----:B-1----:R-:W-:-:S02]  /*1e50*/  IMAD.MOV.U32 R9, RZ, RZ, R13 ;  /* 0x000000ffff097224 */ /* 0x002fc400078e000d */
[----:B------:R-:W-:Y:S02]  /*1e60*/  IMAD.MOV.U32 R4, RZ, RZ, R15 ;  /* 0x000000ffff047224 */ /* 0x000fe400078e000f */
[----:B------:R-:W-:Y:S01]  /*1e70*/  IMAD R23, R0, R23, R16 ;  /* 0x0000001700177224 */ /* 0x000fe200078e0210 */
[----:B------:R-:W-:Y:S01]  /*1e80*/  IADD3 R16, R6, 0x1e, RZ ;  /* 0x0000001e06107810 */ /* 0x000fe20007ffe0ff */
[----:B------:R-:W-:Y:S01]  /*1e90*/  IMAD R25, R0, R8, R25 ;  /* 0x0000000800197224 */ /* 0x000fe200078e0219 */
[----:B------:R-:W-:Y:S01]  /*1ea0*/  @!P1 IADD3 R4, -R4, RZ, RZ ;  /* 0x000000ff04049210 */ /* 0x000fe20007ffe1ff */
[----:B------:R-:W-:Y:S01]  /*1eb0*/  @!P3 IMAD.MOV R9, RZ, RZ, -R9 ;  /* 0x000000ffff09b224 */ /* 0x000fe200078e0a09 */
[----:B------:R-:W-:Y:S01]  /*1ec0*/  IABS R13, R16 ;  /* 0x00000010000d7213 */ /* 0x000fe20000000000 */
[----:B------:R-:W-:Y:S01]  /*1ed0*/  VIADD R24, R6, 0x1f ;  /* 0x0000001f06187836 */ /* 0x000fe20000000000 */
[C---:B------:R-:W-:Y:S01]  /*1ee0*/  ISETP.GT.U32.AND P3, PT, R0.reuse, R11, PT ;  /* 0x0000000b0000720c */ /* 0x040fe20003f64070 */
[--C-:B------:R-:W-:Y:S01]  /*1ef0*/  @!P2 IMAD.IADD R17, R17, 0x1, -R0.reuse ;  /* 0x000000011111a824 */ /* 0x100fe200078e0a00 */
[C---:B------:R-:W-:Y:S01]  /*1f00*/  ISETP.GT.U32.AND P1, PT, R0.reuse, R23, PT ;  /* 0x000000170000720c */ /* 0x040fe20003f24070 */
[----:B------:R-:W-:Y:S01]  /*1f10*/  @!P6 IMAD.IADD R21, R21, 0x1, -R0 ;  /* 0x000000011515e824 */ /* 0x000fe200078e0a00 */
[----:B------:R1:W-:Y:S01]  /*1f20*/  STL [R1+0x30], R9 ;  /* 0x0000300901007387 */ /* 0x0003e20000100800 */
[----:B------:R-:W-:Y:S01]  /*1f30*/  ISETP.GT.U32.AND P6, PT, R0, R25, PT ;  /* 0x000000190000720c */ /* 0x000fe20003fc4070 */
[----:B--2---:R-:W-:Y:S01]  /*1f40*/  IMAD.MOV.U32 R10, RZ, RZ, R17 ;  /* 0x000000ffff0a7224 */ /* 0x004fe200078e0011 */
[----:B------:R-:W-:Y:S01]  /*1f50*/  IABS R12, R24 ;  /* 0x00000018000c7213 */ /* 0x000fe20000000000 */
[----:B------:R2:W-:Y:S01]  /*1f60*/  STL [R1+0x2c], R4 ;  /* 0x00002c0401007387 */ /* 0x0005e20000100800 */
[----:B------:R-:W-:Y:S01]  /*1f70*/  ISETP.GE.AND P2, PT, R18, RZ, PT ;  /* 0x000000ff1200720c */ /* 0x000fe20003f46270 */
[----:B------:R-:W-:Y:S01]  /*1f80*/  @!P0 IMAD.MOV R10, RZ, RZ, -R10 ;  /* 0x000000ffff0a8224 */ /* 0x000fe200078e0a0a */
[----:B------:R-:W-:Y:S01]  /*1f90*/  @!P5 IADD3 R5, R5, -R0, RZ ;  /* 0x800000000505d210 */ /* 0x000fe20007ffe0ff */
[----:B------:R-:W-:Y:S01]  /*1fa0*/  IMAD.HI.U32 R8, R3, R12, RZ ;  /* 0x0000000c03087227 */ /* 0x000fe200078e00ff */
[----:B------:R-:W-:-:S02]  /*1fb0*/  ISETP.GE.AND P5, PT, R20, RZ, PT ;  /* 0x000000ff1400720c */ /* 0x000fc40003fa6270 */
[----:B-1----:R-:W-:Y:S01]  /*1fc0*/  MOV R9, R21 ;  /* 0x0000001500097202 */ /* 0x002fe20000000f00 */
[----:B------:R-:W-:Y:S01]  /*1fd0*/  @!P3 IMAD.IADD R11, R11, 0x1, -R0 ;  /* 0x000000010b0bb824 */ /* 0x000fe200078e0a00 */
[----:B------:R-:W-:Y:S01]  /*1fe0*/  STL [R1+0x28], R10 ;  /* 0x0000280a01007387 */ /* 0x000fe20000100800 */
[----:B--2---:R-:W-:Y:S01]  /*1ff0*/  IMAD.HI.U32 R4, R3, R13, RZ ;  /* 0x0000000d03047227 */ /* 0x004fe200078e00ff */
[----:B------:R-:W-:Y:S02]  /*2000*/  @!P4 IADD3 R9, -R9, RZ, RZ ;  /* 0x000000ff0909c210 */ /* 0x000fe40007ffe1ff */
[----:B------:R-:W-:Y:S01]  /*2010*/  ISETP.GE.AND P3, PT, R22, RZ, PT ;  /* 0x000000ff1600720c */ /* 0x000fe20003f66270 */
[----:B------:R-:W-:Y:S01]  /*2020*/  IMAD.MOV R15, RZ, RZ, -R8 ;  /* 0x000000ffff0f7224 */ /* 0x000fe200078e0a08 */
[----:B------:R-:W-:Y:S01]  /*2030*/  IADD3 R4, -R4, RZ, RZ ;  /* 0x000000ff04047210 */ /* 0x000fe20007ffe1ff */
[--C-:B------:R-:W-:Y:S01]  /*2040*/  @!P1 IMAD.IADD R23, R23, 0x1, -R0.reuse ;  /* 0x0000000117179824 */ /* 0x100fe200078e0a00 */
[----:B------:R1:W-:Y:S01]  /*2050*/  STL [R1+0x24], R9 ;  /* 0x0000240901007387 */ /* 0x0003e20000100800 */
[----:B------:R-:W-:Y:S01]  /*2060*/  IMAD.MOV.U32 R8, RZ, RZ, R5 ;  /* 0x000000ffff087224 */ /* 0x000fe200078e0005 */
[----:B------:R-:W-:Y:S01]  /*2070*/  ISETP.GE.AND P1, PT, R27, RZ, PT ;  /* 0x000000ff1b00720c */ /* 0x000fe20003f26270 */
[C---:B------:R-:W-:Y:S01]  /*2080*/  IMAD R13, R0.reuse, R4, R13 ;  /* 0x00000004000d7224 */ /* 0x040fe200078e020d */
[----:B------:R-:W-:Y:S01]  /*2090*/  ISETP.GT.U32.AND P0, PT, R0, R23, PT ;  /* 0x000000170000720c */ /* 0x000fe20003f04070 */
[----:B------:R-:W-:Y:S01]  /*20a0*/  @!P6 IMAD.IADD R25, R25, 0x1, -R0 ;  /* 0x000000011919e824 */ /* 0x000fe200078e0a00 */
[----:B------:R-:W-:Y:S01]  /*20b0*/  @!P2 IADD3 R8, -R8, RZ, RZ ;  /* 0x000000ff0808a210 */ /* 0x000fe20007ffe1ff */
[C---:B------:R-:W-:Y:S01]  /*20c0*/  IMAD R5, R0.reuse, R15, R12 ;  /* 0x0000000f00057224 */ /* 0x040fe200078e020c */
[----:B------:R-:W-:Y:S01]  /*20d0*/  ISETP.GT.U32.AND P2, PT, R0, R13, PT ;  /* 0x0000000d0000720c */ /* 0x000fe20003f44070 */
[----:B------:R-:W-:Y:S01]  /*20e0*/  VIADD R4, R6, 0x20 ;  /* 0x0000002006047836 */ /* 0x000fe20000000000 */
[----:B------:R-:W-:Y:S01]  /*20f0*/  ISETP.GT.U32.AND P4, PT, R0, R25, PT ;  /* 0x000000190000720c */ /* 0x000fe20003f84070 */
[----:B-1----:R-:W-:Y:S01]  /*2100*/  IMAD.MOV.U32 R9, RZ, RZ, R11 ;  /* 0x000000ffff097224 */ /* 0x002fe200078e000b */
[----:B------:R1:W-:Y:S01]  /*2110*/  STL [R1+0x20], R8 ;  /* 0x0000200801007387 */ /* 0x0003e20000100800 */
[----:B------:R-:W-:Y:S01]  /*2120*/  ISETP.GE.AND P6, PT, R16, RZ, PT ;  /* 0x000000ff1000720c */ /* 0x000fe20003fc6270 */
[C---:B------:R-:W-:Y:S01]  /*2130*/  VIADD R12, R6.reuse, 0x22 ;  /* 0x00000022060c7836 */ /* 0x040fe20000000000 */
[----:B------:R-:W-:Y:S01]  /*2140*/  IABS R11, R4 ;  /* 0x00000004000b7213 */ /* 0x000fe20000000000 */
[----:B------:R-:W-:Y:S01]  /*2150*/  VIADD R16, R6, 0x25 ;  /* 0x0000002506107836 */ /* 0x000fe20000000000 */
[----:B------:R-:W-:Y:S01]  /*2160*/  @!P5 IADD3 R9, -R9, RZ, RZ ;  /* 0x000000ff0909d210 */ /* 0x000fe20007ffe1ff */
[--C-:B------:R-:W-:Y:S01]  /*2170*/  @!P0 IMAD.IADD R23, R23, 0x1, -R0.reuse ;  /* 0x0000000117178824 */ /* 0x100fe200078e0a00 */
[----:B------:R-:W-:Y:S01]  /*2180*/  ISETP.GT.U32.AND P5, PT, R0, R5, PT ;  /* 0x000000050000720c */ /* 0x000fe20003fa4070 */
[----:B------:R-:W-:Y:S01]  /*2190*/  VIADD R17, R6, 0x28 ;  /* 0x0000002806117836 */ /* 0x000fe20000000000 */
[----:B------:R-:W-:Y:S01]  /*21a0*/  @!P2 IADD3 R13, R13, -R0, RZ ;  /* 0x800000000d0da210 */ /* 0x000fe20007ffe0ff */
[----:B------:R2:W-:Y:S01]  /*21b0*/  STL [R1+0x1c], R9 ;  /* 0x00001c0901007387 */ /* 0x0005e20000100800 */
[----:B------:R-:W-:Y:S01]  /*21c0*/  @!P4 IMAD.IADD R25, R25, 0x1, -R0 ;  /* 0x000000011919c824 */ /* 0x000fe200078e0a00 */
[----:B------:R-:W-:Y:S01]  /*21d0*/  ISETP.GE.AND P4, PT, R4, RZ, PT ;  /* 0x000000ff0400720c */ /* 0x000fe20003f86270 */
[----:B------:R-:W-:Y:S01]  /*21e0*/  IMAD.HI.U32 R4, R3, R11, RZ ;  /* 0x0000000b03047227 */ /* 0x000fe200078e00ff */
[----:B------:R-:W-:-:S02]  /*21f0*/  IABS R119, R16 ;  /* 0x0000001000777213 */ /* 0x000fc40000000000 */
[----:B------:R-:W-:Y:S01]  /*2200*/  ISETP.GE.AND P0, PT, R24, RZ, PT ;  /* 0x000000ff1800720c */ /* 0x000fe20003f06270 */
[----:B-1----:R-:W-:Y:S01]  /*2210*/  VIADD R8, R6, 0x21 ;  /* 0x0000002106087836 */ /* 0x002fe20000000000 */
[----:B------:R-:W-:Y:S01]  /*2220*/  IADD3 R4, -R4, RZ, RZ ;  /* 0x000000ff04047210 */ /* 0x000fe20007ffe1ff */
[----:B------:R-:W-:Y:S01]  /*2230*/  VIADD R18, R6, 0x29 ;  /* 0x0000002906127836 */ /* 0x000fe20000000000 */
[----:B------:R-:W-:Y:S01]  /*2240*/  IABS R115, R17 ;  /* 0x0000001100737213 */ /* 0x000fe20000000000 */
[----:B--2---:R-:W-:Y:S01]  /*2250*/  IMAD.MOV.U32 R9, RZ, RZ, R23 ;  /* 0x000000ffff097224 */ /* 0x004fe200078e0017 */
[----:B------:R-:W-:Y:S01]  /*2260*/  IABS R15, R8 ;  /* 0x00000008000f7213 */ /* 0x000fe20000000000 */
[----:B------:R-:W-:Y:S01]  /*2270*/  @!P5 IMAD.IADD R5, R5, 0x1, -R0 ;  /* 0x000000010505d824 */ /* 0x000fe200078e0a00 */
[C---:B------:R-:W-:Y:S01]  /*2280*/  ISETP.GT.U32.AND P5, PT, R0.reuse, R13, PT ;  /* 0x0000000d0000720c */ /* 0x040fe20003fa4070 */
[C---:B------:R-:W-:Y:S01]  /*2290*/  IMAD R11, R0.reuse, R4, R11 ;  /* 0x00000004000b7224 */ /* 0x040fe200078e020b */
[----:B------:R-:W-:Y:S01]  /*22a0*/  @!P3 IADD3 R9, -R9, RZ, RZ ;  /* 0x000000ff0909b210 */ /* 0x000fe20007ffe1ff */
[----:B------:R-:W-:Y:S01]  /*22b0*/  IMAD R59, R0, R65, R59 ;  /* 0x00000041003b7224 */ /* 0x000fe200078e023b */
[----:B------:R-:W-:Y:S01]  /*22c0*/  ISETP.GE.AND P2, PT, R8, RZ, PT ;  /* 0x000000ff0800720c */ /* 0x000fe20003f46270 */
[----:B------:R-:W-:Y:S01]  /*22d0*/  IMAD.HI.U32 R8, R3, R15, RZ ;  /* 0x0000000f03087227 */ /* 0x000fe200078e00ff */
[----:B------:R-:W-:Y:S01]  /*22e0*/  ISETP.GT.U32.AND P3, PT, R0, R5, PT ;  /* 0x000000050000720c */ /* 0x000fe20003f64070 */
[----:B------:R1:W-:Y:S01]  /*22f0*/  STL [R1+0x18], R9 ;  /* 0x0000180901007387 */ /* 0x0003e20000100800 */
[----:B------:R-:W-:Y:S01]  /*2300*/  IADD3 R4, R6, 0x23, RZ ;  /* 0x0000002306047810 */ /* 0x000fe20007ffe0ff */
[----:B------:R-:W-:Y:S01]  /*2310*/  IMAD.MOV R8, RZ, RZ, -R8 ;  /* 0x000000ffff087224 */ /* 0x000fe200078e0a08 */
[----:B------:R-:W-:-:S02]  /*2320*/  IABS R35, R18 ;  /* 0x0000001200237213 */ /* 0x000fc40000000000 */
[----:B------:R-:W-:Y:S01]  /*2330*/  IABS R252, R4 ;  /* 0x0000000400fc7213 */ /* 0x000fe20000000000 */
[----:B------:R-:W-:Y:S01]  /*2340*/  @!P5 IMAD.IADD R13, R13, 0x1, -R0 ;  /* 0x000000010d0dd824 */ /* 0x000fe200078e0a00 */
[C---:B------:R-:W-:Y:S01]  /*2350*/  ISETP.GT.U32.AND P5, PT, R0.reuse, R11, PT ;  /* 0x0000000b0000720c */ /* 0x040fe20003fa4070 */
[----:B------:R-:W-:Y:S02]  /*2360*/  IMAD R15, R0, R8, R15 ;  /* 0x00000008000f7224 */ /* 0x000fe400078e020f */
[----:B-1----:R-:W-:Y:S02]  /*2370*/  IMAD.MOV.U32 R9, RZ, RZ, R25 ;  /* 0x000000ffff097224 */ /* 0x002fe400078e0019 */
[----:B------:R-:W-:Y:S02]  /*2380*/  @!P3 IADD3 R5, R5, -R0, RZ ;  /* 0x800000000505b210 */ /* 0x000fe40007ffe0ff */
[----:B------:R-:W-:Y:S01]  /*2390*/  @!P1 IMAD.MOV R9, RZ, RZ, -R9 ;  /* 0x000000ffff099224 */ /* 0x000fe200078e0a09 */
[----:B------:R-:W-:-:S02]  /*23a0*/  ISETP.GE.AND P1, PT, R12, RZ, PT ;  /* 0x000000ff0c00720c */ /* 0x000fc40003f26270 */
[----:B------:R-:W-:Y:S01]  /*23b0*/  IABS R12, R12 ;  /* 0x0000000c000c7213 */ /* 0x000fe20000000000 */
[----:B------:R-:W-:Y:S01]  /*23c0*/  IMAD.MOV.U32 R14, RZ, RZ, R5 ;  /* 0x000000ffff0e7224 */ /* 0x000fe200078e0005 */
[----:B------:R1:W-:Y:S01]  /*23d0*/  STL [R1+0x14], R9 ;  /* 0x0000140901007387 */ /* 0x0003e20000100800 */
[----:B------:R-:W-:Y:S01]  /*23e0*/  @!P5 IMAD.IADD R11, R11, 0x1, -R0 ;  /* 0x000000010b0bd824 */ /* 0x000fe200078e0a00 */
[----:B------:R-:W-:Y:S01]  /*23f0*/  ISETP.GE.AND P3, PT, R4, RZ, PT ;  /* 0x000000ff0400720c */ /* 0x000fe20003f66270 */
[----:B------:R-:W-:Y:S02]  /*2400*/  IMAD.MOV.U32 R8, RZ, RZ, R12 ;  /* 0x000000ffff087224 */ /* 0x000fe400078e000c */
[----:B------:R-:W-:Y:S01]  /*2410*/  VIADD R12, R6, 0x24 ;  /* 0x00000024060c7836 */ /* 0x000fe20000000000 */
[----:B------:R-:W-:Y:S01]  /*2420*/  ISETP.GT.U32.AND P5, PT, R0, R11, PT ;  /* 0x0000000b0000720c */ /* 0x000fe20003fa4070 */
[----:B------:R-:W-:Y:S01]  /*2430*/  IMAD.HI.U32 R4, R3, R8, RZ ;  /* 0x0000000803047227 */ /* 0x000fe200078e00ff */
[----:B-1----:R-:W-:-:S03]  /*2440*/  MOV R9, R13 ;  /* 0x0000000d00097202 */ /* 0x002fc60000000f00 */
[----:B------:R-:W-:Y:S01]  /*2450*/  IMAD.MOV R13, RZ, RZ, -R4 ;  /* 0x000000ffff0d7224 */ /* 0x000fe200078e0a04 */
[----:B------:R-:W-:Y:S01]  /*2460*/  IABS R113, R12 ;  /* 0x0000000c00717213 */ /* 0x000fe20000000000 */
[----:B------:R-:W-:Y:S01]  /*2470*/  IMAD.HI.U32 R4, R3, R252, RZ ;  /* 0x000000fc03047227 */ /* 0x000fe200078e00ff */
[----:B------:R-:W-:Y:S02]  /*2480*/  @!P6 IADD3 R9, -R9, RZ, RZ ;  /* 0x000000ff0909e210 */ /* 0x000fe40007ffe1ff */
[C---:B------:R-:W-:Y:S01]  /*2490*/  ISETP.GT.U32.AND P6, PT, R0.reuse, R15, PT ;  /* 0x0000000f0000720c */ /* 0x040fe20003fc4070 */
[----:B------:R-:W-:Y:S01]  /*24a0*/  IMAD R5, R0, R13, R8 ;  /* 0x0000000d00057224 */ /* 0x000fe200078e0208 */
[----:B------:R-:W-:Y:S01]  /*24b0*/  IADD3 R13, -R4, RZ, RZ ;  /* 0x000000ff040d7210 */ /* 0x000fe20007ffe1ff */
[----:B------:R-:W-:Y:S01]  /*24c0*/  IMAD.HI.U32 R4, R3, R113, RZ ;  /* 0x0000007103047227 */ /* 0x000fe200078e00ff */
[----:B------:R-:W-:Y:S01]  /*24d0*/  @!P5 IADD3 R11, R11, -R0, RZ ;  /* 0x800000000b0bd210 */ /* 0x000fe20007ffe0ff */
[----:B------:R1:W-:Y:S01]  /*24e0*/  STL [R1+0x10], R9 ;  /* 0x0000100901007387 */ /* 0x0003e20000100800 */
[----:B------:R-:W-:Y:S01]  /*24f0*/  ISETP.GT.U32.AND P5, PT, R0, R5, PT ;  /* 0x000000050000720c */ /* 0x000fe20003fa4070 */
[----:B------:R-:W-:-:S04]  /*2500*/  IMAD.HI.U32 R8, R3, R119, RZ ;  /* 0x0000007703087227 */ /* 0x000fc800078e00ff */
[----:B------:R-:W-:Y:S01]  /*2510*/  IMAD.MOV R4, RZ, RZ, -R4 ;  /* 0x000000ffff047224 */ /* 0x000fe200078e0a04 */
[----:B------:R-:W-:Y:S01]  /*2520*/  IADD3 R8, -R8, RZ, RZ ;  /* 0x000000ff08087210 */ /* 0x000fe20007ffe1ff */
[----:B------:R-:W-:Y:S02]  /*2530*/  @!P6 IMAD.IADD R15, R15, 0x1, -R0 ;  /* 0x000000010f0fe824 */ /* 0x000fe400078e0a00 */
[C---:B------:R-:W-:Y:S02]  /*2540*/  IMAD R113, R0.reuse, R4, R113 ;  /* 0x0000000400717224 */ /* 0x040fe400078e0271 */
[C---:B------:R-:W-:Y:S01]  /*2550*/  IMAD R119, R0.reuse, R8, R119 ;  /* 0x0000000800777224 */ /* 0x040fe200078e0277 */
[----:B------:R-:W-:Y:S01]  /*2560*/  ISETP.GT.U32.AND P6, PT, R0, R15, PT ;  /* 0x0000000f0000720c */ /* 0x000fe20003fc4070 */
[----:B------:R-:W-:Y:S01]  /*2570*/  @!P0 IMAD.MOV R14, RZ, RZ, -R14 ;  /* 0x000000ffff0e8224 */ /* 0x000fe200078e0a0e */
[----:B------:R-:W-:Y:S01]  /*2580*/  ISETP.GE.AND P0, PT, R12, RZ, PT ;  /* 0x000000ff0c00720c */ /* 0x000fe20003f06270 */
[----:B------:R-:W-:Y:S01]  /*2590*/  VIADD R12, R6, 0x26 ;  /* 0x00000026060c7836 */ /* 0x000fe20000000000 */
[----:B------:R-:W-:Y:S01]  /*25a0*/  @!P5 IADD3 R5, R5, -R0, RZ ;  /* 0x800000000505d210 */ /* 0x000fe20007ffe0ff */
[C---:B------:R-:W-:Y:S01]  /*25b0*/  IMAD R252, R0.reuse, R13, R252 ;  /* 0x0000000d00fc7224 */ /* 0x040fe200078e02fc */
[----:B------:R-:W-:Y:S01]  /*25c0*/  ISETP.GT.U32.AND P5, PT, R0, R119, PT ;  /* 0x000000770000720c */ /* 0x000fe20003fa4070 */
[----:B------:R-:W-:Y:S01]  /*25d0*/  VIADD R13, R6, 0x27 ;  /* 0x00000027060d7836 */ /* 0x000fe20000000000 */
[----:B------:R-:W-:Y:S01]  /*25e0*/  IABS R114, R12 ;  /* 0x0000000c00727213 */ /* 0x000fe20000000000 */
[----:B-1----:R-:W-:Y:S01]  /*25f0*/  IMAD.MOV.U32 R9, RZ, RZ, R11 ;  /* 0x000000ffff097224 */ /* 0x002fe200078e000b */
[----:B------:R-:W-:Y:S01]  /*2600*/  STL [R1+0x2f80], R14 ;  /* 0x002f800e01007387 */ /* 0x000fe20000100800 */
[----:B------:R-:W-:Y:S01]  /*2610*/  IMAD.HI.U32 R8, R3, R35, RZ ;  /* 0x0000002303087227 */ /* 0x000fe200078e00ff */
[----:B------:R-:W-:-:S03]  /*2620*/  IABS R74, R13 ;  /* 0x0000000d004a7213 */ /* 0x000fc60000000000 */
[----:B------:R-:W-:Y:S01]  /*2630*/  @!P6 IMAD.IADD R15, R15, 0x1, -R0 ;  /* 0x000000010f0fe824 */ /* 0x000fe200078e0a00 */
[----:B------:R-:W-:Y:S01]  /*2640*/  ISETP.GT.U32.AND P6, PT, R0, R113, PT ;  /* 0x000000710000720c */ /* 0x000fe20003fc4070 */
[----:B------:R-:W-:-:S04]  /*2650*/  IMAD.HI.U32 R4, R3, R114, RZ ;  /* 0x0000007203047227 */ /* 0x000fc800078e00ff */
[----:B------:R-:W-:Y:S01]  /*2660*/  @!P5 IMAD.IADD R119, R119, 0x1, -R0 ;  /* 0x000000017777d824 */ /* 0x000fe200078e0a00 */
[----:B------:R-:W-:Y:S01]  /*2670*/  IADD3 R11, -R4, RZ, RZ ;  /* 0x000000ff040b7210 */ /* 0x000fe20007ffe1ff */
[----:B------:R-:W-:-:S04]  /*2680*/  IMAD.HI.U32 R4, R3, R74, RZ ;  /* 0x0000004a03047227 */ /* 0x000fc800078e00ff */
[----:B------:R-:W-:Y:S01]  /*2690*/  @!P4 IMAD.MOV R9, RZ, RZ, -R9 ;  /* 0x000000ffff09c224 */ /* 0x000fe200078e0a09 */
[C---:B------:R-:W-:Y:S01]  /*26a0*/  ISETP.GT.U32.AND P4, PT, R0.reuse, R252, PT ;  /* 0x000000fc0000720c */ /* 0x040fe20003f84070 */
[C---:B------:R-:W-:Y:S01]  /*26b0*/  IMAD R114, R0.reuse, R11, R114 ;  /* 0x0000000b00727224 */ /* 0x040fe200078e0272 */
[----:B------:R-:W-:Y:S01]  /*26c0*/  @!P6 IADD3 R113, R113, -R0, RZ ;  /* 0x800000007171e210 */ /* 0x000fe20007ffe0ff */
[----:B------:R-:W-:Y:S01]  /*26d0*/  IMAD.MOV R11, RZ, RZ, -R4 ;  /* 0x000000ffff0b7224 */ /* 0x000fe200078e0a04 */
[----:B------:R1:W-:Y:S01]  /*26e0*/  STL [R1+0x8], R9 ;  /* 0x0000080901007387 */ /* 0x0003e20000100800 */
[----:B------:R-:W-:Y:S01]  /*26f0*/  IMAD.HI.U32 R4, R3, R115, RZ ;  /* 0x0000007303047227 */ /* 0x000fe200078e00ff */
[----:B------:R-:W-:-:S03]  /*2700*/  ISETP.GT.U32.AND P5, PT, R0, R113, PT ;  /* 0x000000710000720c */ /* 0x000fc60003fa4070 */
[----:B------:R-:W-:Y:S02]  /*2710*/  IMAD R74, R0, R11, R74 ;  /* 0x0000000b004a7224 */ /* 0x000fe400078e024a */
[----:B------:R-:W-:Y:S02]  /*2720*/  VIADD R11, R6, 0x2a ;  /* 0x0000002a060b7836 */ /* 0x000fe40000000000 */
[----:B------:R-:W-:Y:S01]  /*2730*/  @!P4 IMAD.IADD R252, R252, 0x1, -R0 ;  /* 0x00000001fcfcc824 */ /* 0x000fe200078e0a00 */
[C---:B------:R-:W-:Y:S01]  /*2740*/  ISETP.GT.U32.AND P4, PT, R0.reuse, R5, PT ;  /* 0x000000050000720c */ /* 0x040fe20003f84070 */
[----:B-1----:R-:W-:Y:S01]  /*2750*/  IMAD.MOV.U32 R9, RZ, RZ, R15 ;  /* 0x000000ffff097224 */ /* 0x002fe200078e000f */
[----:B------:R-:W-:Y:S01]  /*2760*/  IABS R67, R11 ;  /* 0x0000000b00437213 */ /* 0x000fe20000000000 */
[----:B------:R-:W-:Y:S01]  /*2770*/  IMAD.MOV R4, RZ, RZ, -R4 ;  /* 0x000000ffff047224 */ /* 0x000fe200078e0a04 */
[C---:B------:R-:W-:Y:S01]  /*2780*/  ISETP.GT.U32.AND P6, PT, R0.reuse, R252, PT ;  /* 0x000000fc0000720c */ /* 0x040fe20003fc4070 */
[----:B------:R-:W-:Y:S01]  /*2790*/  @!P5 IMAD.IADD R113, R113, 0x1, -R0 ;  /* 0x000000017171d824 */ /* 0x000fe200078e0a00 */
[C---:B------:R-:W-:Y:S01]  /*27a0*/  ISETP.GT.U32.AND P5, PT, R0.reuse, R74, PT ;  /* 0x0000004a0000720c */ /* 0x040fe20003fa4070 */
[C---:B------:R-:W-:Y:S01]  /*27b0*/  IMAD R115, R0.reuse, R4, R115 ;  /* 0x0000000400737224 */ /* 0x040fe200078e0273 */
[----:B------:R-:W-:Y:S01]  /*27c0*/  @!P2 IADD3 R9, -R9, RZ, RZ ;  /* 0x000000ff0909a210 */ /* 0x000fe20007ffe1ff */
[----:B------:R-:W-:Y:S01]  /*27d0*/  IMAD.HI.U32 R4, R3, R67, RZ ;  /* 0x0000004303047227 */ /* 0x000fe200078e00ff */
[----:B------:R-:W-:-:S03]  /*27e0*/  ISETP.GT.U32.AND P2, PT, R0, R119, PT ;  /* 0x000000770000720c */ /* 0x000fc60003f44070 */
[----:B------:R-:W-:Y:S01]  /*27f0*/  @!P4 IMAD.IADD R5, R5, 0x1, -R0 ;  /* 0x000000010505c824 */ /* 0x000fe200078e0a00 */
[----:B------:R-:W-:Y:S01]  /*2800*/  ISETP.GT.U32.AND P4, PT, R0, R114, PT ;  /* 0x000000720000720c */ /* 0x000fe20003f84070 */
[----:B------:R-:W-:Y:S01]  /*2810*/  IMAD.MOV R4, RZ, RZ, -R4 ;  /* 0x000000ffff047224 */ /* 0x000fe200078e0a04 */
[----:B------:R1:W-:Y:S01]  /*2820*/  STL [R1+0x4], R9 ;  /* 0x0000040901007387 */ /* 0x0003e20000100800 */
[-C--:B------:R-:W-:Y:S01]  /*2830*/  @!P6 IADD3 R252, R252, -R0.reuse, RZ ;  /* 0x80000000fcfce210 */ /* 0x080fe20007ffe0ff */
[----:B------:R-:W-:Y:S01]  /*2840*/  IMAD.MOV R8, RZ, RZ, -R8 ;  /* 0x000000ffff087224 */ /* 0x000fe200078e0a08 */
[----:B------:R-:W-:Y:S01]  /*2850*/  @!P5 IADD3 R74, R74, -R0, RZ ;  /* 0x800000004a4ad210 */ /* 0x000fe20007ffe0ff */
[----:B------:R-:W-:Y:S01]  /*2860*/  IMAD R67, R0, R4, R67 ;  /* 0x0000000400437224 */ /* 0x000fe200078e0243 */
[----:B------:R-:W-:Y:S01]  /*2870*/  ISETP.GE.AND P6, PT, R16, RZ, PT ;  /* 0x000000ff1000720c */ /* 0x000fe20003fc6270 */
[C---:B------:R-:W-:Y:S01]  /*2880*/  IMAD R35, R0.reuse, R8, R35 ;  /* 0x0000000800237224 */ /* 0x040fe200078e0223 */
[----:B------:R-:W-:Y:S01]  /*2890*/  ISETP.GT.U32.AND P5, PT, R0, R74, PT ;  /* 0x0000004a0000720c */ /* 0x000fe20003fa4070 */
[----:B------:R-:W-:Y:S01]  /*28a0*/  VIADD R8, R6, 0x2b ;  /* 0x0000002b06087836 */ /* 0x000fe20000000000 */
[-C--:B------:R-:W-:Y:S01]  /*28b0*/  @!P2 IADD3 R119, R119, -R0.reuse, RZ ;  /* 0x800000007777a210 */ /* 0x080fe20007ffe0ff */
[----:B-1----:R-:W-:Y:S01]  /*28c0*/  IMAD.MOV.U32 R9, RZ, RZ, R5 ;  /* 0x000000ffff097224 */ /* 0x002fe200078e0005 */
[----:B------:R-:W-:Y:S01]  /*28d0*/  @!P4 IADD3 R114, R114, -R0, RZ ;  /* 0x800000007272c210 */ /* 0x000fe20007ffe0ff */
[----:B------:R-:W-:Y:S01]  /*28e0*/  @!P0 IMAD.MOV R113, RZ, RZ, -R113 ;  /* 0x000000ffff718224 */ /* 0x000fe200078e0a71 */
[----:B------:R-:W-:Y:S01]  /*28f0*/  ISETP.GE.AND P2, PT, R12, RZ, PT ;  /* 0x000000ff0c00720c */ /* 0x000fe20003f46270 */
[----:B------:R-:W-:Y:S01]  /*2900*/  @!P1 IMAD.MOV R9, RZ, RZ, -R9 ;  /* 0x000000ffff099224 */ /* 0x000fe200078e0a09 */
[----:B------:R-:W-:Y:S01]  /*2910*/  ISETP.GT.U32.AND P1, PT, R0, R114, PT ;  /* 0x000000720000720c */ /* 0x000fe20003f24070 */
[----:B------:R-:W-:Y:S01]  /*2920*/  VIADD R12, R6, 0x2c ;  /* 0x0000002c060c7836 */ /* 0x000fe20000000000 */
[----:B------:R-:W-:Y:S01]  /*2930*/  @!P3 IADD3 R252, -R252, RZ, RZ ;  /* 0x000000fffcfcb210 */ /* 0x000fe20007ffe1ff */
[----:B------:R-:W-:Y:S01]  /*2940*/  @!P6 IMAD.MOV R119, RZ, RZ, -R119 ;  /* 0x000000ffff77e224 */ /* 0x000fe200078e0a77 */
[----:B------:R-:W-:Y:S01]  /*2950*/  ISETP.GT.U32.AND P6, PT, R0, R35, PT ;  /* 0x000000230000720c */ /* 0x000fe20003fc4070 */
[----:B------:R-:W-:Y:S01]  /*2960*/  @!P5 IMAD.IADD R74, R74, 0x1, -R0 ;  /* 0x000000014a4ad824 */ /* 0x000fe200078e0a00 */
[----:B------:R-:W-:Y:S01]  /*2970*/  ISETP.GT.U32.AND P5, PT, R0, R67, PT ;  /* 0x000000430000720c */ /* 0x000fe20003fa4070 */
[----:B------:R-:W-:Y:S01]  /*2980*/  VIADD R15, R6, 0x45 ;  /* 0x00000045060f7836 */ /* 0x000fe20000000000 */
[----:B------:R-:W-:Y:S01]  /*2990*/  ISETP.GT.U32.AND P3, PT, R0, R115, PT ;  /* 0x000000730000720c */ /* 0x000fe20003f64070 */
[----:B------:R-:W-:Y:S01]  /*29a0*/  STL [R1], R9 ;  /* 0x0000000901007387 */ /* 0x000fe20000100800 */
[----:B------:R-:W-:Y:S01]  /*29b0*/  IABS R116, R8 ;  /* 0x0000000800747213 */ /* 0x000fe20000000000 */
[----:B------:R-:W-:Y:S01]  /*29c0*/  VIADD R14, R6, 0x1fa ;  /* 0x000001fa060e7836 */ /* 0x000fe20000000000 */
[----:B------:R-:W-:Y:S01]  /*29d0*/  IABS R75, R12 ;  /* 0x0000000c004b7213 */ /* 0x000fe20000000000 */
[----:B------:R-:W-:Y:S01]  /*29e0*/  STL [R1+0x2f84], R252 ;  /* 0x002f84fc01007387 */ /* 0x000fe20000100800 */
[----:B------:R-:W-:Y:S01]  /*29f0*/  @!P1 IADD3 R114, R114, -R0, RZ ;  /* 0x8000000072729210 */ /* 0x000fe20007ffe0ff */
[----:B------:R-:W-:Y:S01]  /*2a00*/  IMAD.HI.U32 R4, R3, R116, RZ ;  /* 0x0000007403047227 */ /* 0x000fe200078e00ff */
[----:B------:R-:W-:Y:S01]  /*2a10*/  ISETP.GE.AND P4, PT, R13, RZ, PT ;  /* 0x000000ff0d00720c */ /* 0x000fe20003f86270 */
[----:B------:R-:W-:Y:S01]  /*2a20*/  STL [R1+0x2f88], R113 ;  /* 0x002f887101007387 */ /* 0x000fe20000100800 */
[----:B------:R-:W-:Y:S01]  /*2a30*/  @!P2 IADD3 R114, -R114, RZ, RZ ;  /* 0x000000ff7272a210 */ /* 0x000fe20007ffe1ff */
[----:B------:R-:W-:Y:S01]  /*2a40*/  IMAD.MOV R5, RZ, RZ, -R4 ;  /* 0x000000ffff057224 */ /* 0x000fe200078e0a04 */
[-C--:B------:R-:W-:Y:S01]  /*2a50*/  @!P5 IADD3 R67, R67, -R0.reuse, RZ ;  /* 0x800000004343d210 */ /* 0x080fe20007ffe0ff */
[----:B------:R-:W-:Y:S01]  /*2a60*/  @!P6 IMAD.IADD R35, R35, 0x1, -R0 ;  /* 0x000000012323e824 */ /* 0x000fe200078e0a00 */
[----:B------:R-:W-:Y:S01]  /*2a70*/  @!P3 IADD3 R115, R115, -R0, RZ ;  /* 0x800000007373b210 */ /* 0x000fe20007ffe0ff */
[----:B------:R-:W-:Y:S01]  /*2a80*/  IMAD.HI.U32 R4, R3, R75, RZ ;  /* 0x0000004b03047227 */ /* 0x000fe200078e00ff */
[C---:B------:R-:W-:Y:S01]  /*2a90*/  ISETP.GT.U32.AND P5, PT, R0.reuse, R67, PT ;  /* 0x000000430000720c */ /* 0x040fe20003fa4070 */
[----:B------:R1:W-:Y:S01]  /*2aa0*/  STL [R1+0x2f8c], R119 ;  /* 0x002f8c7701007387 */ /* 0x0003e20000100800 */
[C---:B------:R-:W-:Y:S01]  /*2ab0*/  ISETP.GT.U32.AND P2, PT, R0.reuse, R35, PT ;  /* 0x000000230000720c */ /* 0x040fe20003f44070 */
[----:B------:R-:W-:Y:S01]  /*2ac0*/  IMAD.MOV R4, RZ, RZ, -R4 ;  /* 0x000000ffff047224 */ /* 0x000fe200078e0a04 */
[----:B------:R-:W-:Y:S01]  /*2ad0*/  ISETP.GT.U32.AND P6, PT, R0, R115, PT ;  /* 0x000000730000720c */ /* 0x000fe20003fc4070 */
[----:B------:R-:W-:Y:S01]  /*2ae0*/  VIADD R13, R6, 0x2e ;  /* 0x0000002e060d7836 */ /* 0x000fe20000000000 */
[----:B------:R-:W-:Y:S01]  /*2af0*/  ISETP.GE.AND P3, PT, R11, RZ, PT ;  /* 0x000000ff0b00720c */ /* 0x000fe20003f66270 */
[----:B------:R-:W-:Y:S01]  /*2b00*/  IMAD R75, R0, R4, R75 ;  /* 0x00000004004b7224 */ /* 0x000fe200078e024b */
[----:B------:R-:W-:Y:S01]  /*2b10*/  ISETP.GE.AND P0, PT, R17, RZ, PT ;  /* 0x000000ff1100720c */ /* 0x000fe20003f06270 */
[----:B------:R-:W-:Y:S01]  /*2b20*/  VIADD R11, R6, 0x2d ;  /* 0x0000002d060b7836 */ /* 0x000fe20000000000 */
[----:B------:R-:W-:Y:S01]  /*2b30*/  IABS R68, R13 ;  /* 0x0000000d00447213 */ /* 0x000fe20000000000 */
[----:B------:R-:W-:Y:S01]  /*2b40*/  IMAD R116, R0, R5, R116 ;  /* 0x0000000500747224 */ /* 0x000fe200078e0274 */
[----:B------:R-:W-:Y:S01]  /*2b50*/  ISETP.GE.AND P1, PT, R18, RZ, PT ;  /* 0x000000ff1200720c */ /* 0x000fe20003f26270 */
[--C-:B------:R-:W-:Y:S01]  /*2b60*/  @!P5 IMAD.IADD R67, R67, 0x1, -R0.reuse ;  /* 0x000000014343d824 */ /* 0x100fe200078e0a00 */
[----:B------:R-:W-:Y:S01]  /*2b70*/  ISETP.GT.U32.AND P5, PT, R0, R75, PT ;  /* 0x0000004b0000720c */ /* 0x000fe20003fa4070 */
[----:B------:R-:W-:Y:S01]  /*2b80*/  IMAD.HI.U32 R5, R3, R68, RZ ;  /* 0x0000004403057227 */ /* 0x000fe200078e00ff */
[----:B------:R-:W-:Y:S01]  /*2b90*/  IABS R117, R11 ;  /* 0x0000000b00757213 */ /* 0x000fe20000000000 */
[----:B------:R2:W-:Y:S01]  /*2ba0*/  STL [R1+0x2f90], R114 ;  /* 0x002f907201007387 */ /* 0x0005e20000100800 */
[----:B------:R-:W-:Y:S01]  /*2bb0*/  @!P2 IADD3 R35, R35, -R0, RZ ;  /* 0x800000002323a210 */ /* 0x000fe20007ffe0ff */
[----:B------:R-:W-:Y:S01]  /*2bc0*/  @!P6 IMAD.IADD R115, R115, 0x1, -R0 ;  /* 0x000000017373e824 */ /* 0x000fe200078e0a00 */
[----:B------:R-:W-:Y:S01]  /*2bd0*/  ISETP.GE.AND P2, PT, R8, RZ, PT ;  /* 0x000000ff0800720c */ /* 0x000fe20003f46270 */
[----:B------:R-:W-:Y:S01]  /*2be0*/  IMAD.HI.U32 R4, R3, R117, RZ ;  /* 0x0000007503047227 */ /* 0x000fe200078e00ff */
[----:B------:R-:W-:-:S02]  /*2bf0*/  ISETP.GT.U32.AND P6, PT, R0, R116, PT ;  /* 0x000000740000720c */ /* 0x000fc40003fc4070 */
[----:B------:R-:W-:Y:S01]  /*2c00*/  @!P3 IADD3 R67, -R67, RZ, RZ ;  /* 0x000000ff4343b210 */ /* 0x000fe20007ffe1ff */
[----:B------:R-:W-:Y:S01]  /*2c10*/  VIADD R8, R6, 0x2f ;  /* 0x0000002f06087836 */ /* 0x000fe20000000000 */
[----:B------:R-:W-:Y:S01]  /*2c20*/  IADD3 R4, -R4, RZ, RZ ;  /* 0x000000ff04047210 */ /* 0x000fe20007ffe1ff */
[----:B------:R-:W-:Y:S01]  /*2c30*/  @!P5 IMAD.IADD R75, R75, 0x1, -R0 ;  /* 0x000000014b4bd824 */ /* 0x000fe200078e0a00 */
[----:B------:R-:W-:Y:S01]  /*2c40*/  IABS R105, R15 ;  /* 0x0000000f00697213 */ /* 0x000fe20000000000 */
[----:B------:R-:W-:Y:S01]  /*2c50*/  IMAD.MOV R5, RZ, RZ, -R5 ;  /* 0x000000ffff057224 */ /* 0x000fe200078e0a05 */
[----:B------:R-:W-:Y:S01]  /*2c60*/  IABS R118, R8 ;  /* 0x0000000800767213 */ /* 0x000fe20000000000 */
[C---:B------:R-:W-:Y:S01]  /*2c70*/  IMAD R117, R0.reuse, R4, R117 ;  /* 0x0000000400757224 */ /* 0x040fe200078e0275 */
[C---:B------:R-:W-:Y:S01]  /*2c80*/  ISETP.GT.U32.AND P5, PT, R0.reuse, R75, PT ;  /* 0x0000004b0000720c */ /* 0x040fe20003fa4070 */
[----:B------:R-:W-:Y:S01]  /*2c90*/  IMAD R68, R0, R5, R68 ;  /* 0x0000000500447224 */ /* 0x000fe200078e0244 */
[C---:B------:R-:W-:Y:S01]  /*2ca0*/  IADD3 R16, R6.reuse, 0x46, RZ ;  /* 0x0000004606107810 */ /* 0x040fe20007ffe0ff */
[----:B------:R-:W-:Y:S01]  /*2cb0*/  IMAD.HI.U32 R4, R3, R118, RZ ;  /* 0x0000007603047227 */ /* 0x000fe200078e00ff */
[----:B-1----:R-:W-:-:S02]  /*2cc0*/  IADD3 R119, R6, 0x1fd, RZ ;  /* 0x000001fd06777810 */ /* 0x002fc40007ffe0ff */
[----:B------:R-:W-:Y:S01]  /*2cd0*/  ISETP.GT.U32.AND P3, PT, R0, R68, PT ;  /* 0x000000440000720c */ /* 0x000fe20003f64070 */
[----:B------:R-:W-:Y:S01]  /*2ce0*/  @!P6 IMAD.IADD R116, R116, 0x1, -R0 ;  /* 0x000000017474e824 */ /* 0x000fe200078e0a00 */
[----:B------:R-:W-:Y:S01]  /*2cf0*/  IADD3 R5, -R4, RZ, RZ ;  /* 0x000000ff04057210 */ /* 0x000fe20007ffe1ff */
[----:B------:R-:W-:Y:S01]  /*2d00*/  @!P4 IMAD.MOV R74, RZ, RZ, -R74 ;  /* 0x000000ffff4ac224 */ /* 0x000fe200078e0a4a */
[----:B------:R-:W-:Y:S01]  /*2d10*/  ISETP.GE.AND P6, PT, R12, RZ, PT ;  /* 0x000000ff0c00720c */ /* 0x000fe20003fc6270 */
[----:B------:R-:W-:Y:S01]  /*2d20*/  @!P0 IMAD.MOV R115, RZ, RZ, -R115 ;  /* 0x000000ffff738224 */ /* 0x000fe200078e0a73 */
[C---:B------:R-:W-:Y:S01]  /*2d30*/  ISETP.GT.U32.AND P4, PT, R0.reuse, R116, PT ;  /* 0x000000740000720c */ /* 0x040fe20003f84070 */
[C---:B------:R-:W-:Y:S01]  /*2d40*/  IMAD R118, R0.reuse, R5, R118 ;  /* 0x0000000500767224 */ /* 0x040fe200078e0276 */
[----:B------:R-:W-:Y:S01]  /*2d50*/  ISETP.GT.U32.AND P0, PT, R0, R117, PT ;  /* 0x000000750000720c */ /* 0x000fe20003f04070 */
[----:B------:R-:W-:Y:S01]  /*2d60*/  @!P1 IMAD.MOV R35, RZ, RZ, -R35 ;  /* 0x000000ffff239224 */ /* 0x000fe200078e0a23 */
[----:B------:R-:W-:Y:S01]  /*2d70*/  @!P5 IADD3 R75, R75, -R0, RZ ;  /* 0x800000004b4bd210 */ /* 0x000fe20007ffe0ff */
[----:B------:R-:W-:Y:S01]  /*2d80*/  VIADD R17, R6, 0x47 ;  /* 0x0000004706117836 */ /* 0x000fe20000000000 */
[----:B------:R-:W-:Y:S01]  /*2d90*/  ISETP.GT.U32.AND P5, PT, R0, R118, PT ;  /* 0x000000760000720c */ /* 0x000fe20003fa4070 */
[--C-:B------:R-:W-:Y:S01]  /*2da0*/  @!P3 IMAD.IADD R68, R68, 0x1, -R0.reuse ;  /* 0x000000014444b824 */ /* 0x100fe200078e0a00 */
[C---:B------:R-:W-:Y:S01]  /*2db0*/  IADD3 R12, R6.reuse, 0x30, RZ ;  /* 0x00000030060c7810 */ /* 0x040fe20007ffe0ff */
[C---:B------:R-:W-:Y:S01]  /*2dc0*/  VIADD R18, R6.reuse, 0x90 ;  /* 0x0000009006127836 */ /* 0x040fe20000000000 */
[----:B------:R-:W-:Y:S01]  /*2dd0*/  ISETP.GE.AND P1, PT, R11, RZ, PT ;  /* 0x000000ff0b00720c */ /* 0x000fe20003f26270 */
[----:B------:R-:W-:Y:S01]  /*2de0*/  VIADD R11, R6, 0x31 ;  /* 0x00000031060b7836 */ /* 0x000fe20000000000 */
[----:B------:R-:W-:Y:S01]  /*2df0*/  IABS R104, R12 ;  /* 0x0000000c00687213 */ /* 0x000fe20000000000 */
[--C-:B------:R-:W-:Y:S01]  /*2e00*/  @!P4 IMAD.IADD R116, R116, 0x1, -R0.reuse ;  /* 0x000000017474c824 */ /* 0x100fe200078e0a00 */
[----:B------:R-:W-:Y:S01]  /*2e10*/  ISETP.GT.U32.AND P3, PT, R0, R68, PT ;  /* 0x000000440000720c */ /* 0x000fe20003f64070 */
[----:B------:R-:W-:Y:S01]  /*2e20*/  @!P0 IMAD.IADD R117, R117, 0x1, -R0 ;  /* 0x0000000175758824 */ /* 0x000fe200078e0a00 */
[----:B------:R-:W-:Y:S01]  /*2e30*/  IABS R36, R11 ;  /* 0x0000000b00247213 */ /* 0x000fe20000000000 */
[----:B------:R-:W-:Y:S01]  /*2e40*/  IMAD.HI.U32 R4, R3, R104, RZ ;  /* 0x0000006803047227 */ /* 0x000fe200078e00ff */
[----:B------:R-:W-:-:S02]  /*2e50*/  ISETP.GE.AND P0, PT, R8, RZ, PT ;  /* 0x000000ff0800720c */ /* 0x000fc40003f06270 */
[----:B------:R-:W-:Y:S01]  /*2e60*/  @!P5 IADD3 R118, R118, -R0, RZ ;  /* 0x800000007676d210 */ /* 0x000fe20007ffe0ff */
[----:B------:R-:W-:Y:S01]  /*2e70*/  @!P2 IMAD.MOV R116, RZ, RZ, -R116 ;  /* 0x000000ffff74a224 */ /* 0x000fe200078e0a74 */
[----:B------:R-:W-:Y:S01]  /*2e80*/  ISETP.GT.U32.AND P2, PT, R0, R117, PT ;  /* 0x000000750000720c */ /* 0x000fe20003f44070 */
[----:B------:R-:W-:Y:S01]  /*2e90*/  VIADD R8, R6, 0x32 ;  /* 0x0000003206087836 */ /* 0x000fe20000000000 */
[----:B------:R-:W-:Y:S01]  /*2ea0*/  IADD3 R5, -R4, RZ, RZ ;  /* 0x000000ff04057210 */ /* 0x000fe20007ffe1ff */
[----:B------:R-:W-:Y:S01]  /*2eb0*/  IMAD.HI.U32 R4, R3, R36, RZ ;  /* 0x0000002403047227 */ /* 0x000fe200078e00ff */
[C---:B------:R-:W-:Y:S02]  /*2ec0*/  ISETP.GT.U32.AND P5, PT, R0.reuse, R118, PT ;  /* 0x000000760000720c */ /* 0x040fe40003fa4070 */
[----:B------:R-:W-:Y:S01]  /*2ed0*/  IABS R120, R8 ;  /* 0x0000000800787213 */ /* 0x000fe20000000000 */
[----:B------:R-:W-:Y:S01]  /*2ee0*/  IMAD R104, R0, R5, R104 ;  /* 0x0000000500687224 */ /* 0x000fe200078e0268 */
[----:B------:R-:W-:Y:S01]  /*2ef0*/  ISETP.GE.AND P4, PT, R13, RZ, PT ;  /* 0x000000ff0d00720c */ /* 0x000fe20003f86270 */
[----:B------:R-:W-:Y:S01]  /*2f00*/  IMAD.MOV R5, RZ, RZ, -R4 ;  /* 0x000000ffff057224 */ /* 0x000fe200078e0a04 */
[----:B------:R-:W-:Y:S01]  /*2f10*/  IADD3 R13, R6, 0x3b, RZ ;  /* 0x0000003b060d7810 */ /* 0x000fe20007ffe0ff */
[----:B------:R-:W-:Y:S01]  /*2f20*/  @!P6 IMAD.MOV R75, RZ, RZ, -R75 ;  /* 0x000000ffff4be224 */ /* 0x000fe200078e0a4b */
[----:B------:R-:W-:Y:S01]  /*2f30*/  ISETP.GE.AND P6, PT, R12, RZ, PT ;  /* 0x000000ff0c00720c */ /* 0x000fe20003fc6270 */
[C---:B------:R-:W-:Y:S01]  /*2f40*/  IMAD R36, R0.reuse, R5, R36 ;  /* 0x0000000500247224 */ /* 0x040fe200078e0224 */
[----:B------:R-:W-:Y:S01]  /*2f50*/  @!P2 IADD3 R117, R117, -R0, RZ ;  /* 0x800000007575a210 */ /* 0x000fe20007ffe0ff */
[----:B------:R-:W-:Y:S01]  /*2f60*/  IMAD.HI.U32 R4, R3, R120, RZ ;  /* 0x0000007803047227 */ /* 0x000fe200078e00ff */
[----:B------:R-:W-:-:S02]  /*2f70*/  ISETP.GT.U32.AND P2, PT, R0, R104, PT ;  /* 0x000000680000720c */ /* 0x000fc40003f44070 */
[----:B------:R-:W-:Y:S01]  /*2f80*/  IADD3 R12, R6, 0x34, RZ ;  /* 0x00000034060c7810 */ /* 0x000fe20007ffe0ff */
[--C-:B------:R-:W-:Y:S01]  /*2f90*/  @!P5 IMAD.IADD R118, R118, 0x1, -R0.reuse ;  /* 0x000000017676d824 */ /* 0x100fe200078e0a00 */
[----:B------:R-:W-:Y:S01]  /*2fa0*/  ISETP.GT.U32.AND P5, PT, R0, R36, PT ;  /* 0x000000240000720c */ /* 0x000fe20003fa4070 */
[----:B------:R-:W-:Y:S01]  /*2fb0*/  @!P3 IMAD.IADD R68, R68, 0x1, -R0 ;  /* 0x000000014444b824 */ /* 0x000fe200078e0a00 */
[----:B------:R-:W-:Y:S01]  /*2fc0*/  ISETP.GE.AND P3, PT, R11, RZ, PT ;  /* 0x000000ff0b00720c */ /* 0x000fe20003f66270 */
[----:B------:R-:W-:Y:S01]  /*2fd0*/  VIADD R11, R6, 0x33 ;  /* 0x00000033060b7836 */ /* 0x000fe20000000000 */
[----:B------:R-:W-:Y:S01]  /*2fe0*/  IABS R121, R12 ;  /* 0x0000000c00797213 */ /* 0x000fe20000000000 */
[----:B------:R-:W-:Y:S01]  /*2ff0*/  IMAD.MOV R5, RZ, RZ, -R4 ;  /* 0x000000ffff057224 */ /* 0x000fe200078e0a04 */
[----:B------:R-:W-:Y:S01]  /*3000*/  @!P4 IADD3 R68, -R68, RZ, RZ ;  /* 0x000000ff4444c210 */ /* 0x000fe20007ffe1ff */
[----:B------:R-:W-:Y:S01]  /*3010*/  @!P1 IMAD.MOV R117, RZ, RZ, -R117 ;  /* 0x000000ffff759224 */ /* 0x000fe200078e0a75 */
[----:B------:R-:W-:Y:S01]  /*3020*/  IABS R126, R11 ;  /* 0x0000000b007e7213 */ /* 0x000fe20000000000 */
[----:B------:R-:W-:Y:S01]  /*3030*/  IMAD R120, R0, R5, R120 ;  /* 0x0000000500787224 */ /* 0x000fe200078e0278 */
[----:B------:R-:W-:Y:S01]  /*3040*/  @!P2 IADD3 R104, R104, -R0, RZ ;  /* 0x800000006868a210 */ /* 0x000fe20007ffe0ff */
[----:B------:R-:W-:Y:S01]  /*3050*/  IMAD.HI.U32 R5, R3, R121, RZ ;  /* 0x0000007903057227 */ /* 0x000fe200078e00ff */
[----:B------:R-:W-:-:S02]  /*3060*/  ISETP.GE.AND P2, PT, R8, RZ, PT ;  /* 0x000000ff0800720c */ /* 0x000fc40003f46270 */
[----:B------:R-:W-:Y:S01]  /*3070*/  ISETP.GT.U32.AND P1, PT, R0, R104, PT ;  /* 0x000000680000720c */ /* 0x000fe20003f24070 */
[----:B------:R-:W-:Y:S01]  /*3080*/  @!P5 IMAD.IADD R36, R36, 0x1, -R0 ;  /* 0x000000012424d824 */ /* 0x000fe200078e0a00 */
[C---:B------:R-:W-:Y:S01]  /*3090*/  ISETP.GT.U32.AND P4, PT, R0.reuse, R120, PT ;  /* 0x000000780000720c */ /* 0x040fe20003f84070 */
[----:B------:R-:W-:Y:S01]  /*30a0*/  IMAD.HI.U32 R4, R3, R126, RZ ;  /* 0x0000007e03047227 */ /* 0x000fe200078e00ff */
[----:B------:R-:W-:Y:S02]  /*30b0*/  IADD3 R5, -R5, RZ, RZ ;  /* 0x000000ff05057210 */ /* 0x000fe40007ffe1ff */
[C---:B------:R-:W-:Y:S01]  /*30c0*/  ISETP.GT.U32.AND P5, PT, R0.reuse, R36, PT ;  /* 0x000000240000720c */ /* 0x040fe20003fa4070 */
[----:B------:R-:W-:Y:S01]  /*30d0*/  @!P0 IMAD.MOV R118, RZ, RZ, -R118 ;  /* 0x000000ffff768224 */ /* 0x000fe200078e0a76 */
[----:B------:R-:W-:Y:S01]  /*30e0*/  ISETP.GE.AND P0, PT, R11, RZ, PT ;  /* 0x000000ff0b00720c */ /* 0x000fe20003f06270 */
[----:B------:R-:W-:Y:S01]  /*30f0*/  IMAD.MOV R11, RZ, RZ, -R4 ;  /* 0x000000ffff0b7224 */ /* 0x000fe200078e0a04 */
[----:B------:R-:W-:Y:S01]  /*3100*/  IABS R124, R13 ;  /* 0x0000000d007c7213 */ /* 0x000fe20000000000 */
[----:B------:R-:W-:Y:S01]  /*3110*/  IMAD R121, R0, R5, R121 ;  /* 0x0000000500797224 */ /* 0x000fe200078e0279 */
[----:B------:R-:W-:Y:S01]  /*3120*/  IADD3 R5, R6, 0x36, RZ ;  /* 0x0000003606057810 */ /* 0x000fe20007ffe0ff */
[----:B------:R-:W-:Y:S01]  /*3130*/  @!P1 IMAD.IADD R104, R104, 0x1, -R0 ;  /* 0x0000000168689824 */ /* 0x000fe200078e0a00 */
[----:B------:R-:W-:Y:S01]  /*3140*/  ISETP.GE.AND P1, PT, R12, RZ, PT ;  /* 0x000000ff0c00720c */ /* 0x000fe20003f26270 */
[----:B------:R-:W-:Y:S01]  /*3150*/  IMAD R126, R0, R11, R126 ;  /* 0x0000000b007e7224 */ /* 0x000fe200078e027e */
[----:B------:R-:W-:Y:S01]  /*3160*/  IADD3 R12, R6, 0x37, RZ ;  /* 0x00000037060c7810 */ /* 0x000fe20007ffe0ff */
[----:B------:R-:W-:Y:S01]  /*3170*/  @!P6 IMAD.MOV R104, RZ, RZ, -R104 ;  /* 0x000000ffff68e224 */ /* 0x000fe200078e0a68 */
[----:B------:R-:W-:Y:S01]  /*3180*/  ISETP.GT.U32.AND P6, PT, R0, R121, PT ;  /* 0x000000790000720c */ /* 0x000fe20003fc4070 */
[--C-:B------:R-:W-:Y:S01]  /*3190*/  @!P5 IMAD.IADD R36, R36, 0x1, -R0.reuse ;  /* 0x000000012424d824 */ /* 0x100fe200078e0a00 */
[----:B------:R-:W-:Y:S01]  /*31a0*/  ISETP.GT.U32.AND P5, PT, R0, R126, PT ;  /* 0x0000007e0000720c */ /* 0x000fe20003fa4070 */
[----:B------:R-:W-:Y:S01]  /*31b0*/  @!P4 IMAD.IADD R120, R120, 0x1, -R0 ;  /* 0x000000017878c824 */ /* 0x000fe200078e0a00 */
[----:B------:R-:W-:Y:S01]  /*31c0*/  IABS R130, R12 ;  /* 0x0000000c00827213 */ /* 0x000fe20000000000 */
[----:B------:R-:W-:Y:S01]  /*31d0*/  VIADD R8, R6, 0x35 ;  /* 0x0000003506087836 */ /* 0x000fe20000000000 */
[----:B------:R-:W-:Y:S01]  /*31e0*/  IABS R122, R5 ;  /* 0x00000005007a7213 */ /* 0x000fe20000000000 */
[----:B------:R-:W-:Y:S01]  /*31f0*/  @!P3 IMAD.MOV R36, RZ, RZ, -R36 ;  /* 0x000000ffff24b224 */ /* 0x000fe200078e0a24 */
[----:B------:R-:W-:Y:S01]  /*3200*/  ISETP.GT.U32.AND P4, PT, R0, R120, PT ;  /* 0x000000780000720c */ /* 0x000fe20003f84070 */
[C---:B------:R-:W-:Y:S01]  /*3210*/  VIADD R252, R6.reuse, 0x1f9 ;  /* 0x000001f906fc7836 */ /* 0x040fe20000000000 */
[----:B------:R-:W-:Y:S01]  /*3220*/  IABS R128, R8 ;  /* 0x0000000800807213 */ /* 0x000fe20000000000 */
[----:B--2---:R-:W-:Y:S01]  /*3230*/  VIADD R114, R6, 0x1fe ;  /* 0x000001fe06727836 */ /* 0x004fe20000000000 */
[----:B------:R-:W-:-:S02]  /*3240*/  ISETP.GE.AND P3, PT, R8, RZ, PT ;  /* 0x000000ff0800720c */ /* 0x000fc40003f66270 */
[----:B------:R-:W-:Y:S01]  /*3250*/  @!P6 IADD3 R121, R121, -R0, RZ ;  /* 0x800000007979e210 */ /* 0x000fe20007ffe0ff */
[----:B------:R-:W-:Y:S01]  /*3260*/  IMAD.HI.U32 R4, R3, R128, RZ ;  /* 0x0000008003047227 */ /* 0x000fe200078e00ff */
[----:B------:R-:W-:Y:S02]  /*3270*/  @!P5 IADD3 R126, R126, -R0, RZ ;  /* 0x800000007e7ed210 */ /* 0x000fe40007ffe0ff */
[C---:B------:R-:W-:Y:S01]  /*3280*/  ISETP.GT.U32.AND P6, PT, R0.reuse, R121, PT ;  /* 0x000000790000720c */ /* 0x040fe20003fc4070 */
[----:B------:R-:W-:Y:S01]  /*3290*/  IMAD.MOV R11, RZ, RZ, -R4 ;  /* 0x000000ffff0b7224 */ /* 0x000fe200078e0a04 */
[----:B------:R-:W-:Y:S01]  /*32a0*/  ISETP.GT.U32.AND P5, PT, R0, R126, PT ;  /* 0x0000007e0000720c */ /* 0x000fe20003fa4070 */
[----:B------:R-:W-:Y:S01]  /*32b0*/  @!P4 IMAD.IADD R120, R120, 0x1, -R0 ;  /* 0x000000017878c824 */ /* 0x000fe200078e0a00 */
[----:B------:R-:W-:Y:S01]  /*32c0*/  ISETP.GE.AND P4, PT, R5, RZ, PT ;  /* 0x000000ff0500720c */ /* 0x000fe20003f86270 */
[----:B------:R-:W-:Y:S01]  /*32d0*/  IMAD.HI.U32 R5, R3, R130, RZ ;  /* 0x0000008203057227 */ /* 0x000fe200078e00ff */
[----:B------:R-:W-:-:S02]  /*32e0*/  IABS R72, R17 ;  /* 0x0000001100487213 */ /* 0x000fc40000000000 */
[----:B------:R-:W-:Y:S01]  /*32f0*/  @!P2 IADD3 R120, -R120, RZ, RZ ;  /* 0x000000ff7878a210 */ /* 0x000fe20007ffe1ff */
[----:B------:R-:W-:Y:S01]  /*3300*/  IMAD.MOV R5, RZ, RZ, -R5 ;  /* 0x000000ffff057224 */ /* 0x000fe200078e0a05 */
[----:B------:R-:W-:Y:S01]  /*3310*/  ISETP.GE.AND P2, PT, R12, RZ, PT ;  /* 0x000000ff0c00720c */ /* 0x000fe20003f46270 */
[C---:B------:R-:W-:Y:S01]  /*3320*/  IMAD R128, R0.reuse, R11, R128 ;  /* 0x0000000b00807224 */ /* 0x040fe200078e0280 */
[----:B------:R-:W-:Y:S01]  /*3330*/  IABS R133, R16 ;  /* 0x0000001000857213 */ /* 0x000fe20000000000 */
[----:B------:R-:W-:Y:S01]  /*3340*/  IMAD.HI.U32 R4, R3, R122, RZ ;  /* 0x0000007a03047227 */ /* 0x000fe200078e00ff */
[----:B------:R-:W-:Y:S02]  /*3350*/  IABS R188, R18 ;  /* 0x0000001200bc7213 */ /* 0x000fe40000000000 */
[----:B------:R-:W-:Y:S01]  /*3360*/  IABS R248, R252 ;  /* 0x000000fc00f87213 */ /* 0x000fe20000000000 */
[----:B------:R-:W-:Y:S02]  /*3370*/  IMAD R130, R0, R5, R130 ;  /* 0x0000000500827224 */ /* 0x000fe400078e0282 */
[----:B------:R-:W-:-:S02]  /*3380*/  @!P6 IMAD.IADD R121, R121, 0x1, -R0 ;  /* 0x000000017979e824 */ /* 0x000fc400078e0a00 */
[----:B------:R-:W-:Y:S01]  /*3390*/  @!P5 IMAD.IADD R126, R126, 0x1, -R0 ;  /* 0x000000017e7ed824 */ /* 0x000fe200078e0a00 */
[C---:B------:R-:W-:Y:S01]  /*33a0*/  ISETP.GT.U32.AND P5, PT, R0.reuse, R128, PT ;  /* 0x000000800000720c */ /* 0x040fe20003fa4070 */
[----:B------:R-:W-:Y:S02]  /*33b0*/  IMAD.MOV R11, RZ, RZ, -R4 ;  /* 0x000000ffff0b7224 */ /* 0x000fe400078e0a04 */
[----:B------:R-:W-:Y:S01]  /*33c0*/  @!P1 IMAD.MOV R121, RZ, RZ, -R121 ;  /* 0x000000ffff799224 */ /* 0x000fe200078e0a79 */
[C---:B------:R-:W-:Y:S01]  /*33d0*/  ISETP.GT.U32.AND P1, PT, R0.reuse, R130, PT ;  /* 0x000000820000720c */ /* 0x040fe20003f24070 */
[----:B------:R-:W-:Y:S01]  /*33e0*/  IMAD R122, R0, R11, R122 ;  /* 0x0000000b007a7224 */ /* 0x000fe200078e027a */
[C---:B------:R-:W-:Y:S01]  /*33f0*/  IADD3 R11, R6.reuse, 0x39, RZ ;  /* 0x00000039060b7810 */ /* 0x040fe20007ffe0ff */
[----:B------:R-:W-:Y:S02]  /*3400*/  @!P0 IMAD.MOV R126, RZ, RZ, -R126 ;  /* 0x000000ffff7e8224 */ /* 0x000fe400078e0a7e */
[C---:B------:R-:W-:Y:S01]  /*3410*/  VIADD R4, R6.reuse, 0x38 ;  /* 0x0000003806047836 */ /* 0x040fe20000000000 */
[----:B------:R-:W-:Y:S01]  /*3420*/  IABS R34, R11 ;  /* 0x0000000b00227213 */ /* 0x000fe20000000000 */
[----:B------:R-:W-:Y:S01]  /*3430*/  VIADD R12, R6, 0x3a ;  /* 0x0000003a060c7836 */ /* 0x000fe20000000000 */
[----:B------:R-:W-:Y:S01]  /*3440*/  ISETP.GT.U32.AND P0, PT, R0, R122, PT ;  /* 0x0000007a0000720c */ /* 0x000fe20003f04070 */
[----:B------:R-:W-:Y:S01]  /*3450*/  @!P5 IMAD.IADD R128, R128, 0x1, -R0 ;  /* 0x000000018080d824 */ /* 0x000fe200078e0a00 */
[----:B------:R-:W-:Y:S01]  /*3460*/  IABS R123, R4 ;  /* 0x00000004007b7213 */ /* 0x000fe20000000000 */
[----:B------:R-:W-:Y:S01]  /*3470*/  IMAD.HI.U32 R5, R3, R34, RZ ;  /* 0x0000002203057227 */ /* 0x000fe200078e00ff */
[----:B------:R-:W-:-:S02]  /*3480*/  ISETP.GE.AND P6, PT, R4, RZ, PT ;  /* 0x000000ff0400720c */ /* 0x000fc40003fc6270 */
[----:B------:R-:W-:Y:S01]  /*3490*/  ISETP.GT.U32.AND P5, PT, R0, R128, PT ;  /* 0x000000800000720c */ /* 0x000fe20003fa4070 */
[----:B------:R-:W-:Y:S01]  /*34a0*/  @!P1 IMAD.IADD R130, R130, 0x1, -R0 ;  /* 0x0000000182829824 */ /* 0x000fe200078e0a00 */
[----:B------:R-:W-:Y:S01]  /*34b0*/  IADD3 R5, -R5, RZ, RZ ;  /* 0x000000ff05057210 */ /* 0x000fe20007ffe1ff */
[C---:B------:R-:W-:Y:S01]  /*34c0*/  IMAD.HI.U32 R4, R3.reuse, R123, RZ ;  /* 0x0000007b03047227 */ /* 0x040fe200078e00ff */
[----:B------:R-:W-:Y:S02]  /*34d0*/  IABS R132, R12 ;  /* 0x0000000c00847213 */ /* 0x000fe40000000000 */
[C---:B------:R-:W-:Y:S01]  /*34e0*/  ISETP.GT.U32.AND P1, PT, R0.reuse, R130, PT ;  /* 0x000000820000720c */ /* 0x040fe20003f24070 */
[----:B------:R-:W-:Y:S01]  /*34f0*/  IMAD R34, R0, R5, R34 ;  /* 0x0000000500227224 */ /* 0x000fe200078e0222 */
[----:B------:R-:W-:Y:S01]  /*3500*/  @!P0 IADD3 R122, R122, -R0, RZ ;  /* 0x800000007a7a8210 */ /* 0x000fe20007ffe0ff */
[----:B------:R-:W-:-:S03]  /*3510*/  IMAD.HI.U32 R5, R3, R124, RZ ;  /* 0x0000007c03057227 */ /* 0x000fc600078e00ff */
[----:B------:R-:W-:Y:S01]  /*3520*/  ISETP.GT.U32.AND P0, PT, R0, R122, PT ;  /* 0x0000007a0000720c */ /* 0x000fe20003f04070 */
[----:B------:R-:W-:Y:S02]  /*3530*/  IMAD.MOV R5, RZ, RZ, -R5 ;  /* 0x000000ffff057224 */ /* 0x000fe400078e0a05 */
[----:B------:R-:W-:Y:S01]  /*3540*/  @!P5 IMAD.IADD R128, R128, 0x1, -R0 ;  /* 0x000000018080d824 */ /* 0x000fe200078e0a00 */
[----:B------:R-:W-:Y:S01]  /*3550*/  ISETP.GE.AND P5, PT, R11, RZ, PT ;  /* 0x000000ff0b00720c */ /* 0x000fe20003fa6270 */
[----:B------:R-:W-:Y:S02]  /*3560*/  IMAD R124, R0, R5, R124 ;  /* 0x00000005007c7224 */ /* 0x000fe400078e027c */
[----:B------:R-:W-:Y:S01]  /*3570*/  @!P1 IADD3 R130, R130, -R0, RZ ;  /* 0x8000000082829210 */ /* 0x000fe20007ffe0ff */
[----:B------:R-:W-:Y:S01]  /*3580*/  IMAD.MOV R8, RZ, RZ, -R4 ;  /* 0x000000ffff087224 */ /* 0x000fe200078e0a04 */
[----:B------:R-:W-:Y:S01]  /*3590*/  @!P3 IADD3 R128, -R128, RZ, RZ ;  /* 0x000000ff8080b210 */ /* 0x000fe20007ffe1ff */
[----:B------:R-:W-:Y:S01]  /*35a0*/  IMAD.HI.U32 R4, R3, R132, RZ ;  /* 0x0000008403047227 */ /* 0x000fe200078e00ff */
[----:B------:R-:W-:-:S02]  /*35b0*/  ISETP.GT.U32.AND P3, PT, R0, R34, PT ;  /* 0x000000220000720c */ /* 0x000fc40003f64070 */
[----:B------:R-:W-:Y:S01]  /*35c0*/  @!P0 IADD3 R122, R122, -R0, RZ ;  /* 0x800000007a7a8210 */ /* 0x000fe20007ffe0ff */
[----:B------:R-:W-:Y:S01]  /*35d0*/  @!P2 IMAD.MOV R130, RZ, RZ, -R130 ;  /* 0x000000ffff82a224 */ /* 0x000fe200078e0a82 */
[C---:B------:R-:W-:Y:S01]  /*35e0*/  ISETP.GT.U32.AND P2, PT, R0.reuse, R124, PT ;  /* 0x0000007c0000720c */ /* 0x040fe20003f44070 */
[----:B------:R-:W-:Y:S02]  /*35f0*/  IMAD R123, R0, R8, R123 ;  /* 0x00000008007b7224 */ /* 0x000fe400078e027b */
[----:B------:R-:W-:Y:S02]  /*3600*/  IMAD.MOV R11, RZ, RZ, -R4 ;  /* 0x000000ffff0b7224 */ /* 0x000fe400078e0a04 */
[----:B------:R-:W-:Y:S01]  /*3610*/  VIADD R8, R6, 0x3c ;  /* 0x0000003c06087836 */ /* 0x000fe20000000000 */
[C---:B------:R-:W-:Y:S01]  /*3620*/  ISETP.GT.U32.AND P0, PT, R0.reuse, R123, PT ;  /* 0x0000007b0000720c */ /* 0x040fe20003f04070 */
[----:B------:R-:W-:Y:S02]  /*3630*/  IMAD R132, R0, R11, R132 ;  /* 0x0000000b00847224 */ /* 0x000fe400078e0284 */
[----:B------:R-:W-:Y:S01]  /*3640*/  VIADD R11, R6, 0x3d ;  /* 0x0000003d060b7836 */ /* 0x000fe20000000000 */
[----:B------:R-:W-:Y:S01]  /*3650*/  IABS R134, R8 ;  /* 0x0000000800867213 */ /* 0x000fe20000000000 */
[--C-:B------:R-:W-:Y:S01]  /*3660*/  @!P3 IMAD.IADD R34, R34, 0x1, -R0.reuse ;  /* 0x000000012222b824 */ /* 0x100fe200078e0a00 */
[----:B------:R-:W-:Y:S01]  /*3670*/  ISETP.GT.U32.AND P1, PT, R0, R132, PT ;  /* 0x000000840000720c */ /* 0x000fe20003f24070 */
[----:B------:R-:W-:Y:S01]  /*3680*/  @!P2 IMAD.IADD R124, R124, 0x1, -R0 ;  /* 0x000000017c7ca824 */ /* 0x000fe200078e0a00 */
[----:B------:R-:W-:Y:S01]  /*3690*/  IABS R125, R11 ;  /* 0x0000000b007d7213 */ /* 0x000fe20000000000 */
[----:B------:R-:W-:Y:S01]  /*36a0*/  IMAD.HI.U32 R4, R3, R134, RZ ;  /* 0x0000008603047227 */ /* 0x000fe200078e00ff */
[----:B------:R-:W-:-:S02]  /*36b0*/  ISETP.GT.U32.AND P3, PT, R0, R34, PT ;  /* 0x000000220000720c */ /* 0x000fc40003f64070 */
[----:B------:R-:W-:Y:S01]  /*36c0*/  ISETP.GT.U32.AND P2, PT, R0, R124, PT ;  /* 0x0000007c0000720c */ /* 0x000fe20003f44070 */
[----:B------:R-:W-:Y:S01]  /*36d0*/  @!P4 IMAD.MOV R122, RZ, RZ, -R122 ;  /* 0x000000ffff7ac224 */ /* 0x000fe200078e0a7a */
[----:B------:R-:W-:Y:S01]  /*36e0*/  @!P0 IADD3 R123, R123, -R0, RZ ;  /* 0x800000007b7b8210 */ /* 0x000fe20007ffe0ff */
[C---:B------:R-:W-:Y:S01]  /*36f0*/  IMAD.HI.U32 R251, R3.reuse, R248, RZ ;  /* 0x000000f803fb7227 */ /* 0x040fe200078e00ff */
[----:B------:R-:W-:Y:S02]  /*3700*/  IADD3 R5, -R4, RZ, RZ ;  /* 0x000000ff04057210 */ /* 0x000fe40007ffe1ff */
[----:B------:R-:W-:Y:S01]  /*3710*/  ISETP.GE.AND P4, PT, R12, RZ, PT ;  /* 0x000000ff0c00720c */ /* 0x000fe20003f86270 */
[----:B------:R-:W-:Y:S01]  /*3720*/  IMAD.HI.U32 R4, R3, R125, RZ ;  /* 0x0000007d03047227 */ /* 0x000fe200078e00ff */
[----:B------:R-:W-:-:S03]  /*3730*/  ISETP.GT.U32.AND P0, PT, R0, R123, PT ;  /* 0x0000007b0000720c */ /* 0x000fc60003f04070 */
[----:B------:R-:W-:Y:S01]  /*3740*/  VIADD R12, R6, 0x3e ;  /* 0x0000003e060c7836 */ /* 0x000fe20000000000 */
[-C--:B------:R-:W-:Y:S01]  /*3750*/  @!P3 IADD3 R34, R34, -R0.reuse, RZ ;  /* 0x800000002222b210 */ /* 0x080fe20007ffe0ff */
[----:B------:R-:W-:Y:S01]  /*3760*/  IMAD.MOV R4, RZ, RZ, -R4 ;  /* 0x000000ffff047224 */ /* 0x000fe200078e0a04 */
[----:B------:R-:W-:Y:S01]  /*3770*/  @!P2 IADD3 R124, R124, -R0, RZ ;  /* 0x800000007c7ca210 */ /* 0x000fe20007ffe0ff */
[----:B------:R-:W-:Y:S01]  /*3780*/  @!P1 IMAD.IADD R132, R132, 0x1, -R0 ;  /* 0x0000000184849824 */ /* 0x000fe200078e0a00 */
[----:B------:R-:W-:Y:S01]  /*3790*/  IABS R70, R12 ;  /* 0x0000000c00467213 */ /* 0x000fe20000000000 */
[----:B------:R-:W-:Y:S01]  /*37a0*/  IMAD R134, R0, R5, R134 ;  /* 0x0000000500867224 */ /* 0x000fe200078e0286 */
[----:B------:R-:W-:Y:S01]  /*37b0*/  @!P5 IADD3 R34, -R34, RZ, RZ ;  /* 0x000000ff2222d210 */ /* 0x000fe20007ffe1ff */
[C---:B------:R-:W-:Y:S01]  /*37c0*/  IMAD R125, R0.reuse, R4, R125 ;  /* 0x00000004007d7224 */ /* 0x040fe200078e027d */
[C---:B------:R-:W-:Y:S01]  /*37d0*/  ISETP.GT.U32.AND P1, PT, R0.reuse, R132, PT ;  /* 0x000000840000720c */ /* 0x040fe20003f24070 */
[----:B------:R-:W-:Y:S01]  /*37e0*/  IMAD.HI.U32 R5, R3, R70, RZ ;  /* 0x0000004603057227 */ /* 0x000fe200078e00ff */
[----:B------:R-:W-:-:S02]  /*37f0*/  ISETP.GT.U32.AND P3, PT, R0, R134, PT ;  /* 0x000000860000720c */ /* 0x000fc40003f64070 */
[----:B------:R-:W-:Y:S01]  /*3800*/  ISETP.GT.U32.AND P2, PT, R0, R125, PT ;  /* 0x0000007d0000720c */ /* 0x000fe20003f44070 */
[----:B------:R-:W-:Y:S01]  /*3810*/  @!P0 IMAD.IADD R123, R123, 0x1, -R0 ;  /* 0x000000017b7b8824 */ /* 0x000fe200078e0a00 */
[----:B------:R-:W-:Y:S01]  /*3820*/  ISETP.GE.AND P0, PT, R13, RZ, PT ;  /* 0x000000ff0d00720c */ /* 0x000fe20003f06270 */
[----:B------:R-:W-:Y:S01]  /*3830*/  IMAD.MOV R5, RZ, RZ, -R5 ;  /* 0x000000ffff057224 */ /* 0x000fe200078e0a05 */
[----:B------:R-:W-:Y:S01]  /*3840*/  ISETP.GE.AND P5, PT, R11, RZ, PT ;  /* 0x000000ff0b00720c */ /* 0x000fe20003fa6270 */
[----:B------:R-:W-:Y:S02]  /*3850*/  VIADD R4, R6, 0x3f ;  /* 0x0000003f06047836 */ /* 0x000fe40000000000 */
[----:B------:R-:W-:Y:S02]  /*3860*/  IMAD R70, R0, R5, R70 ;  /* 0x0000000500467224 */ /* 0x000fe400078e0246 */
[----:B------:R-:W-:Y:S01]  /*3870*/  VIADD R5, R6, 0x40 ;  /* 0x0000004006057836 */ /* 0x000fe20000000000 */
[----:B------:R-:W-:Y:S01]  /*3880*/  @!P1 IADD3 R132, R132, -R0, RZ ;  /* 0x8000000084849210 */ /* 0x000fe20007ffe0ff */
[----:B------:R-:W-:Y:S01]  /*3890*/  @!P3 IMAD.IADD R134, R134, 0x1, -R0 ;  /* 0x000000018686b824 */ /* 0x000fe200078e0a00 */
[----:B------:R-:W-:Y:S01]  /*38a0*/  IABS R127, R4 ;  /* 0x00000004007f7213 */ /* 0x000fe20000000000 */
[----:B------:R-:W-:Y:S01]  /*38b0*/  @!P6 IMAD.MOV R123, RZ, RZ, -R123 ;  /* 0x000000ffff7be224 */ /* 0x000fe200078e0a7b */
[----:B------:R-:W-:Y:S01]  /*38c0*/  @!P2 IADD3 R125, R125, -R0, RZ ;  /* 0x800000007d7da210 */ /* 0x000fe20007ffe0ff */
[----:B------:R-:W-:Y:S01]  /*38d0*/  @!P4 IMAD.MOV R132, RZ, RZ, -R132 ;  /* 0x000000ffff84c224 */ /* 0x000fe200078e0a84 */
[----:B------:R-:W-:Y:S01]  /*38e0*/  IABS R110, R5 ;  /* 0x00000005006e7213 */ /* 0x000fe20000000000 */
[----:B------:R-:W-:Y:S01]  /*38f0*/  VIADD R11, R6, 0x42 ;  /* 0x00000042060b7836 */ /* 0x000fe20000000000 */
[----:B------:R-:W-:Y:S01]  /*3900*/  ISETP.GT.U32.AND P3, PT, R0, R134, PT ;  /* 0x000000860000720c */ /* 0x000fe20003f64070 */
[----:B------:R-:W-:Y:S01]  /*3910*/  VIADD R13, R6, 0x44 ;  /* 0x00000044060d7836 */ /* 0x000fe20000000000 */
[----:B------:R-:W-:Y:S01]  /*3920*/  ISETP.GE.AND P4, PT, R4, RZ, PT ;  /* 0x000000ff0400720c */ /* 0x000fe20003f86270 */
[----:B------:R-:W-:Y:S01]  /*3930*/  IMAD.HI.U32 R4, R3, R127, RZ ;  /* 0x0000007f03047227 */ /* 0x000fe200078e00ff */
[----:B------:R-:W-:-:S02]  /*3940*/  @!P0 IADD3 R124, -R124, RZ, RZ ;  /* 0x000000ff7c7c8210 */ /* 0x000fc40007ffe1ff */
[----:B------:R-:W-:Y:S01]  /*3950*/  ISETP.GT.U32.AND P2, PT, R0, R125, PT ;  /* 0x0000007d0000720c */ /* 0x000fe20003f44070 */
[----:B------:R-:W-:Y:S01]  /*3960*/  IMAD.MOV R4, RZ, RZ, -R4 ;  /* 0x000000ffff047224 */ /* 0x000fe200078e0a04 */
[----:B------:R-:W-:Y:S01]  /*3970*/  ISETP.GE.AND P0, PT, R5, RZ, PT ;  /* 0x000000ff0500720c */ /* 0x000fe20003f06270 */
[----:B------:R-:W-:Y:S01]  /*3980*/  IMAD.HI.U32 R5, R3, R110, RZ ;  /* 0x0000006e03057227 */ /* 0x000fe200078e00ff */
[----:B------:R-:W-:Y:S02]  /*3990*/  ISETP.GE.AND P6, PT, R8, RZ, PT ;  /* 0x000000ff0800720c */ /* 0x000fe40003fc6270 */
[----:B------:R-:W-:Y:S01]  /*39a0*/  IABS R129, R11 ;  /* 0x0000000b00817213 */ /* 0x000fe20000000000 */
[----:B------:R-:W-:Y:S01]  /*39b0*/  IMAD R127, R0, R4, R127 ;  /* 0x00000004007f7224 */ /* 0x000fe200078e027f */
[----:B------:R-:W-:Y:S01]  /*39c0*/  IADD3 R5, -R5, RZ, RZ ;  /* 0x000000ff05057210 */ /* 0x000fe20007ffe1ff */
[----:B------:R-:W-:Y:S01]  /*39d0*/  @!P3 IMAD.IADD R134, R134, 0x1, -R0 ;  /* 0x000000018686b824 */ /* 0x000fe200078e0a00 */
[----:B------:R-:W-:Y:S01]  /*39e0*/  ISETP.GT.U32.AND P3, PT, R0, R70, PT ;  /* 0x000000460000720c */ /* 0x000fe20003f64070 */
[----:B------:R-:W-:Y:S01]  /*39f0*/  VIADD R8, R6, 0x41 ;  /* 0x0000004106087836 */ /* 0x000fe20000000000 */
[----:B------:R-:W-:Y:S01]  /*3a00*/  ISETP.GE.AND P1, PT, R12, RZ, PT ;  /* 0x000000ff0c00720c */ /* 0x000fe20003f26270 */
[C---:B------:R-:W-:Y:S01]  /*3a10*/  IMAD R110, R0.reuse, R5, R110 ;  /* 0x00000005006e7224 */ /* 0x040fe200078e026e */
[----:B------:R-:W-:Y:S01]  /*3a20*/  IABS R131, R13 ;  /* 0x0000000d00837213 */ /* 0x000fe20000000000 */
[----:B------:R-:W-:Y:S01]  /*3a30*/  @!P2 IMAD.IADD R125, R125, 0x1, -R0 ;  /* 0x000000017d7da824 */ /* 0x000fe200078e0a00 */
[C---:B------:R-:W-:Y:S01]  /*3a40*/  ISETP.GT.U32.AND P2, PT, R0.reuse, R127, PT ;  /* 0x0000007f0000720c */ /* 0x040fe20003f44070 */
[----:B------:R-:W-:Y:S01]  /*3a50*/  @!P6 IMAD.MOV R134, RZ, RZ, -R134 ;  /* 0x000000ffff86e224 */ /* 0x000fe200078e0a86 */
[----:B------:R-:W-:Y:S01]  /*3a60*/  ISETP.GT.U32.AND P6, PT, R0, R110, PT ;  /* 0x0000006e0000720c */ /* 0x000fe20003fc4070 */
[----:B------:R-:W-:Y:S01]  /*3a70*/  VIADD R12, R6, 0x43 ;  /* 0x00000043060c7836 */ /* 0x000fe20000000000 */
[----:B------:R-:W-:Y:S01]  /*3a80*/  IABS R43, R8 ;  /* 0x00000008002b7213 */ /* 0x000fe20000000000 */
[----:B------:R-:W-:Y:S01]  /*3a90*/  IMAD.HI.U32 R5, R3, R129, RZ ;  /* 0x0000008103057227 */ /* 0x000fe200078e00ff */
[----:B------:R-:W-:-:S02]  /*3aa0*/  @!P5 IADD3 R125, -R125, RZ, RZ ;  /* 0x000000ff7d7dd210 */ /* 0x000fc40007ffe1ff */
[----:B------:R-:W-:Y:S01]  /*3ab0*/  IABS R71, R12 ;  /* 0x0000000c00477213 */ /* 0x000fe20000000000 */
[----:B------:R-:W-:Y:S01]  /*3ac0*/  IMAD.HI.U32 R4, R3, R43, RZ ;  /* 0x0000002b03047227 */ /* 0x000fe200078e00ff */
[----:B------:R-:W-:-:S03]  /*3ad0*/  ISETP.GE.AND P5, PT, R8, RZ, PT ;  /* 0x000000ff0800720c */ /* 0x000fc60003fa6270 */
[----:B------:R-:W-:Y:S01]  /*3ae0*/  @!P2 IADD3 R127, R127, -R0, RZ ;  /* 0x800000007f7fa210 */ /* 0x000fe20007ffe0ff */
[--C-:B------:R-:W-:Y:S01]  /*3af0*/  @!P3 IMAD.IADD R70, R70, 0x1, -R0.reuse ;  /* 0x000000014646b824 */ /* 0x100fe200078e0a00 */
[----:B------:R-:W-:Y:S01]  /*3b00*/  IADD3 R4, -R4, RZ, RZ ;  /* 0x000000ff04047210 */ /* 0x000fe20007ffe1ff */
[----:B------:R-:W-:Y:S01]  /*3b10*/  @!P6 IMAD.IADD R110, R110, 0x1, -R0 ;  /* 0x000000016e6ee824 */ /* 0x000fe200078e0a00 */
[C---:B------:R-:W-:Y:S01]  /*3b20*/  ISETP.GT.U32.AND P2, PT, R0.reuse, R127, PT ;  /* 0x0000007f0000720c */ /* 0x040fe20003f44070 */
[----:B------:R-:W-:Y:S01]  /*3b30*/  IMAD.MOV R5, RZ, RZ, -R5 ;  /* 0x000000ffff057224 */ /* 0x000fe200078e0a05 */
[C---:B------:R-:W-:Y:S01]  /*3b40*/  ISETP.GT.U32.AND P3, PT, R0.reuse, R70, PT ;  /* 0x000000460000720c */ /* 0x040fe20003f64070 */
[C---:B------:R-:W-:Y:S01]  /*3b50*/  IMAD R43, R0.reuse, R4, R43 ;  /* 0x00000004002b7224 */ /* 0x040fe200078e022b */
[----:B------:R-:W-:Y:S01]  /*3b60*/  ISETP.GT.U32.AND P6, PT, R0, R110, PT ;  /* 0x0000006e0000720c */ /* 0x000fe20003fc4070 */
[----:B------:R-:W-:-:S04]  /*3b70*/  IMAD.HI.U32 R4, R3, R71, RZ ;  /* 0x0000004703047227 */ /* 0x000fc800078e00ff */
[C---:B------:R-:W-:Y:S02]  /*3b80*/  IMAD R129, R0.reuse, R5, R129 ;  /* 0x0000000500817224 */ /* 0x040fe400078e0281 */
[----:B------:R-:W-:Y:S02]  /*3b90*/  IMAD.MOV R8, RZ, RZ, -R4 ;  /* 0x000000ffff087224 */ /* 0x000fe400078e0a04 */
[----:B------:R-:W-:Y:S01]  /*3ba0*/  @!P2 IADD3 R127, R127, -R0, RZ ;  /* 0x800000007f7fa210 */ /* 0x000fe20007ffe0ff */
[----:B------:R-:W-:Y:S01]  /*3bb0*/  IMAD.HI.U32 R4, R3, R131, RZ ;  /* 0x0000008303047227 */ /* 0x000fe200078e00ff */
[----:B------:R-:W-:-:S03]  /*3bc0*/  ISETP.GT.U32.AND P2, PT, R0, R43, PT ;  /* 0x0000002b0000720c */ /* 0x000fc60003f44070 */
[--C-:B------:R-:W-:Y:S01]  /*3bd0*/  @!P6 IMAD.IADD R110, R110, 0x1, -R0.reuse ;  /* 0x000000016e6ee824 */ /* 0x100fe200078e0a00 */
[----:B------:R-:W-:Y:S01]  /*3be0*/  ISETP.GT.U32.AND P6, PT, R0, R129, PT ;  /* 0x000000810000720c */ /* 0x000fe20003fc4070 */
[--C-:B------:R-:W-:Y:S01]  /*3bf0*/  @!P3 IMAD.IADD R70, R70, 0x1, -R0.reuse ;  /* 0x000000014646b824 */ /* 0x100fe200078e0a00 */
[----:B------:R-:W-:Y:S01]  /*3c00*/  ISETP.GE.AND P3, PT, R11, RZ, PT ;  /* 0x000000ff0b00720c */ /* 0x000fe20003f66270 */
[----:B------:R-:W-:Y:S01]  /*3c10*/  IMAD R71, R0, R8, R71 ;  /* 0x0000000800477224 */ /* 0x000fe200078e0247 */
[----:B------:R-:W-:Y:S01]  /*3c20*/  IADD3 R11, -R4, RZ, RZ ;  /* 0x000000ff040b7210 */ /* 0x000fe20007ffe1ff */
[----:B------:R-:W-:Y:S01]  /*3c30*/  IMAD.HI.U32 R5, R3, R105, RZ ;  /* 0x0000006903057227 */ /* 0x000fe200078e00ff */
[----:B------:R-:W-:Y:S02]  /*3c40*/  @!P1 IADD3 R70, -R70, RZ, RZ ;  /* 0x000000ff46469210 */ /* 0x000fe40007ffe1ff */
[----:B------:R-:W-:Y:S01]  /*3c50*/  @!P0 IADD3 R110, -R110, RZ, RZ ;  /* 0x000000ff6e6e8210 */ /* 0x000fe20007ffe1ff */
[----:B------:R-:W-:Y:S01]  /*3c60*/  @!P2 IMAD.IADD R43, R43, 0x1, -R0 ;  /* 0x000000012b2ba824 */ /* 0x000fe200078e0a00 */
[C---:B------:R-:W-:Y:S01]  /*3c70*/  ISETP.GT.U32.AND P2, PT, R0.reuse, R71, PT ;  /* 0x000000470000720c */ /* 0x040fe20003f44070 */
[----:B------:R-:W-:-:S02]  /*3c80*/  IMAD R131, R0, R11, R131 ;  /* 0x0000000b00837224 */ /* 0x000fc400078e0283 */
[----:B------:R-:W-:Y:S02]  /*3c90*/  @!P6 IMAD.IADD R129, R129, 0x1, -R0 ;  /* 0x000000018181e824 */ /* 0x000fe400078e0a00 */
[----:B------:R-:W-:Y:S01]  /*3ca0*/  IMAD.MOV R5, RZ, RZ, -R5 ;  /* 0x000000ffff057224 */ /* 0x000fe200078e0a05 */
[C---:B------:R-:W-:Y:S01]  /*3cb0*/  ISETP.GT.U32.AND P6, PT, R0.reuse, R131, PT ;  /* 0x000000830000720c */ /* 0x040fe20003fc4070 */
[----:B------:R-:W-:Y:S01]  /*3cc0*/  IMAD.HI.U32 R4, R3, R72, RZ ;  /* 0x0000004803047227 */ /* 0x000fe200078e00ff */
[----:B------:R-:W-:-:S03]  /*3cd0*/  ISETP.GT.U32.AND P1, PT, R0, R129, PT ;  /* 0x000000810000720c */ /* 0x000fc60003f24070 */
[C---:B------:R-:W-:Y:S02]  /*3ce0*/  IMAD R105, R0.reuse, R5, R105 ;  /* 0x0000000500697224 */ /* 0x040fe400078e0269 */
[----:B------:R-:W-:Y:S01]  /*3cf0*/  @!P2 IMAD.IADD R71, R71, 0x1, -R0 ;  /* 0x000000014747a824 */ /* 0x000fe200078e0a00 */
[C---:B------:R-:W-:Y:S01]  /*3d00*/  ISETP.GT.U32.AND P2, PT, R0.reuse, R43, PT ;  /* 0x0000002b0000720c */ /* 0x040fe20003f44070 */
[----:B------:R-:W-:Y:S01]  /*3d10*/  IMAD.MOV R5, RZ, RZ, -R4 ;  /* 0x000000ffff057224 */ /* 0x000fe200078e0a04 */
[----:B------:R-:W-:Y:S01]  /*3d20*/  ISETP.GT.U32.AND P0, PT, R0, R105, PT ;  /* 0x000000690000720c */ /* 0x000fe20003f04070 */
[----:B------:R-:W-:-:S04]  /*3d30*/  IMAD.HI.U32 R8, R3, R133, RZ ;  /* 0x0000008503087227 */ /* 0x000fc800078e00ff */
[----:B------:R-:W-:Y:S01]  /*3d40*/  @!P6 IMAD.IADD R131, R131, 0x1, -R0 ;  /* 0x000000018383e824 */ /* 0x000fe200078e0a00 */
[----:B------:R-:W-:Y:S01]  /*3d50*/  ISETP.GT.U32.AND P6, PT, R0, R71, PT ;  /* 0x000000470000720c */ /* 0x000fe20003fc4070 */
[----:B------:R-:W-:Y:S01]  /*3d60*/  VIADD R11, R6, 0x49 ;  /* 0x00000049060b7836 */ /* 0x000fe20000000000 */
[----:B------:R-:W-:Y:S01]  /*3d70*/  IADD3 R8, -R8, RZ, RZ ;  /* 0x000000ff08087210 */ /* 0x000fe20007ffe1ff */
[----:B------:R-:W-:Y:S01]  /*3d80*/  @!P4 IMAD.MOV R127, RZ, RZ, -R127 ;  /* 0x000000ffff7fc224 */ /* 0x000fe200078e0a7f */
[C---:B------:R-:W-:Y:S01]  /*3d90*/  ISETP.GT.U32.AND P4, PT, R0.reuse, R131, PT ;  /* 0x000000830000720c */ /* 0x040fe20003f84070 */
[C---:B------:R-:W-:Y:S01]  /*3da0*/  IMAD R72, R0.reuse, R5, R72 ;  /* 0x0000000500487224 */ /* 0x040fe200078e0248 */
[----:B------:R-:W-:Y:S01]  /*3db0*/  IABS R33, R11 ;  /* 0x0000000b00217213 */ /* 0x000fe20000000000 */
[----:B------:R-:W-:Y:S01]  /*3dc0*/  IMAD R133, R0, R8, R133 ;  /* 0x0000000800857224 */ /* 0x000fe200078e0285 */
[----:B------:R-:W-:Y:S01]  /*3dd0*/  IADD3 R8, R6, 0x48, RZ ;  /* 0x0000004806087810 */ /* 0x000fe20007ffe0ff */
[----:B------:R-:W-:Y:S01]  /*3de0*/  @!P1 IMAD.IADD R129, R129, 0x1, -R0 ;  /* 0x0000000181819824 */ /* 0x000fe200078e0a00 */
[----:B------:R-:W-:Y:S01]  /*3df0*/  ISETP.GE.AND P1, PT, R12, RZ, PT ;  /* 0x000000ff0c00720c */ /* 0x000fe20003f26270 */
[----:B------:R-:W-:Y:S01]  /*3e00*/  IMAD.HI.U32 R5, R3, R33, RZ ;  /* 0x0000002103057227 */ /* 0x000fe200078e00ff */
[----:B------:R-:W-:-:S02]  /*3e10*/  IABS R135, R8 ;  /* 0x0000000800877213 */ /* 0x000fc40000000000 */
[----:B------:R-:W-:Y:S01]  /*3e20*/  @!P6 IADD3 R71, R71, -R0, RZ ;  /* 0x800000004747e210 */ /* 0x000fe20007ffe0ff */
[--C-:B------:R-:W-:Y:S01]  /*3e30*/  @!P2 IMAD.IADD R43, R43, 0x1, -R0.reuse ;  /* 0x000000012b2ba824 */ /* 0x100fe200078e0a00 */
[C---:B------:R-:W-:Y:S01]  /*3e40*/  ISETP.GT.U32.AND P6, PT, R0.reuse, R72, PT ;  /* 0x000000480000720c */ /* 0x040fe20003fc4070 */
[----:B------:R-:W-:Y:S01]  /*3e50*/  @!P4 IMAD.IADD R131, R131, 0x1, -R0 ;  /* 0x000000018383c824 */ /* 0x000fe200078e0a00 */
[----:B------:R-:W-:Y:S01]  /*3e60*/  ISETP.GE.AND P4, PT, R13, RZ, PT ;  /* 0x000000ff0d00720c */ /* 0x000fe20003f86270 */
[----:B------:R-:W-:Y:S01]  /*3e70*/  IMAD.HI.U32 R4, R3, R135, RZ ;  /* 0x0000008703047227 */ /* 0x000fe200078e00ff */
[----:B------:R-:W-:Y:S02]  /*3e80*/  IADD3 R5, -R5, RZ, RZ ;  /* 0x000000ff05057210 */ /* 0x000fe40007ffe1ff */
[C---:B------:R-:W-:Y:S01]  /*3e90*/  ISETP.GT.U32.AND P2, PT, R0.reuse, R133, PT ;  /* 0x000000850000720c */ /* 0x040fe20003f44070 */
[----:B------:R-:W-:Y:S01]  /*3ea0*/  IMAD.MOV R4, RZ, RZ, -R4 ;  /* 0x000000ffff047224 */ /* 0x000fe200078e0a04 */
[----:B------:R-:W-:Y:S01]  /*3eb0*/  @!P3 IADD3 R129, -R129, RZ, RZ ;  /* 0x000000ff8181b210 */ /* 0x000fe20007ffe1ff */
[----:B------:R-:W-:Y:S01]  /*3ec0*/  IMAD R33, R0, R5, R33 ;  /* 0x0000000500217224 */ /* 0x000fe200078e0221 */
[----:B------:R-:W-:Y:S01]  /*3ed0*/  IADD3 R5, R6, 0x4a, RZ ;  /* 0x0000004a06057810 */ /* 0x000fe20007ffe0ff */
[--C-:B------:R-:W-:Y:S01]  /*3ee0*/  @!P0 IMAD.IADD R105, R105, 0x1, -R0.reuse ;  /* 0x0000000169698824 */ /* 0x100fe200078e0a00 */
[----:B------:R-:W-:Y:S01]  /*3ef0*/  ISETP.GE.AND P0, PT, R15, RZ, PT ;  /* 0x000000ff0f00720c */ /* 0x000fe20003f06270 */
[----:B------:R-:W-:Y:S01]  /*3f00*/  @!P6 IMAD.IADD R72, R72, 0x1, -R0 ;  /* 0x000000014848e824 */ /* 0x000fe200078e0a00 */
[----:B------:R-:W-:Y:S01]  /*3f10*/  IABS R141, R5 ;  /* 0x00000005008d7213 */ /* 0x000fe20000000000 */
[C---:B------:R-:W-:Y:S01]  /*3f20*/  IMAD R135, R0.reuse, R4, R135 ;  /* 0x0000000400877224 */ /* 0x040fe200078e0287 */
[----:B------:R-:W-:Y:S01]  /*3f30*/  @!P4 IADD3 R131, -R131, RZ, RZ ;  /* 0x000000ff8383c210 */ /* 0x000fe20007ffe1ff */
[----:B------:R-:W-:Y:S01]  /*3f40*/  @!P5 IMAD.MOV R43, RZ, RZ, -R43 ;  /* 0x000000ffff2bd224 */ /* 0x000fe200078e0a2b */
[C---:B------:R-:W-:Y:S01]  /*3f50*/  ISETP.GT.U32.AND P6, PT, R0.reuse, R72, PT ;  /* 0x000000480000720c */ /* 0x040fe20003fc4070 */
[----:B------:R-:W-:Y:S01]  /*3f60*/  IMAD.HI.U32 R4, R3, R141, RZ ;  /* 0x0000008d03047227 */ /* 0x000fe200078e00ff */
[----:B------:R-:W-:-:S02]  /*3f70*/  ISETP.GT.U32.AND P5, PT, R0, R105, PT ;  /* 0x000000690000720c */ /* 0x000fc40003fa4070 */
[----:B------:R-:W-:Y:S01]  /*3f80*/  ISETP.GE.AND P4, PT, R17, RZ, PT ;  /* 0x000000ff1100720c */ /* 0x000fe20003f86270 */
[----:B------:R-:W-:Y:S01]  /*3f90*/  @!P1 IMAD.MOV R71, RZ, RZ, -R71 ;  /* 0x000000ffff479224 */ /* 0x000fe200078e0a47 */
[----:B------:R-:W-:Y:S01]  /*3fa0*/  ISETP.GT.U32.AND P1, PT, R0, R135, PT ;  /* 0x000000870000720c */ /* 0x000fe20003f24070 */
[----:B------:R-:W-:Y:S02]  /*3fb0*/  IMAD.MOV R4, RZ, RZ, -R4 ;  /* 0x000000ffff047224 */ /* 0x000fe400078e0a04 */
[--C-:B------:R-:W-:Y:S01]  /*3fc0*/  @!P2 IMAD.IADD R133, R133, 0x1, -R0.reuse ;  /* 0x000000018585a824 */ /* 0x100fe200078e0a00 */
[----:B------:R-:W-:Y:S01]  /*3fd0*/  ISETP.GE.AND P2, PT, R16, RZ, PT ;  /* 0x000000ff1000720c */ /* 0x000fe20003f46270 */
[----:B------:R-:W-:Y:S02]  /*3fe0*/  IMAD R141, R0, R4, R141 ;  /* 0x00000004008d7224 */ /* 0x000fe400078e028d */
[----:B------:R-:W-:Y:S01]  /*3ff0*/  @!P6 IADD3 R72, R72, -R0, RZ ;  /* 0x800000004848e210 */ /* 0x000fe20007ffe0ff */
[----:B------:R-:W-:Y:S01]  /*4000*/  VIADD R12, R6, 0x4b ;  /* 0x0000004b060c7836 */ /* 0x000fe20000000000 */
[----:B------:R-:W-:Y:S01]  /*4010*/  ISETP.GT.U32.AND P3, PT, R0, R133, PT ;  /* 0x000000850000720c */ /* 0x000fe20003f64070 */
[--C-:B------:R-:W-:Y:S01]  /*4020*/  @!P5 IMAD.IADD R105, R105, 0x1, -R0.reuse ;  /* 0x000000016969d824 */ /* 0x100fe200078e0a00 */
[----:B------:R-:W-:Y:S01]  /*4030*/  @!P4 IADD3 R72, -R72, RZ, RZ ;  /* 0x000000ff4848c210 */ /* 0x000fe20007ffe1ff */
[----:B------:R-:W-:Y:S01]  /*4040*/  VIADD R4, R6, 0x4c ;  /* 0x0000004c06047836 */ /* 0x000fe20000000000 */
[C---:B------:R-:W-:Y:S01]  /*4050*/  ISETP.GT.U32.AND P5, PT, R0.reuse, R33, PT ;  /* 0x000000210000720c */ /* 0x040fe20003fa4070 */
[--C-:B------:R-:W-:Y:S01]  /*4060*/  @!P1 IMAD.IADD R135, R135, 0x1, -R0.reuse ;  /* 0x0000000187879824 */ /* 0x100fe200078e0a00 */
[----:B------:R-:W-:Y:S01]  /*4070*/  ISETP.GT.U32.AND P4, PT, R0, R141, PT ;  /* 0x0000008d0000720c */ /* 0x000fe20003f84070 */
[----:B------:R-:W-:Y:S01]  /*4080*/  @!P0 IMAD.MOV R105, RZ, RZ, -R105 ;  /* 0x000000ffff698224 */ /* 0x000fe200078e0a69 */
[----:B------:R-:W-:Y:S01]  /*4090*/  ISETP.GE.AND P6, PT, R11, RZ, PT ;  /* 0x000000ff0b00720c */ /* 0x000fe20003fc6270 */
[----:B------:R-:W-:Y:S01]  /*40a0*/  VIADD R11, R6, 0x4e ;  /* 0x0000004e060b7836 */ /* 0x000fe20000000000 */
[----:B------:R-:W-:Y:S01]  /*40b0*/  ISETP.GT.U32.AND P0, PT, R0, R135, PT ;  /* 0x000000870000720c */ /* 0x000fe20003f04070 */
[C---:B------:R-:W-:Y:S01]  /*40c0*/  VIADD R13, R6.reuse, 0x51 ;  /* 0x00000051060d7836 */ /* 0x040fe20000000000 */
[----:B------:R-:W-:Y:S01]  /*40d0*/  IABS R136, R12 ;  /* 0x0000000c00887213 */ /* 0x000fe20000000000 */
[--C-:B------:R-:W-:Y:S01]  /*40e0*/  @!P3 IMAD.IADD R133, R133, 0x1, -R0.reuse ;  /* 0x000000018585b824 */ /* 0x100fe200078e0a00 */
[----:B------:R-:W-:Y:S01]  /*40f0*/  IABS R143, R4 ;  /* 0x00000004008f7213 */ /* 0x000fe20000000000 */
[C---:B------:R-:W-:Y:S01]  /*4100*/  VIADD R15, R6.reuse, 0x52 ;  /* 0x00000052060f7836 */ /* 0x040fe20000000000 */
[----:B------:R-:W-:Y:S01]  /*4110*/  IABS R145, R11 ;  /* 0x0000000b00917213 */ /* 0x000fe20000000000 */
[----:B------:R-:W-:Y:S01]  /*4120*/  VIADD R16, R6, 0x64 ;  /* 0x0000006406107836 */ /* 0x000fe20000000000 */
[----:B------:R-:W-:Y:S01]  /*4130*/  @!P5 IADD3 R33, R33, -R0, RZ ;  /* 0x800000002121d210 */ /* 0x000fe20007ffe0ff */
[----:B------:R-:W-:Y:S01]  /*4140*/  @!P4 IMAD.IADD R141, R141, 0x1, -R0 ;  /* 0x000000018d8dc824 */ /* 0x000fe200078e0a00 */
[----:B------:R-:W-:Y:S01]  /*4150*/  ISETP.GE.AND P1, PT, R5, RZ, PT ;  /* 0x000000ff0500720c */ /* 0x000fe20003f26270 */
[----:B------:R-:W-:Y:S01]  /*4160*/  IMAD.HI.U32 R5, R3, R136, RZ ;  /* 0x0000008803057227 */ /* 0x000fe200078e00ff */
[----:B------:R-:W-:-:S02]  /*4170*/  ISETP.GT.U32.AND P5, PT, R0, R33, PT ;  /* 0x000000210000720c */ /* 0x000fc40003fa4070 */
[----:B------:R-:W-:Y:S01]  /*4180*/  ISETP.GT.U32.AND P4, PT, R0, R141, PT ;  /* 0x0000008d0000720c */ /* 0x000fe20003f84070 */
[----:B------:R-:W-:Y:S01]  /*4190*/  @!P0 IMAD.IADD R135, R135, 0x1, -R0 ;  /* 0x0000000187878824 */ /* 0x000fe200078e0a00 */
[----:B------:R-:W-:Y:S01]  /*41a0*/  ISETP.GE.AND P0, PT, R4, RZ, PT ;  /* 0x000000ff0400720c */ /* 0x000fe20003f06270 */
[----:B------:R-:W-:Y:S01]  /*41b0*/  IMAD.HI.U32 R4, R3, R143, RZ ;  /* 0x0000008f03047227 */ /* 0x000fe200078e00ff */
[----:B------:R-:W-:Y:S02]  /*41c0*/  ISETP.GE.AND P3, PT, R8, RZ, PT ;  /* 0x000000ff0800720c */ /* 0x000fe40003f66270 */
[----:B------:R-:W-:Y:S01]  /*41d0*/  @!P2 IADD3 R133, -R133, RZ, RZ ;  /* 0x000000ff8585a210 */ /* 0x000fe20007ffe1ff */
[----:B------:R-:W-:Y:S01]  /*41e0*/  IMAD.HI.U32 R8, R3, R145, RZ ;  /* 0x0000009103087227 */ /* 0x000fe200078e00ff */
[----:B------:R-:W-:Y:S02]  /*41f0*/  ISETP.GE.AND P2, PT, R12, RZ, PT ;  /* 0x000000ff0c00720c */ /* 0x000fe40003f46270 */
[----:B------:R-:W-:Y:S01]  /*4200*/  IABS R32, R13 ;  /* 0x0000000d00207213 */ /* 0x000fe20000000000 */
[----:B------:R-:W-:Y:S01]  /*4210*/  IMAD.MOV R5, RZ, RZ, -R5 ;  /* 0x000000ffff057224 */ /* 0x000fe200078e0a05 */
[-C--:B------:R-:W-:Y:S01]  /*4220*/  @!P5 IADD3 R33, R33, -R0.reuse, RZ ;  /* 0x800000002121d210 */ /* 0x080fe20007ffe0ff */
[----:B------:R-:W-:Y:S01]  /*4230*/  IMAD.MOV R4, RZ, RZ, -R4 ;  /* 0x000000ffff047224 */ /* 0x000fe200078e0a04 */
[----:B------:R-:W-:Y:S01]  /*4240*/  @!P4 IADD3 R141, R141, -R0, RZ ;  /* 0x800000008d8dc210 */ /* 0x000fe20007ffe0ff */
[----:B------:R-:W-:Y:S01]  /*4250*/  IMAD.MOV R8, RZ, RZ, -R8 ;  /* 0x000000ffff087224 */ /* 0x000fe200078e0a08 */
[----:B------:R-:W-:Y:S01]  /*4260*/  @!P6 IADD3 R33, -R33, RZ, RZ ;  /* 0x000000ff2121e210 */ /* 0x000fe20007ffe1ff */
[C---:B------:R-:W-:Y:S01]  /*4270*/  IMAD R136, R0.reuse, R5, R136 ;  /* 0x0000000500887224 */ /* 0x040fe200078e0288 */
[----:B------:R-:W-:Y:S01]  /*4280*/  ISETP.GE.AND P6, PT, R11, RZ, PT ;  /* 0x000000ff0b00720c */ /* 0x000fe20003fc6270 */
[----:B------:R-:W-:Y:S01]  /*4290*/  IMAD R143, R0, R4, R143 ;  /* 0x00000004008f7224 */ /* 0x000fe200078e028f */
[----:B------:R-:W-:Y:S01]  /*42a0*/  @!P1 IADD3 R141, -R141, RZ, RZ ;  /* 0x000000ff8d8d9210 */ /* 0x000fe20007ffe1ff */
[----:B------:R-:W-:Y:S01]  /*42b0*/  VIADD R5, R6, 0x4d ;  /* 0x0000004d06057836 */ /* 0x000fe20000000000 */
[C---:B------:R-:W-:Y:S01]  /*42c0*/  ISETP.GT.U32.AND P5, PT, R0.reuse, R136, PT ;  /* 0x000000880000720c */ /* 0x040fe20003fa4070 */
[C---:B------:R-:W-:Y:S01]  /*42d0*/  IMAD R145, R0.reuse, R8, R145 ;  /* 0x0000000800917224 */ /* 0x040fe200078e0291 */
[----:B------:R-:W-:Y:S01]  /*42e0*/  ISETP.GT.U32.AND P4, PT, R0, R143, PT ;  /* 0x0000008f0000720c */ /* 0x000fe20003f84070 */
[----:B------:R-:W-:Y:S01]  /*42f0*/  VIADD R11, R6, 0x4f ;  /* 0x0000004f060b7836 */ /* 0x000fe20000000000 */
[----:B------:R-:W-:Y:S01]  /*4300*/  IABS R137, R5 ;  /* 0x0000000500897213 */ /* 0x000fe20000000000 */
[----:B------:R-:W-:Y:S01]  /*4310*/  @!P3 IMAD.MOV R135, RZ, RZ, -R135 ;  /* 0x000000ffff87b224 */ /* 0x000fe200078e0a87 */
[----:B------:R-:W-:Y:S01]  /*4320*/  ISETP.GT.U32.AND P1, PT, R0, R145, PT ;  /* 0x000000910000720c */ /* 0x000fe20003f24070 */
[----:B------:R-:W-:Y:S01]  /*4330*/  VIADD R12, R6, 0x50 ;  /* 0x00000050060c7836 */ /* 0x000fe20000000000 */
[----:B------:R-:W-:Y:S01]  /*4340*/  ISETP.GE.AND P3, PT, R5, RZ, PT ;  /* 0x000000ff0500720c */ /* 0x000fe20003f66270 */
[----:B------:R-:W-:Y:S01]  /*4350*/  IMAD.HI.U32 R5, R3, R137, RZ ;  /* 0x0000008903057227 */ /* 0x000fe200078e00ff */
[----:B------:R-:W-:-:S02]  /*4360*/  IABS R138, R11 ;  /* 0x0000000b008a7213 */ /* 0x000fc40000000000 */
[----:B------:R-:W-:Y:S01]  /*4370*/  IABS R139, R15 ;  /* 0x0000000f008b7213 */ /* 0x000fe20000000000 */
[----:B------:R-:W-:Y:S01]  /*4380*/  IMAD.MOV R5, RZ, RZ, -R5 ;  /* 0x000000ffff057224 */ /* 0x000fe200078e0a05 */
[----:B------:R-:W-:Y:S01]  /*4390*/  @!P5 IADD3 R136, R136, -R0, RZ ;  /* 0x800000008888d210 */ /* 0x000fe20007ffe0ff */
[----:B------:R-:W-:Y:S01]  /*43a0*/  IMAD.HI.U32 R4, R3, R138, RZ ;  /* 0x0000008a03047227 */ /* 0x000fe200078e00ff */
[----:B------:R-:W-:Y:S02]  /*43b0*/  IABS R147, R12 ;  /* 0x0000000c00937213 */ /* 0x000fe40000000000 */
[C---:B------:R-:W-:Y:S01]  /*43c0*/  ISETP.GT.U32.AND P5, PT, R0.reuse, R136, PT ;  /* 0x000000880000720c */ /* 0x040fe20003fa4070 */
[--C-:B------:R-:W-:Y:S01]  /*43d0*/  @!P4 IMAD.IADD R143, R143, 0x1, -R0.reuse ;  /* 0x000000018f8fc824 */ /* 0x100fe200078e0a00 */
[----:B------:R-:W-:Y:S01]  /*43e0*/  IABS R152, R16 ;  /* 0x0000001000987213 */ /* 0x000fe20000000000 */
[C---:B------:R-:W-:Y:S02]  /*43f0*/  IMAD R137, R0.reuse, R5, R137 ;  /* 0x0000000500897224 */ /* 0x040fe400078e0289 */
[----:B------:R-:W-:Y:S01]  /*4400*/  @!P1 IMAD.IADD R145, R145, 0x1, -R0 ;  /* 0x0000000191919824 */ /* 0x000fe200078e0a00 */
[----:B------:R-:W-:Y:S01]  /*4410*/  ISETP.GT.U32.AND P4, PT, R0, R143, PT ;  /* 0x0000008f0000720c */ /* 0x000fe20003f84070 */
[----:B------:R-:W-:-:S02]  /*4420*/  IMAD.MOV R5, RZ, RZ, -R4 ;  /* 0x000000ffff057224 */ /* 0x000fc400078e0a04 */
[----:B------:R-:W-:Y:S01]  /*4430*/  IMAD.HI.U32 R8, R3, R139, RZ ;  /* 0x0000008b03087227 */ /* 0x000fe200078e00ff */
[----:B------:R-:W-:-:S03]  /*4440*/  ISETP.GT.U32.AND P1, PT, R0, R145, PT ;  /* 0x000000910000720c */ /* 0x000fc60003f24070 */
[----:B------:R-:W-:Y:S01]  /*4450*/  IMAD R138, R0, R5, R138 ;  /* 0x00000005008a7224 */ /* 0x000fe200078e028a */
[----:B------:R-:W-:Y:S01]  /*4460*/  IADD3 R8, -R8, RZ, RZ ;  /* 0x000000ff08087210 */ /* 0x000fe20007ffe1ff */
[C---:B------:R-:W-:Y:S01]  /*4470*/  IMAD.HI.U32 R5, R3.reuse, R32, RZ ;  /* 0x0000002003057227 */ /* 0x040fe200078e00ff */
[----:B------:R-:W-:Y:S02]  /*4480*/  @!P5 IADD3 R136, R136, -R0, RZ ;  /* 0x800000008888d210 */ /* 0x000fe40007ffe0ff */
[----:B------:R-:W-:Y:S01]  /*4490*/  ISETP.GT.U32.AND P5, PT, R0, R137, PT ;  /* 0x000000890000720c */ /* 0x000fe20003fa4070 */
[----:B------:R-:W-:Y:S01]  /*44a0*/  IMAD.MOV R5, RZ, RZ, -R5 ;  /* 0x000000ffff057224 */ /* 0x000fe200078e0a05 */
[----:B------:R-:W-:Y:S01]  /*44b0*/  @!P2 IADD3 R136, -R136, RZ, RZ ;  /* 0x000000ff8888a210 */ /* 0x000fe20007ffe1ff */
[----:B------:R-:W-:Y:S01]  /*44c0*/  IMAD.HI.U32 R4, R3, R147, RZ ;  /* 0x0000009303047227 */ /* 0x000fe200078e00ff */
[----:B------:R-:W-:-:S03]  /*44d0*/  ISETP.GE.AND P2, PT, R11, RZ, PT ;  /* 0x000000ff0b00720c */ /* 0x000fc60003f46270 */
[----:B------:R-:W-:Y:S01]  /*44e0*/  IMAD R32, R0, R5, R32 ;  /* 0x0000000500207224 */ /* 0x000fe200078e0220 */
[----:B------:R-:W-:Y:S01]  /*44f0*/  IADD3 R4, -R4, RZ, RZ ;  /* 0x000000ff04047210 */ /* 0x000fe20007ffe1ff */
[--C-:B------:R-:W-:Y:S01]  /*4500*/  @!P4 IMAD.IADD R143, R143, 0x1, -R0.reuse ;  /* 0x000000018f8fc824 */ /* 0x100fe200078e0a00 */
[C---:B------:R-:W-:Y:S01]  /*4510*/  ISETP.GT.U32.AND P4, PT, R0.reuse, R138, PT ;  /* 0x0000008a0000720c */ /* 0x040fe20003f84070 */
[----:B------:R-:W-:Y:S01]  /*4520*/  IMAD R139, R0, R8, R139 ;  /* 0x00000008008b7224 */ /* 0x000fe200078e028b */
[----:B------:R-:W-:Y:S01]  /*4530*/  IADD3 R8, R6, 0x54, RZ ;  /* 0x0000005406087810 */ /* 0x000fe20007ffe0ff */
[--C-:B------:R-:W-:Y:S01]  /*4540*/  @!P1 IMAD.IADD R145, R145, 0x1, -R0.reuse ;  /* 0x0000000191919824 */ /* 0x100fe200078e0a00 */
[----:B------:R-:W-:Y:S01]  /*4550*/  ISETP.GT.U32.AND P1, PT, R0, R32, PT ;  /* 0x000000200000720c */ /* 0x000fe20003f24070 */
[----:B------:R-:W-:Y:S01]  /*4560*/  VIADD R5, R6, 0x53 ;  /* 0x0000005306057836 */ /* 0x000fe20000000000 */
[----:B------:R-:W-:Y:S01]  /*4570*/  @!P0 IADD3 R143, -R143, RZ, RZ ;  /* 0x000000ff8f8f8210 */ /* 0x000fe20007ffe1ff */
[C---:B------:R-:W-:Y:S01]  /*4580*/  IMAD R147, R0.reuse, R4, R147 ;  /* 0x0000000400937224 */ /* 0x040fe200078e0293 */
[----:B------:R-:W-:Y:S01]  /*4590*/  IABS R140, R8 ;  /* 0x00000008008c7213 */ /* 0x000fe20000000000 */
[----:B------:R-:W-:Y:S01]  /*45a0*/  @!P6 IMAD.MOV R145, RZ, RZ, -R145 ;  /* 0x000000ffff91e224 */ /* 0x000fe200078e0a91 */
[----:B------:R-:W-:Y:S01]  /*45b0*/  ISETP.GT.U32.AND P6, PT, R0, R139, PT ;  /* 0x0000008b0000720c */ /* 0x000fe20003fc4070 */
[--C-:B------:R-:W-:Y:S01]  /*45c0*/  @!P5 IMAD.IADD R137, R137, 0x1, -R0.reuse ;  /* 0x000000018989d824 */ /* 0x100fe200078e0a00 */
[----:B------:R-:W-:Y:S01]  /*45d0*/  IABS R149, R5 ;  /* 0x0000000500957213 */ /* 0x000fe20000000000 */
[----:B------:R-:W-:Y:S01]  /*45e0*/  @!P4 IMAD.IADD R138, R138, 0x1, -R0 ;  /* 0x000000018a8ac824 */ /* 0x000fe200078e0a00 */
[----:B------:R-:W-:Y:S01]  /*45f0*/  ISETP.GT.U32.AND P0, PT, R0, R147, PT ;  /* 0x000000930000720c */ /* 0x000fe20003f04070 */
[----:B------:R-:W-:Y:S01]  /*4600*/  VIADD R11, R6, 0x55 ;  /* 0x00000055060b7836 */ /* 0x000fe20000000000 */
[C---:B------:R-:W-:Y:S01]  /*4610*/  ISETP.GT.U32.AND P5, PT, R0.reuse, R137, PT ;  /* 0x000000890000720c */ /* 0x040fe20003fa4070 */
[----:B------:R-:W-:Y:S01]  /*4620*/  IMAD.HI.U32 R4, R3, R149, RZ ;  /* 0x0000009503047227 */ /* 0x000fe200078e00ff */
[----:B------:R-:W-:-:S02]  /*4630*/  ISETP.GT.U32.AND P4, PT, R0, R138, PT ;  /* 0x0000008a0000720c */ /* 0x000fc40003f84070 */
[----:B------:R-:W-:Y:S01]  /*4640*/  IABS R111, R11 ;  /* 0x0000000b006f7213 */ /* 0x000fe20000000000 */
[----:B------:R-:W-:Y:S02]  /*4650*/  @!P1 IMAD.IADD R32, R32, 0x1, -R0 ;  /* 0x0000000120209824 */ /* 0x000fe400078e0a00 */
[----:B------:R-:W-:Y:S01]  /*4660*/  IMAD.MOV R4, RZ, RZ, -R4 ;  /* 0x000000ffff047224 */ /* 0x000fe200078e0a04 */
[----:B------:R-:W-:Y:S01]  /*4670*/  @!P6 IADD3 R139, R139, -R0, RZ ;  /* 0x800000008b8be210 */ /* 0x000fe20007ffe0ff */
[----:B------:R-:W-:Y:S01]  /*4680*/  VIADD R17, R6, 0x8f ;  /* 0x0000008f06117836 */ /* 0x000fe20000000000 */
[C---:B------:R-:W-:Y:S01]  /*4690*/  ISETP.GT.U32.AND P6, PT, R0.reuse, R32, PT ;  /* 0x000000200000720c */ /* 0x040fe20003fc4070 */
[----:B------:R-:W-:Y:S01]  /*46a0*/  IMAD R149, R0, R4, R149 ;  /* 0x0000000400957224 */ /* 0x000fe200078e0295 */
[----:B------:R-:W-:Y:S01]  /*46b0*/  @!P0 IADD3 R147, R147, -R0, RZ ;  /* 0x8000000093938210 */ /* 0x000fe20007ffe0ff */
[----:B------:R-:W-:Y:S01]  /*46c0*/  IMAD.HI.U32 R4, R3, R140, RZ ;  /* 0x0000008c03047227 */ /* 0x000fe200078e00ff */
[----:B------:R-:W-:-:S02]  /*46d0*/  ISETP.GE.AND P0, PT, R5, RZ, PT ;  /* 0x000000ff0500720c */ /* 0x000fc40003f06270 */
[----:B------:R-:W-:Y:S01]  /*46e0*/  ISETP.GT.U32.AND P1, PT, R0, R147, PT ;  /* 0x000000930000720c */ /* 0x000fe20003f24070 */
[----:B------:R-:W-:Y:S01]  /*46f0*/  IMAD.MOV R5, RZ, RZ, -R4 ;  /* 0x000000ffff057224 */ /* 0x000fe200078e0a04 */
[----:B------:R-:W-:Y:S01]  /*4700*/  IABS R181, R17 ;  /* 0x0000001100b57213 */ /* 0x000fe20000000000 */
[----:B------:R-:W-:Y:S01]  /*4710*/  @!P4 IMAD.IADD R138, R138, 0x1, -R0 ;  /* 0x000000018a8ac824 */ /* 0x000fe200078e0a00 */
[----:B------:R-:W-:Y:S01]  /*4720*/  ISETP.GE.AND P4, PT, R15, RZ, PT ;  /* 0x000000ff0f00720c */ /* 0x000fe20003f86270 */
[----:B------:R-:W-:Y:S01]  /*4730*/  IMAD R140, R0, R5, R140 ;  /* 0x00000005008c7224 */ /* 0x000fe200078e028c */
[----:B------:R-:W-:Y:S01]  /*4740*/  IADD3 R15, R6, 0x5c, RZ ;  /* 0x0000005c060f7810 */ /* 0x000fe20007ffe0ff */
[--C-:B------:R-:W-:Y:S02]  /*4750*/  @!P6 IMAD.IADD R32, R32, 0x1, -R0.reuse ;  /* 0x000000012020e824 */ /* 0x100fe400078e0a00 */
[----:B------:R-:W-:Y:S01]  /*4760*/  @!P5 IMAD.IADD R137, R137, 0x1, -R0 ;  /* 0x000000018989d824 */ /* 0x000fe200078e0a00 */
[C---:B------:R-:W-:Y:S01]  /*4770*/  ISETP.GT.U32.AND P6, PT, R0.reuse, R140, PT ;  /* 0x0000008c0000720c */ /* 0x040fe20003fc4070 */
[----:B------:R-:W-:Y:S01]  /*4780*/  @!P2 IMAD.MOV R138, RZ, RZ, -R138 ;  /* 0x000000ffff8aa224 */ /* 0x000fe200078e0a8a */
[----:B------:R-:W-:Y:S01]  /*4790*/  ISETP.GT.U32.AND P2, PT, R0, R139, PT ;  /* 0x0000008b0000720c */ /* 0x000fe20003f44070 */
[----:B------:R-:W-:Y:S01]  /*47a0*/  @!P3 IMAD.MOV R137, RZ, RZ, -R137 ;  /* 0x000000ffff89b224 */ /* 0x000fe200078e0a89 */
[----:B------:R-:W-:Y:S01]  /*47b0*/  ISETP.GE.AND P5, PT, R12, RZ, PT ;  /* 0x000000ff0c00720c */ /* 0x000fe20003fa6270 */
[----:B------:R-:W-:Y:S01]  /*47c0*/  IMAD.HI.U32 R4, R3, R111, RZ ;  /* 0x0000006f03047227 */ /* 0x000fe200078e00ff */
[----:B------:R-:W-:-:S02]  /*47d0*/  IADD3 R12, R6, 0x56, RZ ;  /* 0x00000056060c7810 */ /* 0x000fc40007ffe0ff */
[----:B------:R-:W-:Y:S01]  /*47e0*/  ISETP.GE.AND P3, PT, R13, RZ, PT ;  /* 0x000000ff0d00720c */ /* 0x000fe20003f66270 */
[----:B------:R-:W-:Y:S01]  /*47f0*/  VIADD R13, R6, 0x57 ;  /* 0x00000057060d7836 */ /* 0x000fe20000000000 */
[----:B------:R-:W-:Y:S01]  /*4800*/  IABS R142, R12 ;  /* 0x0000000c008e7213 */ /* 0x000fe20000000000 */
[----:B------:R-:W-:Y:S01]  /*4810*/  IMAD.MOV R4, RZ, RZ, -R4 ;  /* 0x000000ffff047224 */ /* 0x000fe200078e0a04 */
[----:B------:R-:W-:Y:S02]  /*4820*/  @!P1 IADD3 R147, R147, -R0, RZ ;  /* 0x8000000093939210 */ /* 0x000fe40007ffe0ff */
[----:B------:R-:W-:Y:S01]  /*4830*/  IABS R73, R13 ;  /* 0x0000000d00497213 */ /* 0x000fe20000000000 */
[----:B------:R-:W-:Y:S01]  /*4840*/  IMAD.HI.U32 R5, R3, R142, RZ ;  /* 0x0000008e03057227 */ /* 0x000fe200078e00ff */
[----:B------:R-:W-:Y:S02]  /*4850*/  @!P6 IADD3 R140, R140, -R0, RZ ;  /* 0x800000008c8ce210 */ /* 0x000fe40007ffe0ff */
[----:B------:R-:W-:Y:S01]  /*4860*/  ISETP.GT.U32.AND P1, PT, R0, R149, PT ;  /* 0x000000950000720c */ /* 0x000fe20003f24070 */
[----:B------:R-:W-:Y:S01]  /*4870*/  @!P2 IMAD.IADD R139, R139, 0x1, -R0 ;  /* 0x000000018b8ba824 */ /* 0x000fe200078e0a00 */
[----:B------:R-:W-:Y:S01]  /*4880*/  ISETP.GE.AND P2, PT, R8, RZ, PT ;  /* 0x000000ff0800720c */ /* 0x000fe20003f46270 */
[----:B------:R-:W-:Y:S01]  /*4890*/  IMAD.HI.U32 R8, R3, R73, RZ ;  /* 0x0000004903087227 */ /* 0x000fe200078e00ff */
[----:B------:R-:W-:-:S02]  /*48a0*/  ISETP.GT.U32.AND P6, PT, R0, R140, PT ;  /* 0x0000008c0000720c */ /* 0x000fc40003fc4070 */
[----:B------:R-:W-:Y:S01]  /*48b0*/  @!P3 IADD3 R32, -R32, RZ, RZ ;  /* 0x000000ff2020b210 */ /* 0x000fe20007ffe1ff */
[----:B------:R-:W-:Y:S01]  /*48c0*/  IMAD.MOV R5, RZ, RZ, -R5 ;  /* 0x000000ffff057224 */ /* 0x000fe200078e0a05 */
[----:B------:R-:W-:Y:S01]  /*48d0*/  IABS R76, R15 ;  /* 0x0000000f004c7213 */ /* 0x000fe20000000000 */
[C---:B------:R-:W-:Y:S02]  /*48e0*/  IMAD R111, R0.reuse, R4, R111 ;  /* 0x00000004006f7224 */ /* 0x040fe400078e026f */
[----:B------:R-:W-:Y:S02]  /*48f0*/  IMAD.MOV R8, RZ, RZ, -R8 ;  /* 0x000000ffff087224 */ /* 0x000fe400078e0a08 */
[C---:B------:R-:W-:Y:S01]  /*4900*/  IMAD R142, R0.reuse, R5, R142 ;  /* 0x00000005008e7224 */ /* 0x040fe200078e028e */
[C---:B------:R-:W-:Y:S01]  /*4910*/  ISETP.GT.U32.AND P3, PT, R0.reuse, R111, PT ;  /* 0x0000006f0000720c */ /* 0x040fe20003f64070 */
[C---:B------:R-:W-:Y:S01]  /*4920*/  IMAD R73, R0.reuse, R8, R73 ;  /* 0x0000000800497224 */ /* 0x040fe200078e0249 */
[----:B------:R-:W-:Y:S01]  /*4930*/  @!P1 IADD3 R149, R149, -R0, RZ ;  /* 0x8000000095959210 */ /* 0x000fe20007ffe0ff */
[----:B------:R-:W-:Y:S01]  /*4940*/  @!P4 IMAD.MOV R139, RZ, RZ, -R139 ;  /* 0x000000ffff8bc224 */ /* 0x000fe200078e0a8b */
[----:B------:R-:W-:Y:S01]  /*4950*/  ISETP.GT.U32.AND P4, PT, R0, R142, PT ;  /* 0x0000008e0000720c */ /* 0x000fe20003f84070 */
[----:B------:R-:W-:Y:S01]  /*4960*/  VIADD R8, R6, 0x58 ;  /* 0x0000005806087836 */ /* 0x000fe20000000000 */
[----:B------:R-:W-:Y:S01]  /*4970*/  ISETP.GE.AND P1, PT, R11, RZ, PT ;  /* 0x000000ff0b00720c */ /* 0x000fe20003f26270 */
[----:B------:R-:W-:Y:S01]  /*4980*/  @!P6 IMAD.IADD R140, R140, 0x1, -R0 ;  /* 0x000000018c8ce824 */ /* 0x000fe200078e0a00 */
[----:B------:R-:W-:Y:S01]  /*4990*/  ISETP.GT.U32.AND P6, PT, R0, R73, PT ;  /* 0x000000490000720c */ /* 0x000fe20003fc4070 */
[----:B------:R-:W-:Y:S01]  /*49a0*/  VIADD R11, R6, 0x59 ;  /* 0x00000059060b7836 */ /* 0x000fe20000000000 */
[----:B------:R-:W-:Y:S01]  /*49b0*/  IABS R144, R8 ;  /* 0x0000000800907213 */ /* 0x000fe20000000000 */
[----:B------:R-:W-:Y:S01]  /*49c0*/  @!P5 IMAD.MOV R147, RZ, RZ, -R147 ;  /* 0x000000ffff93d224 */ /* 0x000fe200078e0a93 */
[----:B------:R-:W-:Y:S01]  /*49d0*/  ISETP.GT.U32.AND P5, PT, R0, R149, PT ;  /* 0x000000950000720c */ /* 0x000fe20003fa4070 */
[----:B------:R-:W-:Y:S01]  /*49e0*/  @!P2 IMAD.MOV R140, RZ, RZ, -R140 ;  /* 0x000000ffff8ca224 */ /* 0x000fe200078e0a8c */
[----:B------:R-:W-:Y:S01]  /*49f0*/  @!P3 IADD3 R111, R111, -R0, RZ ;  /* 0x800000006f6fb210 */ /* 0x000fe20007ffe0ff */
[----:B------:R-:W-:Y:S01]  /*4a00*/  IMAD.HI.U32 R4, R3, R144, RZ ;  /* 0x0000009003047227 */ /* 0x000fe200078e00ff */
[----:B------:R-:W-:-:S02]  /*4a10*/  IABS R31, R11 ;  /* 0x0000000b001f7213 */ /* 0x000fc40000000000 */
[----:B------:R-:W-:Y:S01]  /*4a20*/  ISETP.GE.AND P3, PT, R13, RZ, PT ;  /* 0x000000ff0d00720c */ /* 0x000fe20003f66270 */
[--C-:B------:R-:W-:Y:S01]  /*4a30*/  @!P4 IMAD.IADD R142, R142, 0x1, -R0.reuse ;  /* 0x000000018e8ec824 */ /* 0x100fe200078e0a00 */
[----:B------:R-:W-:Y:S01]  /*4a40*/  ISETP.GT.U32.AND P4, PT, R0, R111, PT ;  /* 0x0000006f0000720c */ /* 0x000fe20003f84070 */
[----:B------:R-:W-:Y:S01]  /*4a50*/  @!P6 IMAD.IADD R73, R73, 0x1, -R0 ;  /* 0x000000014949e824 */ /* 0x000fe200078e0a00 */
[----:B------:R-:W-:Y:S01]  /*4a60*/  IADD3 R5, -R4, RZ, RZ ;  /* 0x000000ff04057210 */ /* 0x000fe20007ffe1ff */
[----:B------:R-:W-:Y:S01]  /*4a70*/  IMAD.HI.U32 R4, R3, R31, RZ ;  /* 0x0000001f03047227 */ /* 0x000fe200078e00ff */
[C---:B------:R-:W-:Y:S02]  /*4a80*/  ISETP.GT.U32.AND P6, PT, R0.reuse, R142, PT ;  /* 0x0000008e0000720c */ /* 0x040fe40003fc4070 */
[----:B------:R-:W-:Y:S01]  /*4a90*/  @!P5 IADD3 R149, R149, -R0, RZ ;  /* 0x800000009595d210 */ /* 0x000fe20007ffe0ff */
[----:B------:R-:W-:Y:S01]  /*4aa0*/  IMAD R144, R0, R5, R144 ;  /* 0x0000000500907224 */ /* 0x000fe200078e0290 */
[----:B------:R-:W-:Y:S01]  /*4ab0*/  IADD3 R4, -R4, RZ, RZ ;  /* 0x000000ff04047210 */ /* 0x000fe20007ffe1ff */
[----:B------:R-:W-:Y:S01]  /*4ac0*/  VIADD R13, R6, 0x5b ;  /* 0x0000005b060d7836 */ /* 0x000fe20000000000 */
[----:B------:R-:W-:Y:S01]  /*4ad0*/  ISETP.GE.AND P5, PT, R12, RZ, PT ;  /* 0x000000ff0c00720c */ /* 0x000fe20003fa6270 */
[----:B------:R-:W-:-:S02]  /*4ae0*/  VIADD R12, R6, 0x5a ;  /* 0x0000005a060c7836 */ /* 0x000fc40000000000 */
[--C-:B------:R-:W-:Y:S01]  /*4af0*/  @!P4 IMAD.IADD R111, R111, 0x1, -R0.reuse ;  /* 0x000000016f6fc824 */ /* 0x100fe200078e0a00 */
[C---:B------:R-:W-:Y:S01]  /*4b00*/  ISETP.GT.U32.AND P4, PT, R0.reuse, R144, PT ;  /* 0x000000900000720c */ /* 0x040fe20003f84070 */
[----:B------:R-:W-:Y:S01]  /*4b10*/  IMAD R31, R0, R4, R31 ;  /* 0x00000004001f7224 */ /* 0x000fe200078e021f */
[----:B------:R-:W-:Y:S01]  /*4b20*/  IABS R106, R12 ;  /* 0x0000000c006a7213 */ /* 0x000fe20000000000 */
[--C-:B------:R-:W-:Y:S01]  /*4b30*/  @!P6 IMAD.IADD R142, R142, 0x1, -R0.reuse ;  /* 0x000000018e8ee824 */ /* 0x100fe200078e0a00 */
[----:B------:R-:W-:Y:S01]  /*4b40*/  IABS R146, R13 ;  /* 0x0000000d00927213 */ /* 0x000fe20000000000 */
[----:B------:R-:W-:Y:S01]  /*4b50*/  @!P0 IMAD.MOV R149, RZ, RZ, -R149 ;  /* 0x000000ffff958224 */ /* 0x000fe200078e0a95 */
[C---:B------:R-:W-:Y:S01]  /*4b60*/  ISETP.GT.U32.AND P6, PT, R0.reuse, R31, PT ;  /* 0x0000001f0000720c */ /* 0x040fe20003fc4070 */
[----:B------:R-:W-:Y:S01]  /*4b70*/  IMAD.HI.U32 R4, R3, R106, RZ ;  /* 0x0000006a03047227 */ /* 0x000fe200078e00ff */
[----:B------:R-:W-:Y:S02]  /*4b80*/  ISETP.GT.U32.AND P0, PT, R0, R73, PT ;  /* 0x000000490000720c */ /* 0x000fe40003f04070 */
[----:B------:R-:W-:Y:S01]  /*4b90*/  @!P5 IADD3 R142, -R142, RZ, RZ ;  /* 0x000000ff8e8ed210 */ /* 0x000fe20007ffe1ff */
[----:B------:R-:W-:Y:S01]  /*4ba0*/  @!P1 IMAD.MOV R111, RZ, RZ, -R111 ;  /* 0x000000ffff6f9224 */ /* 0x000fe200078e0a6f */
[----:B------:R-:W-:Y:S01]  /*4bb0*/  IADD3 R5, -R4, RZ, RZ ;  /* 0x000000ff04057210 */ /* 0x000fe20007ffe1ff */
[----:B------:R-:W-:Y:S01]  /*4bc0*/  @!P4 IMAD.IADD R144, R144, 0x1, -R0 ;  /* 0x000000019090c824 */ /* 0x000fe200078e0a00 */
[----:B------:R-:W-:Y:S01]  /*4bd0*/  ISETP.GE.AND P4, PT, R11, RZ, PT ;  /* 0x000000ff0b00720c */ /* 0x000fe20003f86270 */
[----:B------:R-:W-:Y:S01]  /*4be0*/  IMAD.HI.U32 R4, R3, R146, RZ ;  /* 0x0000009203047227 */ /* 0x000fe200078e00ff */
[----:B------:R-:W-:-:S03]  /*4bf0*/  ISETP.GE.AND P5, PT, R12, RZ, PT ;  /* 0x000000ff0c00720c */ /* 0x000fc60003fa6270 */
[----:B------:R-:W-:Y:S01]  /*4c00*/  @!P6 IADD3 R31, R31, -R0, RZ ;  /* 0x800000001f1fe210 */ /* 0x000fe20007ffe0ff */
[C---:B------:R-:W-:Y:S01]  /*4c10*/  IMAD R106, R0.reuse, R5, R106 ;  /* 0x00000005006a7224 */ /* 0x040fe200078e026a */
[C---:B------:R-:W-:Y:S01]  /*4c20*/  ISETP.GT.U32.AND P6, PT, R0.reuse, R144, PT ;  /* 0x000000900000720c */ /* 0x040fe20003fc4070 */
[----:B------:R-:W-:Y:S01]  /*4c30*/  IMAD.MOV R5, RZ, RZ, -R4 ;  /* 0x000000ffff057224 */ /* 0x000fe200078e0a04 */
[C---:B------:R-:W-:Y:S01]  /*4c40*/  ISETP.GT.U32.AND P1, PT, R0.reuse, R31, PT ;  /* 0x0000001f0000720c */ /* 0x040fe20003f24070 */
[----:B------:R-:W-:Y:S01]  /*4c50*/  @!P0 IMAD.IADD R73, R73, 0x1, -R0 ;  /* 0x0000000149498824 */ /* 0x000fe200078e0a00 */
[C---:B------:R-:W-:Y:S01]  /*4c60*/  ISETP.GT.U32.AND P2, PT, R0.reuse, R106, PT ;  /* 0x0000006a0000720c */ /* 0x040fe20003f44070 */
[----:B------:R-:W-:Y:S01]  /*4c70*/  IMAD R146, R0, R5, R146 ;  /* 0x0000000500927224 */ /* 0x000fe200078e0292 */
[----:B------:R-:W-:Y:S01]  /*4c80*/  ISETP.GE.AND P0, PT, R8, RZ, PT ;  /* 0x000000ff0800720c */ /* 0x000fe20003f06270 */
[----:B------:R-:W-:Y:S02]  /*4c90*/  VIADD R8, R6, 0x5d ;  /* 0x0000005d06087836 */ /* 0x000fe40000000000 */
[----:B------:R-:W-:-:S03]  /*4ca0*/  IMAD.HI.U32 R4, R3, R76, RZ ;  /* 0x0000004c03047227 */ /* 0x000fc600078e00ff */
[----:B------:R-:W-:Y:S01]  /*4cb0*/  IABS R148, R8 ;  /* 0x0000000800947213 */ /* 0x000fe20000000000 */
[--C-:B------:R-:W-:Y:S01]  /*4cc0*/  @!P6 IMAD.IADD R144, R144, 0x1, -R0.reuse ;  /* 0x000000019090e824 */ /* 0x100fe200078e0a00 */
[----:B------:R-:W-:Y:S01]  /*4cd0*/  ISETP.GT.U32.AND P6, PT, R0, R146, PT ;  /* 0x000000920000720c */ /* 0x000fe20003fc4070 */
[----:B------:R-:W-:Y:S01]  /*4ce0*/  @!P1 IMAD.IADD R31, R31, 0x1, -R0 ;  /* 0x000000011f1f9824 */ /* 0x000fe200078e0a00 */
[----:B------:R-:W-:Y:S01]  /*4cf0*/  IADD3 R5, -R4, RZ, RZ ;  /* 0x000000ff04057210 */ /* 0x000fe20007ffe1ff */
[----:B------:R-:W-:Y:S01]  /*4d00*/  IMAD.HI.U32 R4, R3, R148, RZ ;  /* 0x0000009403047227 */ /* 0x000fe200078e00ff */
[----:B------:R-:W-:Y:S02]  /*4d10*/  @!P2 IADD3 R106, R106, -R0, RZ ;  /* 0x800000006a6aa210 */ /* 0x000fe40007ffe0ff */
[----:B------:R-:W-:Y:S01]  /*4d20*/  ISETP.GE.AND P2, PT, R8, RZ, PT ;  /* 0x000000ff0800720c */ /* 0x000fe20003f46270 */
[----:B------:R-:W-:Y:S01]  /*4d30*/  IMAD R76, R0, R5, R76 ;  /* 0x00000005004c7224 */ /* 0x000fe200078e024c */
[----:B------:R-:W-:Y:S01]  /*4d40*/  IADD3 R5, -R4, RZ, RZ ;  /* 0x000000ff04057210 */ /* 0x000fe20007ffe1ff */
[----:B------:R-:W-:Y:S01]  /*4d50*/  @!P4 IMAD.MOV R31, RZ, RZ, -R31 ;  /* 0x000000ffff1fc224 */ /* 0x000fe200078e0a1f */
[----:B------:R-:W-:Y:S01]  /*4d60*/  ISETP.GE.AND P1, PT, R15, RZ, PT ;  /* 0x000000ff0f00720c */ /* 0x000fe20003f26270 */
[----:B------:R-:W-:Y:S01]  /*4d70*/  VIADD R8, R6, 0x5e ;  /* 0x0000005e06087836 */ /* 0x000fe20000000000 */
[----:B------:R-:W-:Y:S01]  /*4d80*/  ISETP.GT.U32.AND P4, PT, R0, R76, PT ;  /* 0x0000004c0000720c */ /* 0x000fe20003f84070 */
[----:B------:R-:W-:Y:S01]  /*4d90*/  @!P6 IMAD.IADD R146, R146, 0x1, -R0 ;  /* 0x000000019292e824 */ /* 0x000fe200078e0a00 */
[C---:B------:R-:W-:Y:S01]  /*4da0*/  ISETP.GT.U32.AND P6, PT, R0.reuse, R106, PT ;  /* 0x0000006a0000720c */ /* 0x040fe20003fc4070 */
[C---:B------:R-:W-:Y:S01]  /*4db0*/  IMAD R148, R0.reuse, R5, R148 ;  /* 0x0000000500947224 */ /* 0x040fe200078e0294 */
[----:B------:R-:W-:Y:S01]  /*4dc0*/  IABS R84, R8 ;  /* 0x0000000800547213 */ /* 0x000fe20000000000 */
[----:B------:R-:W-:Y:S01]  /*4dd0*/  @!P0 IMAD.MOV R144, RZ, RZ, -R144 ;  /* 0x000000ffff908224 */ /* 0x000fe200078e0a90 */
[----:B------:R-:W-:Y:S01]  /*4de0*/  ISETP.GT.U32.AND P0, PT, R0, R146, PT ;  /* 0x000000920000720c */ /* 0x000fe20003f04070 */
[C---:B------:R-:W-:Y:S01]  /*4df0*/  VIADD R12, R6.reuse, 0x5f ;  /* 0x0000005f060c7836 */ /* 0x040fe20000000000 */
[----:B------:R-:W-:Y:S01]  /*4e00*/  IADD3 R15, R6, 0x63, RZ ;  /* 0x00000063060f7810 */ /* 0x000fe20007ffe0ff */
[----:B------:R-:W-:Y:S01]  /*4e10*/  @!P3 IMAD.MOV R73, RZ, RZ, -R73 ;  /* 0x000000ffff49b224 */ /* 0x000fe200078e0a49 */
[----:B------:R-:W-:Y:S01]  /*4e20*/  ISETP.GE.AND P3, PT, R13, RZ, PT ;  /* 0x000000ff0d00720c */ /* 0x000fe20003f66270 */
[----:B------:R-:W-:Y:S01]  /*4e30*/  IMAD.HI.U32 R4, R3, R84, RZ ;  /* 0x0000005403047227 */ /* 0x000fe200078e00ff */
[----:B------:R-:W-:-:S02]  /*4e40*/  IABS R150, R12 ;  /* 0x0000000c00967213 */ /* 0x000fc40000000000 */
[----:B------:R-:W-:Y:S01]  /*4e50*/  @!P4 IADD3 R76, R76, -R0, RZ ;  /* 0x800000004c4cc210 */ /* 0x000fe20007ffe0ff */
[----:B------:R-:W-:Y:S01]  /*4e60*/  @!P6 IMAD.IADD R106, R106, 0x1, -R0 ;  /* 0x000000016a6ae824 */ /* 0x000fe200078e0a00 */
[----:B------:R-:W-:Y:S01]  /*4e70*/  ISETP.GT.U32.AND P6, PT, R0, R148, PT ;  /* 0x000000940000720c */ /* 0x000fe20003fc4070 */
[C---:B------:R-:W-:Y:S01]  /*4e80*/  IMAD.HI.U32 R5, R3.reuse, R150, RZ ;  /* 0x0000009603057227 */ /* 0x040fe200078e00ff */
[----:B------:R-:W-:Y:S02]  /*4e90*/  IADD3 R13, R6, 0x60, RZ ;  /* 0x00000060060d7810 */ /* 0x000fe40007ffe0ff */
[----:B------:R-:W-:Y:S01]  /*4ea0*/  @!P5 IADD3 R106, -R106, RZ, RZ ;  /* 0x000000ff6a6ad210 */ /* 0x000fe20007ffe1ff */
[----:B------:R-:W-:Y:S01]  /*4eb0*/  IMAD.MOV R11, RZ, RZ, -R4 ;  /* 0x000000ffff0b7224 */ /* 0x000fe200078e0a04 */
[----:B------:R-:W-:Y:S01]  /*4ec0*/  ISETP.GT.U32.AND P5, PT, R0, R76, PT ;  /* 0x0000004c0000720c */ /* 0x000fe20003fa4070 */
[----:B------:R-:W-:Y:S01]  /*4ed0*/  IMAD.MOV R5, RZ, RZ, -R5 ;  /* 0x000000ffff057224 */ /* 0x000fe200078e0a05 */
[----:B------:R-:W-:Y:S01]  /*4ee0*/  @!P0 IADD3 R146, R146, -R0, RZ ;  /* 0x8000000092928210 */ /* 0x000fe20007ffe0ff */
[C---:B------:R-:W-:Y:S01]  /*4ef0*/  IMAD R84, R0.reuse, R11, R84 ;  /* 0x0000000b00547224 */ /* 0x040fe200078e0254 */
[----:B------:R-:W-:Y:S01]  /*4f00*/  IABS R156, R13 ;  /* 0x0000000d009c7213 */ /* 0x000fe20000000000 */
[----:B------:R-:W-:Y:S01]  /*4f10*/  IMAD R150, R0, R5, R150 ;  /* 0x0000000500967224 */ /* 0x000fe200078e0296 */
[----:B------:R-:W-:Y:S01]  /*4f20*/  ISETP.GE.AND P0, PT, R8, RZ, PT ;  /* 0x000000ff0800720c */ /* 0x000fe20003f06270 */
[----:B------:R-:W-:Y:S01]  /*4f30*/  @!P6 IMAD.IADD R148, R148, 0x1, -R0 ;  /* 0x000000019494e824 */ /* 0x000fe200078e0a00 */
[----:B------:R-:W-:Y:S01]  /*4f40*/  ISETP.GE.AND P4, PT, R12, RZ, PT ;  /* 0x000000ff0c00720c */ /* 0x000fe20003f86270 */
[----:B------:R-:W-:Y:S01]  /*4f50*/  @!P3 IMAD.MOV R146, RZ, RZ, -R146 ;  /* 0x000000ffff92b224 */ /* 0x000fe200078e0a92 */
[C---:B------:R-:W-:Y:S01]  /*4f60*/  ISETP.GT.U32.AND P3, PT, R0.reuse, R84, PT ;  /* 0x000000540000720c */ /* 0x040fe20003f64070 */
[----:B------:R-:W-:Y:S01]  /*4f70*/  IMAD.HI.U32 R4, R3, R156, RZ ;  /* 0x0000009c03047227 */ /* 0x000fe200078e00ff */
[----:B------:R-:W-:-:S02]  /*4f80*/  ISETP.GT.U32.AND P6, PT, R0, R148, PT ;  /* 0x000000940000720c */ /* 0x000fc40003fc4070 */
[----:B------:R-:W-:Y:S01]  /*4f90*/  @!P5 IADD3 R76, R76, -R0, RZ ;  /* 0x800000004c4cd210 */ /* 0x000fe20007ffe0ff */
[----:B------:R-:W-:Y:S01]  /*4fa0*/  IMAD.MOV R11, RZ, RZ, -R4 ;  /* 0x000000ffff0b7224 */ /* 0x000fe200078e0a04 */
[----:B------:R-:W-:Y:S01]  /*4fb0*/  ISETP.GT.U32.AND P5, PT, R0, R150, PT ;  /* 0x000000960000720c */ /* 0x000fe20003fa4070 */
[----:B------:R-:W-:Y:S01]  /*4fc0*/  VIADD R8, R6, 0x61 ;  /* 0x0000006106087836 */ /* 0x000fe20000000000 */
[----:B------:R-:W-:Y:S01]  /*4fd0*/  IABS R158, R15 ;  /* 0x0000000f009e7213 */ /* 0x000fe20000000000 */
[----:B------:R-:W-:Y:S02]  /*4fe0*/  IMAD R156, R0, R11, R156 ;  /* 0x0000000b009c7224 */ /* 0x000fe400078e029c */
[----:B------:R-:W-:Y:S01]  /*4ff0*/  VIADD R12, R6, 0x62 ;  /* 0x00000062060c7836 */ /* 0x000fe20000000000 */
[----:B------:R-:W-:Y:S01]  /*5000*/  IABS R30, R8 ;  /* 0x00000008001e7213 */ /* 0x000fe20000000000 */
[--C-:B------:R-:W-:Y:S01]  /*5010*/  @!P3 IMAD.IADD R84, R84, 0x1, -R0.reuse ;  /* 0x000000015454b824 */ /* 0x100fe200078e0a00 */
[----:B------:R-:W-:Y:S01]  /*5020*/  ISETP.GE.AND P3, PT, R13, RZ, PT ;  /* 0x000000ff0d00720c */ /* 0x000fe20003f66270 */
[----:B------:R-:W-:Y:S01]  /*5030*/  @!P6 IMAD.IADD R148, R148, 0x1, -R0 ;  /* 0x000000019494e824 */ /* 0x000fe200078e0a00 */
[----:B------:R-:W-:Y:S01]  /*5040*/  ISETP.GT.U32.AND P6, PT, R0, R156, PT ;  /* 0x0000009c0000720c */ /* 0x000fe20003fc4070 */
[----:B------:R-:W-:Y:S01]  /*5050*/  IMAD.HI.U32 R4, R3, R30, RZ ;  /* 0x0000001e03047227 */ /* 0x000fe200078e00ff */
[----:B------:R-:W-:-:S02]  /*5060*/  IABS R151, R12 ;  /* 0x0000000c00977213 */ /* 0x000fc40000000000 */
[----:B------:R-:W-:Y:S01]  /*5070*/  IADD3 R13, R6, 0x6e, RZ ;  /* 0x0000006e060d7810 */ /* 0x000fe20007ffe0ff */
[----:B------:R-:W-:Y:S01]  /*5080*/  @!P5 IMAD.IADD R150, R150, 0x1, -R0 ;  /* 0x000000019696d824 */ /* 0x000fe200078e0a00 */
[----:B------:R-:W-:Y:S01]  /*5090*/  ISETP.GT.U32.AND P5, PT, R0, R84, PT ;  /* 0x000000540000720c */ /* 0x000fe20003fa4070 */
[----:B------:R-:W-:Y:S01]  /*50a0*/  IMAD.HI.U32 R5, R3, R151, RZ ;  /* 0x0000009703057227 */ /* 0x000fe200078e00ff */
[----:B------:R-:W-:Y:S02]  /*50b0*/  IADD3 R11, -R4, RZ, RZ ;  /* 0x000000ff040b7210 */ /* 0x000fe40007ffe1ff */
[----:B------:R-:W-:Y:S01]  /*50c0*/  IABS R87, R13 ;  /* 0x0000000d00577213 */ /* 0x000fe20000000000 */
[----:B------:R-:W-:Y:S02]  /*50d0*/  IMAD.MOV R5, RZ, RZ, -R5 ;  /* 0x000000ffff057224 */ /* 0x000fe400078e0a05 */
[----:B------:R-:W-:Y:S01]  /*50e0*/  @!P6 IADD3 R156, R156, -R0, RZ ;  /* 0x800000009c9ce210 */ /* 0x000fe20007ffe0ff */
[C---:B------:R-:W-:Y:S01]  /*50f0*/  IMAD R30, R0.reuse, R11, R30 ;  /* 0x0000000b001e7224 */ /* 0x040fe200078e021e */
[C---:B------:R-:W-:Y:S01]  /*5100*/  ISETP.GT.U32.AND P6, PT, R0.reuse, R150, PT ;  /* 0x000000960000720c */ /* 0x040fe20003fc4070 */
[----:B------:R-:W-:-:S02]  /*5110*/  IMAD R151, R0, R5, R151 ;  /* 0x0000000500977224 */ /* 0x000fc400078e0297 */
[----:B------:R-:W-:Y:S01]  /*5120*/  IMAD.HI.U32 R5, R3, R152, RZ ;  /* 0x0000009803057227 */ /* 0x000fe200078e00ff */
[----:B------:R-:W-:Y:S02]  /*5130*/  @!P5 IADD3 R84, R84, -R0, RZ ;  /* 0x800000005454d210 */ /* 0x000fe40007ffe0ff */
[----:B------:R-:W-:Y:S01]  /*5140*/  ISETP.GT.U32.AND P5, PT, R0, R30, PT ;  /* 0x0000001e0000720c */ /* 0x000fe20003fa4070 */
[----:B------:R-:W-:Y:S01]  /*5150*/  @!P2 IMAD.MOV R148, RZ, RZ, -R148 ;  /* 0x000000ffff94a224 */ /* 0x000fe200078e0a94 */
[----:B------:R-:W-:Y:S01]  /*5160*/  IADD3 R5, -R5, RZ, RZ ;  /* 0x000000ff05057210 */ /* 0x000fe20007ffe1ff */
[----:B------:R-:W-:Y:S01]  /*5170*/  IMAD.HI.U32 R4, R3, R158, RZ ;  /* 0x0000009e03047227 */ /* 0x000fe200078e00ff */
[----:B------:R-:W-:Y:S02]  /*5180*/  ISETP.GE.AND P2, PT, R8, RZ, PT ;  /* 0x000000ff0800720c */ /* 0x000fe40003f46270 */
[----:B------:R-:W-:Y:S01]  /*5190*/  @!P0 IADD3 R84, -R84, RZ, RZ ;  /* 0x000000ff54548210 */ /* 0x000fe20007ffe1ff */
[----:B------:R-:W-:Y:S01]  /*51a0*/  @!P6 IMAD.IADD R150, R150, 0x1, -R0 ;  /* 0x000000019696e824 */ /* 0x000fe200078e0a00 */
[C---:B------:R-:W-:Y:S01]  /*51b0*/  ISETP.GT.U32.AND P6, PT, R0.reuse, R151, PT ;  /* 0x000000970000720c */ /* 0x040fe20003fc4070 */
[----:B------:R-:W-:-:S02]  /*51c0*/  IMAD R152, R0, R5, R152 ;  /* 0x0000000500987224 */ /* 0x000fc400078e0298 */
[----:B------:R-:W-:Y:S02]  /*51d0*/  VIADD R8, R6, 0x65 ;  /* 0x0000006506087836 */ /* 0x000fe40000000000 */
[----:B------:R-:W-:Y:S02]  /*51e0*/  @!P5 IMAD.IADD R30, R30, 0x1, -R0 ;  /* 0x000000011e1ed824 */ /* 0x000fe400078e0a00 */
[----:B------:R-:W-:Y:S01]  /*51f0*/  @!P4 IMAD.MOV R150, RZ, RZ, -R150 ;  /* 0x000000ffff96c224 */ /* 0x000fe200078e0a96 */
[C---:B------:R-:W-:Y:S01]  /*5200*/  ISETP.GT.U32.AND P4, PT, R0.reuse, R152, PT ;  /* 0x000000980000720c */ /* 0x040fe20003f84070 */
[----:B------:R-:W-:Y:S01]  /*5210*/  IMAD.MOV R11, RZ, RZ, -R4 ;  /* 0x000000ffff0b7224 */ /* 0x000fe200078e0a04 */
[C---:B------:R-:W-:Y:S01]  /*5220*/  ISETP.GT.U32.AND P0, PT, R0.reuse, R30, PT ;  /* 0x0000001e0000720c */ /* 0x040fe20003f04070 */
[----:B------:R-:W-:Y:S01]  /*5230*/  @!P1 IMAD.MOV R76, RZ, RZ, -R76 ;  /* 0x000000ffff4c9224 */ /* 0x000fe200078e0a4c */
[----:B------:R-:W-:Y:S01]  /*5240*/  IABS R160, R8 ;  /* 0x0000000800a07213 */ /* 0x000fe20000000000 */
[----:B------:R-:W-:Y:S01]  /*5250*/  @!P6 IMAD.IADD R151, R151, 0x1, -R0 ;  /* 0x000000019797e824 */ /* 0x000fe200078e0a00 */
[C---:B------:R-:W-:Y:S01]  /*5260*/  ISETP.GT.U32.AND P1, PT, R0.reuse, R156, PT ;  /* 0x0000009c0000720c */ /* 0x040fe20003f24070 */
[----:B------:R-:W-:Y:S01]  /*5270*/  IMAD R158, R0, R11, R158 ;  /* 0x0000000b009e7224 */ /* 0x000fe200078e029e */
[----:B------:R-:W-:Y:S01]  /*5280*/  IADD3 R11, R6, 0x66, RZ ;  /* 0x00000066060b7810 */ /* 0x000fe20007ffe0ff */
[----:B------:R-:W-:Y:S01]  /*5290*/  IMAD.HI.U32 R4, R3, R160, RZ ;  /* 0x000000a003047227 */ /* 0x000fe200078e00ff */
[----:B------:R-:W-:-:S02]  /*52a0*/  ISETP.GT.U32.AND P6, PT, R0, R151, PT ;  /* 0x000000970000720c */ /* 0x000fc40003fc4070 */
[----:B------:R-:W-:Y:S01]  /*52b0*/  IABS R153, R11 ;  /* 0x0000000b00997213 */ /* 0x000fe20000000000 */
[----:B------:R-:W-:Y:S01]  /*52c0*/  IMAD.MOV R5, RZ, RZ, -R4 ;  /* 0x000000ffff057224 */ /* 0x000fe200078e0a04 */
[----:B------:R-:W-:Y:S01]  /*52d0*/  ISETP.GT.U32.AND P5, PT, R0, R158, PT ;  /* 0x0000009e0000720c */ /* 0x000fe20003fa4070 */
[--C-:B------:R-:W-:Y:S01]  /*52e0*/  @!P0 IMAD.IADD R30, R30, 0x1, -R0.reuse ;  /* 0x000000011e1e8824 */ /* 0x100fe200078e0a00 */
[----:B------:R-:W-:Y:S01]  /*52f0*/  ISETP.GE.AND P0, PT, R16, RZ, PT ;  /* 0x000000ff1000720c */ /* 0x000fe20003f06270 */
[----:B------:R-:W-:Y:S01]  /*5300*/  @!P4 IMAD.IADD R152, R152, 0x1, -R0 ;  /* 0x000000019898c824 */ /* 0x000fe200078e0a00 */
[----:B------:R-:W-:Y:S01]  /*5310*/  ISETP.GE.AND P4, PT, R8, RZ, PT ;  /* 0x000000ff0800720c */ /* 0x000fe20003f86270 */
[----:B------:R-:W-:Y:S01]  /*5320*/  IMAD R160, R0, R5, R160 ;  /* 0x0000000500a07224 */ /* 0x000fe200078e02a0 */
[----:B------:R-:W-:Y:S01]  /*5330*/  @!P2 IADD3 R30, -R30, RZ, RZ ;  /* 0x000000ff1e1ea210 */ /* 0x000fe20007ffe1ff */
[----:B------:R-:W-:Y:S01]  /*5340*/  IMAD.HI.U32 R4, R3, R153, RZ ;  /* 0x0000009903047227 */ /* 0x000fe200078e00ff */
[----:B------:R-:W-:-:S02]  /*5350*/  ISETP.GT.U32.AND P2, PT, R0, R152, PT ;  /* 0x000000980000720c */ /* 0x000fc40003f44070 */
[----:B------:R-:W-:Y:S01]  /*5360*/  @!P6 IADD3 R151, R151, -R0, RZ ;  /* 0x800000009797e210 */ /* 0x000fe20007ffe0ff */
[----:B------:R-:W-:Y:S01]  /*5370*/  IMAD.MOV R4, RZ, RZ, -R4 ;  /* 0x000000ffff047224 */ /* 0x000fe200078e0a04 */
[----:B------:R-:W-:Y:S01]  /*5380*/  ISETP.GT.U32.AND P6, PT, R0, R160, PT ;  /* 0x000000a00000720c */ /* 0x000fe20003fc4070 */
[----:B------:R-:W-:Y:S01]  /*5390*/  @!P1 IMAD.IADD R156, R156, 0x1, -R0 ;  /* 0x000000019c9c9824 */ /* 0x000fe200078e0a00 */
[----:B------:R-:W-:Y:S01]  /*53a0*/  @!P5 IADD3 R158, R158, -R0, RZ ;  /* 0x800000009e9ed210 */ /* 0x000fe20007ffe0ff */
[----:B------:R-:W-:Y:S01]  /*53b0*/  IMAD R153, R0, R4, R153 ;  /* 0x0000000400997224 */ /* 0x000fe200078e0299 */
[----:B------:R-:W-:Y:S01]  /*53c0*/  ISETP.GE.AND P1, PT, R12, RZ, PT ;  /* 0x000000ff0c00720c */ /* 0x000fe20003f26270 */
[----:B------:R-:W-:Y:S01]  /*53d0*/  @!P3 IMAD.MOV R156, RZ, RZ, -R156 ;  /* 0x000000ffff9cb224 */ /* 0x000fe200078e0a9c */
[----:B------:R-:W-:Y:S01]  /*53e0*/  ISETP.GT.U32.AND P5, PT, R0, R158, PT ;  /* 0x0000009e0000720c */ /* 0x000fe20003fa4070 */
[----:B------:R-:W-:Y:S01]  /*53f0*/  VIADD R4, R6, 0x67 ;  /* 0x0000006706047836 */ /* 0x000fe20000000000 */
[----:B------:R-:W-:Y:S01]  /*5400*/  ISETP.GE.AND P3, PT, R15, RZ, PT ;  /* 0x000000ff0f00720c */ /* 0x000fe20003f66270 */
[--C-:B------:R-:W-:Y:S01]  /*5410*/  @!P2 IMAD.IADD R152, R152, 0x1, -R0.reuse ;  /* 0x000000019898a824 */ /* 0x100fe200078e0a00 */
[----:B------:R-:W-:Y:S01]  /*5420*/  ISETP.GT.U32.AND P2, PT, R0, R153, PT ;  /* 0x000000990000720c */ /* 0x000fe20003f44070 */
[----:B------:R-:W-:Y:S01]  /*5430*/  VIADD R8, R6, 0x69 ;  /* 0x0000006906087836 */ /* 0x000fe20000000000 */
[----:B------:R-:W-:Y:S01]  /*5440*/  IABS R162, R4 ;  /* 0x0000000400a27213 */ /* 0x000fe20000000000 */
[----:B------:R-:W-:Y:S01]  /*5450*/  @!P6 IMAD.IADD R160, R160, 0x1, -R0 ;  /* 0x00000001a0a0e824 */ /* 0x000fe200078e0a00 */
[----:B------:R-:W-:Y:S01]  /*5460*/  IADD3 R5, R6, 0x68, RZ ;  /* 0x0000006806057810 */ /* 0x000fe20007ffe0ff */
[----:B------:R-:W-:Y:S01]  /*5470*/  @!P0 IMAD.MOV R152, RZ, RZ, -R152 ;  /* 0x000000ffff988224 */ /* 0x000fe200078e0a98 */
[----:B------:R-:W-:Y:S01]  /*5480*/  IABS R29, R8 ;  /* 0x00000008001d7213 */ /* 0x000fe20000000000 */
[----:B------:R-:W-:Y:S01]  /*5490*/  @!P1 IMAD.MOV R151, RZ, RZ, -R151 ;  /* 0x000000ffff979224 */ /* 0x000fe200078e0a97 */
[----:B------:R-:W-:Y:S01]  /*54a0*/  ISETP.GT.U32.AND P6, PT, R0, R160, PT ;  /* 0x000000a00000720c */ /* 0x000fe20003fc4070 */
[----:B------:R-:W-:Y:S01]  /*54b0*/  @!P5 IMAD.IADD R158, R158, 0x1, -R0 ;  /* 0x000000019e9ed824 */ /* 0x000fe200078e0a00 */
[----:B------:R-:W-:Y:S01]  /*54c0*/  ISETP.GE.AND P5, PT, R11, RZ, PT ;  /* 0x000000ff0b00720c */ /* 0x000fe20003fa6270 */
[C---:B------:R-:W-:Y:S01]  /*54d0*/  VIADD R12, R6.reuse, 0x6d ;  /* 0x0000006d060c7836 */ /* 0x040fe20000000000 */
[----:B------:R-:W-:-:S02]  /*54e0*/  IADD3 R11, R6, 0x6a, RZ ;  /* 0x0000006a060b7810 */ /* 0x000fc40007ffe0ff */
[----:B------:R-:W-:Y:S02]  /*54f0*/  @!P2 IADD3 R153, R153, -R0, RZ ;  /* 0x800000009999a210 */ /* 0x000fe40007ffe0ff */
[----:B------:R-:W-:Y:S01]  /*5500*/  ISETP.GE.AND P1, PT, R4, RZ, PT ;  /* 0x000000ff0400720c */ /* 0x000fe20003f26270 */
[----:B------:R-:W-:Y:S01]  /*5510*/  IMAD.HI.U32 R4, R3, R162, RZ ;  /* 0x000000a203047227 */ /* 0x000fe200078e00ff */
[----:B------:R-:W-:Y:S02]  /*5520*/  ISETP.GT.U32.AND P2, PT, R0, R153, PT ;  /* 0x000000990000720c */ /* 0x000fe40003f44070 */
[----:B------:R-:W-:Y:S01]  /*5530*/  @!P3 IADD3 R158, -R158, RZ, RZ ;  /* 0x000000ff9e9eb210 */ /* 0x000fe20007ffe1ff */
[----:B------:R-:W-:Y:S01]  /*5540*/  @!P6 IMAD.IADD R160, R160, 0x1, -R0 ;  /* 0x00000001a0a0e824 */ /* 0x000fe200078e0a00 */
[----:B------:R-:W-:Y:S02]  /*5550*/  ISETP.GE.AND P3, PT, R5, RZ, PT ;  /* 0x000000ff0500720c */ /* 0x000fe40003f66270 */
[----:B------:R-:W-:Y:S01]  /*5560*/  IABS R154, R5 ;  /* 0x00000005009a7213 */ /* 0x000fe20000000000 */
[----:B------:R-:W-:Y:S01]  /*5570*/  IMAD.HI.U32 R5, R3, R29, RZ ;  /* 0x0000001d03057227 */ /* 0x000fe200078e00ff */
[----:B------:R-:W-:-:S02]  /*5580*/  ISETP.GE.AND P6, PT, R11, RZ, PT ;  /* 0x000000ff0b00720c */ /* 0x000fc40003fc6270 */
[----:B------:R-:W-:Y:S01]  /*5590*/  IABS R164, R11 ;  /* 0x0000000b00a47213 */ /* 0x000fe20000000000 */
[----:B------:R-:W-:Y:S01]  /*55a0*/  IMAD.MOV R11, RZ, RZ, -R4 ;  /* 0x000000ffff0b7224 */ /* 0x000fe200078e0a04 */
[----:B------:R-:W-:Y:S01]  /*55b0*/  IADD3 R5, -R5, RZ, RZ ;  /* 0x000000ff05057210 */ /* 0x000fe20007ffe1ff */
[----:B------:R-:W-:Y:S01]  /*55c0*/  IMAD.HI.U32 R4, R3, R154, RZ ;  /* 0x0000009a03047227 */ /* 0x000fe200078e00ff */
[----:B------:R-:W-:Y:S02]  /*55d0*/  @!P2 IADD3 R153, R153, -R0, RZ ;  /* 0x800000009999a210 */ /* 0x000fe40007ffe0ff */
[----:B------:R-:W-:Y:S01]  /*55e0*/  ISETP.GE.AND P0, PT, R8, RZ, PT ;  /* 0x000000ff0800720c */ /* 0x000fe20003f06270 */
[C---:B------:R-:W-:Y:S01]  /*55f0*/  IMAD R162, R0.reuse, R11, R162 ;  /* 0x0000000b00a27224 */ /* 0x040fe200078e02a2 */
[----:B------:R-:W-:Y:S01]  /*5600*/  @!P5 IADD3 R153, -R153, RZ, RZ ;  /* 0x000000ff9999d210 */ /* 0x000fe20007ffe1ff */
[C---:B------:R-:W-:Y:S01]  /*5610*/  IMAD R29, R0.reuse, R5, R29 ;  /* 0x00000005001d7224 */ /* 0x040fe200078e021d */
[----:B------:R-:W-:Y:S01]  /*5620*/  IABS R157, R12 ;  /* 0x0000000c009d7213 */ /* 0x000fe20000000000 */
[----:B------:R-:W-:Y:S01]  /*5630*/  @!P4 IMAD.MOV R160, RZ, RZ, -R160 ;  /* 0x000000ffffa0c224 */ /* 0x000fe200078e0aa0 */
[C---:B------:R-:W-:Y:S01]  /*5640*/  ISETP.GT.U32.AND P4, PT, R0.reuse, R162, PT ;  /* 0x000000a20000720c */ /* 0x040fe20003f84070 */
[----:B------:R-:W-:Y:S01]  /*5650*/  IMAD.MOV R11, RZ, RZ, -R4 ;  /* 0x000000ffff0b7224 */ /* 0x000fe200078e0a04 */
[----:B------:R-:W-:Y:S01]  /*5660*/  ISETP.GT.U32.AND P5, PT, R0, R29, PT ;  /* 0x0000001d0000720c */ /* 0x000fe20003fa4070 */
[----:B------:R-:W-:Y:S01]  /*5670*/  IMAD.HI.U32 R4, R3, R164, RZ ;  /* 0x000000a403047227 */ /* 0x000fe200078e00ff */
[----:B------:R-:W-:-:S02]  /*5680*/  IADD3 R15, R6, 0x6f, RZ ;  /* 0x0000006f060f7810 */ /* 0x000fc40007ffe0ff */
[----:B------:R-:W-:Y:S01]  /*5690*/  IADD3 R16, R6, 0x80, RZ ;  /* 0x0000008006107810 */ /* 0x000fe20007ffe0ff */
[----:B------:R-:W-:Y:S01]  /*56a0*/  IMAD R154, R0, R11, R154 ;  /* 0x0000000b009a7224 */ /* 0x000fe200078e029a */
[----:B------:R-:W-:Y:S01]  /*56b0*/  IABS R159, R15 ;  /* 0x0000000f009f7213 */ /* 0x000fe20000000000 */
[----:B------:R-:W-:Y:S01]  /*56c0*/  IMAD.MOV R11, RZ, RZ, -R4 ;  /* 0x000000ffff0b7224 */ /* 0x000fe200078e0a04 */
[----:B------:R-:W-:Y:S01]  /*56d0*/  IABS R179, R16 ;  /* 0x0000001000b37213 */ /* 0x000fe20000000000 */
[----:B------:R-:W-:Y:S01]  /*56e0*/  VIADD R8, R6, 0x6b ;  /* 0x0000006b06087836 */ /* 0x000fe20000000000 */
[C---:B------:R-:W-:Y:S01]  /*56f0*/  ISETP.GT.U32.AND P2, PT, R0.reuse, R154, PT ;  /* 0x0000009a0000720c */ /* 0x040fe20003f44070 */
[----:B------:R-:W-:Y:S02]  /*5700*/  IMAD R164, R0, R11, R164 ;  /* 0x0000000b00a47224 */ /* 0x000fe400078e02a4 */
[----:B------:R-:W-:Y:S01]  /*5710*/  VIADD R11, R6, 0x6c ;  /* 0x0000006c060b7836 */ /* 0x000fe20000000000 */
[----:B------:R-:W-:Y:S01]  /*5720*/  IABS R155, R8 ;  /* 0x00000008009b7213 */ /* 0x000fe20000000000 */
[----:B------:R-:W-:-:S02]  /*5730*/  @!P4 IMAD.IADD R162, R162, 0x1, -R0 ;  /* 0x00000001a2a2c824 */ /* 0x000fc400078e0a00 */
[----:B------:R-:W-:Y:S01]  /*5740*/  @!P5 IMAD.IADD R29, R29, 0x1, -R0 ;  /* 0x000000011d1dd824 */ /* 0x000fe200078e0a00 */
[----:B------:R-:W-:Y:S01]  /*5750*/  IABS R77, R11 ;  /* 0x0000000b004d7213 */ /* 0x000fe20000000000 */
[C---:B------:R-:W-:Y:S01]  /*5760*/  IMAD.HI.U32 R4, R3.reuse, R155, RZ ;  /* 0x0000009b03047227 */ /* 0x040fe200078e00ff */
[C---:B------:R-:W-:Y:S02]  /*5770*/  ISETP.GT.U32.AND P4, PT, R0.reuse, R162, PT ;  /* 0x000000a20000720c */ /* 0x040fe40003f84070 */
[----:B------:R-:W-:Y:S01]  /*5780*/  ISETP.GT.U32.AND P5, PT, R0, R29, PT ;  /* 0x0000001d0000720c */ /* 0x000fe20003fa4070 */
[----:B------:R-:W-:Y:S01]  /*5790*/  IMAD.HI.U32 R5, R3, R77, RZ ;  /* 0x0000004d03057227 */ /* 0x000fe200078e00ff */
[----:B------:R-:W-:-:S03]  /*57a0*/  IADD3 R4, -R4, RZ, RZ ;  /* 0x000000ff04047210 */ /* 0x000fc60007ffe1ff */
[----:B------:R-:W-:Y:S02]  /*57b0*/  IMAD.MOV R5, RZ, RZ, -R5 ;  /* 0x000000ffff057224 */ /* 0x000fe400078e0a05 */
[--C-:B------:R-:W-:Y:S02]  /*57c0*/  @!P2 IMAD.IADD R154, R154, 0x1, -R0.reuse ;  /* 0x000000019a9aa824 */ /* 0x100fe400078e0a00 */
[----:B------:R-:W-:Y:S02]  /*57d0*/  IMAD R77, R0, R5, R77 ;  /* 0x00000005004d7224 */ /* 0x000fe400078e024d */
[--C-:B------:R-:W-:Y:S01]  /*57e0*/  @!P4 IMAD.IADD R162, R162, 0x1, -R0.reuse ;  /* 0x00000001a2a2c824 */ /* 0x100fe200078e0a00 */
[C---:B------:R-:W-:Y:S01]  /*57f0*/  ISETP.GT.U32.AND P4, PT, R0.reuse, R164, PT ;  /* 0x000000a40000720c */ /* 0x040fe20003f84070 */
[----:B------:R-:W-:Y:S01]  /*5800*/  @!P5 IMAD.IADD R29, R29, 0x1, -R0 ;  /* 0x000000011d1dd824 */ /* 0x000fe200078e0a00 */
[C---:B------:R-:W-:Y:S01]  /*5810*/  ISETP.GT.U32.AND P2, PT, R0.reuse, R154, PT ;  /* 0x0000009a0000720c */ /* 0x040fe20003f44070 */
[C---:B------:R-:W-:Y:S01]  /*5820*/  IMAD R155, R0.reuse, R4, R155 ;  /* 0x00000004009b7224 */ /* 0x040fe200078e029b */
[----:B------:R-:W-:Y:S01]  /*5830*/  ISETP.GT.U32.AND P5, PT, R0, R77, PT ;  /* 0x0000004d0000720c */ /* 0x000fe20003fa4070 */
[----:B------:R-:W-:Y:S01]  /*5840*/  IMAD.HI.U32 R4, R3, R157, RZ ;  /* 0x0000009d03047227 */ /* 0x000fe200078e00ff */
[----:B------:R-:W-:-:S02]  /*5850*/  @!P0 IADD3 R29, -R29, RZ, RZ ;  /* 0x000000ff1d1d8210 */ /* 0x000fc40007ffe1ff */
[----:B------:R-:W-:Y:S01]  /*5860*/  ISETP.GE.AND P0, PT, R12, RZ, PT ;  /* 0x000000ff0c00720c */ /* 0x000fe20003f06270 */
[----:B------:R-:W-:Y:S02]  /*5870*/  @!P1 IMAD.MOV R162, RZ, RZ, -R162 ;  /* 0x000000ffffa29224 */ /* 0x000fe400078e0aa2 */
[----:B------:R-:W-:Y:S02]  /*5880*/  IMAD.MOV R4, RZ, RZ, -R4 ;  /* 0x000000ffff047224 */ /* 0x000fe400078e0a04 */
[----:B------:R-:W-:Y:S01]  /*5890*/  @!P4 IADD3 R164, R164, -R0, RZ ;  /* 0x80000000a4a4c210 */ /* 0x000fe20007ffe0ff */
[----:B------:R-:W-:Y:S01]  /*58a0*/  IMAD.HI.U32 R5, R3, R87, RZ ;  /* 0x0000005703057227 */ /* 0x000fe200078e00ff */
[----:B------:R-:W-:Y:S02]  /*58b0*/  ISETP.GE.AND P4, PT, R8, RZ, PT ;  /* 0x000000ff0800720c */ /* 0x000fe40003f86270 */
[----:B------:R-:W-:Y:S01]  /*58c0*/  ISETP.GT.U32.AND P1, PT, R0, R164, PT ;  /* 0x000000a40000720c */ /* 0x000fe20003f24070 */
[--C-:B------:R-:W-:Y:S01]  /*58d0*/  @!P2 IMAD.IADD R154, R154, 0x1, -R0.reuse ;  /* 0x000000019a9aa824 */ /* 0x100fe200078e0a00 */
[C---:B------:R-:W-:Y:S01]  /*58e0*/  ISETP.GT.U32.AND P2, PT, R0.reuse, R155, PT ;  /* 0x0000009b0000720c */ /* 0x040fe20003f44070 */
[----:B------:R-:W-:Y:S01]  /*58f0*/  @!P5 IMAD.IADD R77, R77, 0x1, -R0 ;  /* 0x000000014d4dd824 */ /* 0x000fe200078e0a00 */
[----:B------:R-:W-:Y:S01]  /*5900*/  IADD3 R5, -R5, RZ, RZ ;  /* 0x000000ff05057210 */ /* 0x000fe20007ffe1ff */
[----:B------:R-:W-:Y:S01]  /*5910*/  IMAD R157, R0, R4, R157 ;  /* 0x00000004009d7224 */ /* 0x000fe200078e029d */
[----:B------:R-:W-:Y:S01]  /*5920*/  @!P3 IADD3 R154, -R154, RZ, RZ ;  /* 0x000000ff9a9ab210 */ /* 0x000fe20007ffe1ff */
[----:B------:R-:W-:Y:S01]  /*5930*/  IMAD.HI.U32 R4, R3, R159, RZ ;  /* 0x0000009f03047227 */ /* 0x000fe200078e00ff */
[----:B------:R-:W-:-:S03]  /*5940*/  ISETP.GT.U32.AND P5, PT, R0, R77, PT ;  /* 0x0000004d0000720c */ /* 0x000fc60003fa4070 */
[----:B------:R-:W-:Y:S02]  /*5950*/  IMAD.MOV R4, RZ, RZ, -R4 ;  /* 0x000000ffff047224 */ /* 0x000fe400078e0a04 */
[----:B------:R-:W-:Y:S02]  /*5960*/  IMAD R87, R0, R5, R87 ;  /* 0x0000000500577224 */ /* 0x000fe400078e0257 */
[--C-:B------:R-:W-:Y:S01]  /*5970*/  @!P2 IMAD.IADD R155, R155, 0x1, -R0.reuse ;  /* 0x000000019b9ba824 */ /* 0x100fe200078e0a00 */
[----:B------:R-:W-:Y:S01]  /*5980*/  ISETP.GE.AND P2, PT, R11, RZ, PT ;  /* 0x000000ff0b00720c */ /* 0x000fe20003f46270 */
[----:B------:R-:W-:Y:S01]  /*5990*/  @!P1 IMAD.IADD R164, R164, 0x1, -R0 ;  /* 0x00000001a4a49824 */ /* 0x000fe200078e0a00 */
[C---:B------:R-:W-:Y:S01]  /*59a0*/  ISETP.GT.U32.AND P1, PT, R0.reuse, R157, PT ;  /* 0x0000009d0000720c */ /* 0x040fe20003f24070 */
[C---:B------:R-:W-:Y:S01]  /*59b0*/  IMAD R159, R0.reuse, R4, R159 ;  /* 0x00000004009f7224 */ /* 0x040fe200078e029f */
[C---:B------:R-:W-:Y:S01]  /*59c0*/  ISETP.GT.U32.AND P3, PT, R0.reuse, R155, PT ;  /* 0x0000009b0000720c */ /* 0x040fe20003f64070 */
[----:B------:R-:W-:Y:S01]  /*59d0*/  @!P6 IMAD.MOV R164, RZ, RZ, -R164 ;  /* 0x000000ffffa4e224 */ /* 0x000fe200078e0aa4 */
[C---:B------:R-:W-:Y:S01]  /*59e0*/  ISETP.GT.U32.AND P6, PT, R0.reuse, R87, PT ;  /* 0x000000570000720c */ /* 0x040fe20003fc4070 */
[----:B------:R-:W-:Y:S01]  /*59f0*/  @!P5 IMAD.IADD R77, R77, 0x1, -R0 ;  /* 0x000000014d4dd824 */ /* 0x000fe200078e0a00 */
[----:B------:R-:W-:Y:S01]  /*5a00*/  ISETP.GT.U32.AND P5, PT, R0, R159, PT ;  /* 0x0000009f0000720c */ /* 0x000fe20003fa4070 */
[----:B------:R-:W-:-:S02]  /*5a10*/  VIADD R8, R6, 0x70 ;  /* 0x0000007006087836 */ /* 0x000fc40000000000 */
[C---:B------:R-:W-:Y:S02]  /*5a20*/  VIADD R11, R6.reuse, 0x71 ;  /* 0x00000071060b7836 */ /* 0x040fe40000000000 */
[----:B------:R-:W-:Y:S01]  /*5a30*/  VIADD R12, R6, 0x72 ;  /* 0x00000072060c7836 */ /* 0x000fe20000000000 */
[----:B------:R-:W-:Y:S01]  /*5a40*/  IABS R78, R8 ;  /* 0x00000008004e7213 */ /* 0x000fe20000000000 */
[----:B------:R-:W-:Y:S01]  /*5a50*/  @!P2 IMAD.MOV R77, RZ, RZ, -R77 ;  /* 0x000000ffff4da224 */ /* 0x000fe200078e0a4d */
[-C--:B------:R-:W-:Y:S02]  /*5a60*/  @!P1 IADD3 R157, R157, -R0.reuse, RZ ;  /* 0x800000009d9d9210 */ /* 0x080fe40007ffe0ff */
[----:B------:R-:W-:Y:S01]  /*5a70*/  @!P3 IADD3 R155, R155, -R0, RZ ;  /* 0x800000009b9bb210 */ /* 0x000fe20007ffe0ff */
[----:B------:R-:W-:Y:S01]  /*5a80*/  IMAD.HI.U32 R4, R3, R78, RZ ;  /* 0x0000004e03047227 */ /* 0x000fe200078e00ff */
[----:B------:R-:W-:Y:S02]  /*5a90*/  IABS R28, R11 ;  /* 0x0000000b001c7213 */ /* 0x000fe40000000000 */
[----:B------:R-:W-:Y:S01]  /*5aa0*/  ISETP.GE.AND P3, PT, R13, RZ, PT ;  /* 0x000000ff0d00720c */ /* 0x000fe20003f66270 */
[--C-:B------:R-:W-:Y:S01]  /*5ab0*/  @!P6 IMAD.IADD R87, R87, 0x1, -R0.reuse ;  /* 0x000000015757e824 */ /* 0x100fe200078e0a00 */
[----:B------:R-:W-:Y:S01]  /*5ac0*/  ISETP.GT.U32.AND P6, PT, R0, R157, PT ;  /* 0x0000009d0000720c */ /* 0x000fe20003fc4070 */
[----:B------:R-:W-:Y:S01]  /*5ad0*/  @!P5 IMAD.IADD R159, R159, 0x1, -R0 ;  /* 0x000000019f9fd824 */ /* 0x000fe200078e0a00 */
[----:B------:R-:W-:Y:S01]  /*5ae0*/  IADD3 R5, -R4, RZ, RZ ;  /* 0x000000ff04057210 */ /* 0x000fe20007ffe1ff */
[----:B------:R-:W-:Y:S01]  /*5af0*/  @!P4 IMAD.MOV R155, RZ, RZ, -R155 ;  /* 0x000000ffff9bc224 */ /* 0x000fe200078e0a9b */
[C---:B------:R-:W-:Y:S01]  /*5b00*/  ISETP.GT.U32.AND P5, PT, R0.reuse, R87, PT ;  /* 0x000000570000720c */ /* 0x040fe20003fa4070 */
[----:B------:R-:W-:Y:S01]  /*5b10*/  IMAD.HI.U32 R4, R3, R28, RZ ;  /* 0x0000001c03047227 */ /* 0x000fe200078e00ff */
[----:B------:R-:W-:-:S02]  /*5b20*/  ISETP.GT.U32.AND P4, PT, R0, R159, PT ;  /* 0x0000009f0000720c */ /* 0x000fc40003f84070 */
[----:B------:R-:W-:Y:S01]  /*5b30*/  IADD3 R13, R6, 0x73, RZ ;  /* 0x00000073060d7810 */ /* 0x000fe20007ffe0ff */
[C---:B------:R-:W-:Y:S01]  /*5b40*/  IMAD R78, R0.reuse, R5, R78 ;  /* 0x00000005004e7224 */ /* 0x040fe200078e024e */
[----:B------:R-:W-:Y:S01]  /*5b50*/  IABS R161, R12 ;  /* 0x0000000c00a17213 */ /* 0x000fe20000000000 */
[----:B------:R-:W-:Y:S01]  /*5b60*/  IMAD.MOV R5, RZ, RZ, -R4 ;  /* 0x000000ffff057224 */ /* 0x000fe200078e0a04 */
[----:B------:R-:W-:Y:S01]  /*5b70*/  IABS R88, R13 ;  /* 0x0000000d00587213 */ /* 0x000fe20000000000 */
[----:B------:R-:W-:Y:S01]  /*5b80*/  @!P6 IMAD.IADD R157, R157, 0x1, -R0 ;  /* 0x000000019d9de824 */ /* 0x000fe200078e0a00 */
[C---:B------:R-:W-:Y:S01]  /*5b90*/  ISETP.GT.U32.AND P6, PT, R0.reuse, R78, PT ;  /* 0x0000004e0000720c */ /* 0x040fe20003fc4070 */
[----:B------:R-:W-:Y:S01]  /*5ba0*/  IMAD R28, R0, R5, R28 ;  /* 0x00000005001c7224 */ /* 0x000fe200078e021c */
[----:B------:R-:W-:Y:S01]  /*5bb0*/  ISETP.GE.AND P1, PT, R15, RZ, PT ;  /* 0x000000ff0f00720c */ /* 0x000fe20003f26270 */
[----:B------:R-:W-:Y:S01]  /*5bc0*/  IMAD.HI.U32 R4, R3, R161, RZ ;  /* 0x000000a103047227 */ /* 0x000fe200078e00ff */
[----:B------:R-:W-:-:S02]  /*5bd0*/  @!P5 IADD3 R87, R87, -R0, RZ ;  /* 0x800000005757d210 */ /* 0x000fc40007ffe0ff */
[----:B------:R-:W-:Y:S01]  /*5be0*/  ISETP.GE.AND P5, PT, R8, RZ, PT ;  /* 0x000000ff0800720c */ /* 0x000fe20003fa6270 */
[--C-:B------:R-:W-:Y:S01]  /*5bf0*/  @!P4 IMAD.IADD R159, R159, 0x1, -R0.reuse ;  /* 0x000000019f9fc824 */ /* 0x100fe200078e0a00 */
[----:B------:R-:W-:Y:S01]  /*5c00*/  ISETP.GT.U32.AND P4, PT, R0, R28, PT ;  /* 0x0000001c0000720c */ /* 0x000fe20003f84070 */
[----:B------:R-:W-:Y:S01]  /*5c10*/  VIADD R8, R6, 0x74 ;  /* 0x0000007406087836 */ /* 0x000fe20000000000 */
[----:B------:R-:W-:Y:S01]  /*5c20*/  IADD3 R4, -R4, RZ, RZ ;  /* 0x000000ff04047210 */ /* 0x000fe20007ffe1ff */
[----:B------:R-:W-:Y:S01]  /*5c30*/  IMAD.HI.U32 R5, R3, R88, RZ ;  /* 0x0000005803057227 */ /* 0x000fe200078e00ff */
[----:B------:R-:W-:Y:S02]  /*5c40*/  @!P0 IADD3 R157, -R157, RZ, RZ ;  /* 0x000000ff9d9d8210 */ /* 0x000fe40007ffe1ff */
[----:B------:R-:W-:Y:S01]  /*5c50*/  IABS R163, R8 ;  /* 0x0000000800a37213 */ /* 0x000fe20000000000 */
[--C-:B------:R-:W-:Y:S01]  /*5c60*/  @!P6 IMAD.IADD R78, R78, 0x1, -R0.reuse ;  /* 0x000000014e4ee824 */ /* 0x100fe200078e0a00 */
[----:B------:R-:W-:Y:S01]  /*5c70*/  ISETP.GE.AND P6, PT, R11, RZ, PT ;  /* 0x000000ff0b00720c */ /* 0x000fe20003fc6270 */
[----:B------:R-:W-:Y:S01]  /*5c80*/  IMAD.MOV R5, RZ, RZ, -R5 ;  /* 0x000000ffff057224 */ /* 0x000fe200078e0a05 */
[----:B------:R-:W-:Y:S01]  /*5c90*/  IADD3 R11, R6, 0x75, RZ ;  /* 0x00000075060b7810 */ /* 0x000fe20007ffe0ff */
[----:B------:R-:W-:Y:S01]  /*5ca0*/  IMAD R161, R0, R4, R161 ;  /* 0x0000000400a17224 */ /* 0x000fe200078e02a1 */
[----:B------:R-:W-:Y:S01]  /*5cb0*/  IADD3 R15, R6, 0x7c, RZ ;  /* 0x0000007c060f7810 */ /* 0x000fe20007ffe0ff */
[----:B------:R-:W-:Y:S01]  /*5cc0*/  @!P4 IMAD.IADD R28, R28, 0x1, -R0 ;  /* 0x000000011c1cc824 */ /* 0x000fe200078e0a00 */
[C---:B------:R-:W-:Y:S01]  /*5cd0*/  ISETP.GT.U32.AND P4, PT, R0.reuse, R78, PT ;  /* 0x0000004e0000720c */ /* 0x040fe20003f84070 */
[C---:B------:R-:W-:Y:S01]  /*5ce0*/  IMAD R88, R0.reuse, R5, R88 ;  /* 0x0000000500587224 */ /* 0x040fe200078e0258 */
[----:B------:R-:W-:Y:S01]  /*5cf0*/  IABS R79, R11 ;  /* 0x0000000b004f7213 */ /* 0x000fe20000000000 */
[----:B------:R-:W-:Y:S01]  /*5d00*/  IMAD.HI.U32 R4, R3, R163, RZ ;  /* 0x000000a303047227 */ /* 0x000fe200078e00ff */
[----:B------:R-:W-:-:S02]  /*5d10*/  ISETP.GT.U32.AND P2, PT, R0, R28, PT ;  /* 0x0000001c0000720c */ /* 0x000fc40003f44070 */
[C---:B------:R-:W-:Y:S01]  /*5d20*/  ISETP.GT.U32.AND P0, PT, R0.reuse, R161, PT ;  /* 0x000000a10000720c */ /* 0x040fe20003f04070 */
[----:B------:R-:W-:Y:S01]  /*5d30*/  @!P3 IMAD.MOV R87, RZ, RZ, -R87 ;  /* 0x000000ffff57b224 */ /* 0x000fe200078e0a57 */
[----:B------:R-:W-:Y:S01]  /*5d40*/  ISETP.GT.U32.AND P3, PT, R0, R88, PT ;  /* 0x000000580000720c */ /* 0x000fe20003f64070 */
[----:B------:R-:W-:Y:S01]  /*5d50*/  IMAD.MOV R4, RZ, RZ, -R4 ;  /* 0x000000ffff047224 */ /* 0x000fe200078e0a04 */
[----:B------:R-:W-:Y:S01]  /*5d60*/  IABS R175, R15 ;  /* 0x0000000f00af7213 */ /* 0x000fe20000000000 */
[----:B------:R-:W-:Y:S02]  /*5d70*/  IMAD.HI.U32 R5, R3, R79, RZ ;  /* 0x0000004f03057227 */ /* 0x000fe400078e00ff */
[----:B------:R-:W-:Y:S02]  /*5d80*/  @!P4 IADD3 R78, R78, -R0, RZ ;  /* 0x800000004e4ec210 */ /* 0x000fe40007ffe0ff */
[----:B------:R-:W-:Y:S01]  /*5d90*/  IMAD R163, R0, R4, R163 ;  /* 0x0000000400a37224 */ /* 0x000fe200078e02a3 */
[----:B------:R-:W-:Y:S01]  /*5da0*/  ISETP.GE.AND P4, PT, R13, RZ, PT ;  /* 0x000000ff0d00720c */ /* 0x000fe20003f86270 */
[----:B------:R-:W-:Y:S01]  /*5db0*/  IMAD.MOV R5, RZ, RZ, -R5 ;  /* 0x000000ffff057224 */ /* 0x000fe200078e0a05 */
[-C--:B------:R-:W-:Y:S01]  /*5dc0*/  @!P2 IADD3 R28, R28, -R0.reuse, RZ ;  /* 0x800000001c1ca210 */ /* 0x080fe20007ffe0ff */
[----:B------:R-:W-:Y:S01]  /*5dd0*/  @!P5 IMAD.MOV R78, RZ, RZ, -R78 ;  /* 0x000000ffff4ed224 */ /* 0x000fe200078e0a4e */
[C---:B------:R-:W-:Y:S01]  /*5de0*/  ISETP.GT.U32.AND P5, PT, R0.reuse, R163, PT ;  /* 0x000000a30000720c */ /* 0x040fe20003fa4070 */
[----:B------:R-:W-:Y:S01]  /*5df0*/  IMAD R79, R0, R5, R79 ;  /* 0x00000005004f7224 */ /* 0x000fe200078e024f */
[----:B------:R-:W-:Y:S01]  /*5e00*/  @!P3 IADD3 R88, R88, -R0, RZ ;  /* 0x800000005858b210 */ /* 0x000fe20007ffe0ff */
[----:B------:R-:W-:Y:S01]  /*5e10*/  VIADD R5, R6, 0x76 ;  /* 0x0000007606057836 */ /* 0x000fe20000000000 */
[----:B------:R-:W-:Y:S01]  /*5e20*/  @!P6 IADD3 R28, -R28, RZ, RZ ;  /* 0x000000ff1c1ce210 */ /* 0x000fe20007ffe1ff */
[--C-:B------:R-:W-:Y:S01]  /*5e30*/  @!P0 IMAD.IADD R161, R161, 0x1, -R0.reuse ;  /* 0x00000001a1a18824 */ /* 0x100fe200078e0a00 */
[C---:B------:R-:W-:Y:S01]  /*5e40*/  ISETP.GT.U32.AND P6, PT, R0.reuse, R79, PT ;  /* 0x0000004f0000720c */ /* 0x040fe20003fc4070 */
[----:B------:R-:W-:Y:S01]  /*5e50*/  @!P1 IMAD.MOV R159, RZ, RZ, -R159 ;  /* 0x000000ffff9f9224 */ /* 0x000fe200078e0a9f */
[----:B------:R-:W-:Y:S01]  /*5e60*/  ISETP.GT.U32.AND P3, PT, R0, R88, PT ;  /* 0x000000580000720c */ /* 0x000fe20003f64070 */
[----:B------:R-:W-:Y:S01]  /*5e70*/  VIADD R13, R6, 0x7b ;  /* 0x0000007b060d7836 */ /* 0x000fe20000000000 */
[----:B------:R-:W-:Y:S01]  /*5e80*/  ISETP.GE.AND P2, PT, R8, RZ, PT ;  /* 0x000000ff0800720c */ /* 0x000fe20003f46270 */
[----:B------:R-:W-:Y:S01]  /*5e90*/  VIADD R8, R6, 0x77 ;  /* 0x0000007706087836 */ /* 0x000fe20000000000 */
[----:B------:R-:W-:Y:S01]  /*5ea0*/  IABS R165, R5 ;  /* 0x0000000500a57213 */ /* 0x000fe20000000000 */
[----:B------:R-:W-:Y:S01]  /*5eb0*/  @!P5 IMAD.IADD R163, R163, 0x1, -R0 ;  /* 0x00000001a3a3d824 */ /* 0x000fe200078e0a00 */
[----:B------:R-:W-:-:S02]  /*5ec0*/  ISETP.GT.U32.AND P0, PT, R0, R161, PT ;  /* 0x000000a10000720c */ /* 0x000fc40003f04070 */
[----:B------:R-:W-:Y:S01]  /*5ed0*/  IABS R171, R8 ;  /* 0x0000000800ab7213 */ /* 0x000fe20000000000 */
[----:B------:R-:W-:Y:S01]  /*5ee0*/  IMAD.HI.U32 R4, R3, R165, RZ ;  /* 0x000000a503047227 */ /* 0x000fe200078e00ff */
[----:B------:R-:W-:Y:S02]  /*5ef0*/  ISETP.GT.U32.AND P5, PT, R0, R163, PT ;  /* 0x000000a30000720c */ /* 0x000fe40003fa4070 */
[-C--:B------:R-:W-:Y:S01]  /*5f00*/  @!P6 IADD3 R79, R79, -R0.reuse, RZ ;  /* 0x800000004f4fe210 */ /* 0x080fe20007ffe0ff */
[----:B------:R-:W-:Y:S01]  /*5f10*/  IMAD.MOV R4, RZ, RZ, -R4 ;  /* 0x000000ffff047224 */ /* 0x000fe200078e0a04 */
[----:B------:R-:W-:Y:S02]  /*5f20*/  @!P3 IADD3 R88, R88, -R0, RZ ;  /* 0x800000005858b210 */ /* 0x000fe40007ffe0ff */
[----:B------:R-:W-:Y:S01]  /*5f30*/  ISETP.GE.AND P3, PT, R5, RZ, PT ;  /* 0x000000ff0500720c */ /* 0x000fe20003f66270 */
[----:B------:R-:W-:Y:S01]  /*5f40*/  IMAD.HI.U32 R5, R3, R171, RZ ;  /* 0x000000ab03057227 */ /* 0x000fe200078e00ff */
[----:B------:R-:W-:-:S02]  /*5f50*/  ISETP.GT.U32.AND P6, PT, R0, R79, PT ;  /* 0x0000004f0000720c */ /* 0x000fc40003fc4070 */
[----:B------:R-:W-:Y:S01]  /*5f60*/  ISETP.GE.AND P1, PT, R12, RZ, PT ;  /* 0x000000ff0c00720c */ /* 0x000fe20003f26270 */
[----:B------:R-:W-:Y:S01]  /*5f70*/  IMAD.MOV R5, RZ, RZ, -R5 ;  /* 0x000000ffff057224 */ /* 0x000fe200078e0a05 */
[----:B------:R-:W-:Y:S01]  /*5f80*/  IABS R167, R13 ;  /* 0x0000000d00a77213 */ /* 0x000fe20000000000 */
[C---:B------:R-:W-:Y:S01]  /*5f90*/  IMAD R165, R0.reuse, R4, R165 ;  /* 0x0000000400a57224 */ /* 0x040fe200078e02a5 */
[----:B------:R-:W-:Y:S01]  /*5fa0*/  @!P5 IADD3 R163, R163, -R0, RZ ;  /* 0x80000000a3a3d210 */ /* 0x000fe20007ffe0ff */
[C---:B------:R-:W-:Y:S02]  /*5fb0*/  IMAD R171, R0.reuse, R5, R171 ;  /* 0x0000000500ab7224 */ /* 0x040fe400078e02ab */
[--C-:B------:R-:W-:Y:S01]  /*5fc0*/  @!P0 IMAD.IADD R161, R161, 0x1, -R0.reuse ;  /* 0x00000001a1a18824 */ /* 0x100fe200078e0a00 */
        /* <DEDUP_REMOVED lines=8> */
[----:B------:R-:W-:Y:S01]  /*6050*/  ISETP.GE.AND P1, PT, R8, RZ, PT ;  /* 0x000000ff0800720c */ /* 0x000fe20003f26270 */
[----:B------:R-:W-:Y:S01]  /*6060*/  @!P2 IMAD.MOV R163, RZ, RZ, -R163 ;  /* 0x000000ffffa3a224 */ /* 0x000fe200078e0aa3 */
[----:B------:R-:W-:Y:S01]  /*6070*/  IABS R166, R11 ;  /* 0x0000000b00a67213 */ /* 0x000fe20000000000 */
[----:B------:R-:W-:Y:S01]  /*6080*/  @!P4 IMAD.MOV R88, RZ, RZ, -R88 ;  /* 0x000000ffff58c224 */ /* 0x000fe200078e0a58 */
[----:B------:R-:W-:Y:S01]  /*6090*/  IADD3 R8, R6, 0x79, RZ ;  /* 0x0000007906087810 */ /* 0x000fe20007ffe0ff */
[----:B------:R-:W-:Y:S01]  /*60a0*/  @!P5 IMAD.IADD R165, R165, 0x1, -R0 ;  /* 0x00000001a5a5d824 */ /* 0x000fe200078e0a00 */
[----:B------:R-:W-:Y:S01]  /*60b0*/  ISETP.GE.AND P4, PT, R11, RZ, PT ;  /* 0x000000ff0b00720c */ /* 0x000fe20003f86270 */
[----:B------:R-:W-:Y:S01]  /*60c0*/  IMAD.HI.U32 R4, R3, R166, RZ ;  /* 0x000000a603047227 */ /* 0x000fe200078e00ff */
[----:B------:R-:W-:-:S02]  /*60d0*/  IABS R27, R8 ;  /* 0x00000008001b7213 */ /* 0x000fc40000000000 */
[----:B------:R-:W-:Y:S01]  /*60e0*/  @!P0 IADD3 R79, -R79, RZ, RZ ;  /* 0x000000ff4f4f8210 */ /* 0x000fe20007ffe1ff */
[----:B------:R-:W-:Y:S01]  /*60f0*/  @!P6 IMAD.IADD R171, R171, 0x1, -R0 ;  /* 0x00000001ababe824 */ /* 0x000fe200078e0a00 */
[----:B------:R-:W-:Y:S01]  /*6100*/  ISETP.GT.U32.AND P6, PT, R0, R165, PT ;  /* 0x000000a50000720c */ /* 0x000fe20003fc4070 */
[----:B------:R-:W-:Y:S01]  /*6110*/  IMAD.MOV R5, RZ, RZ, -R4 ;  /* 0x000000ffff057224 */ /* 0x000fe200078e0a04 */
[----:B------:R-:W-:Y:S01]  /*6120*/  ISETP.GE.AND P0, PT, R8, RZ, PT ;  /* 0x000000ff0800720c */ /* 0x000fe20003f06270 */
[----:B------:R-:W-:Y:S01]  /*6130*/  IMAD.HI.U32 R4, R3, R27, RZ ;  /* 0x0000001b03047227 */ /* 0x000fe200078e00ff */
[----:B------:R-:W-:-:S03]  /*6140*/  ISETP.GT.U32.AND P2, PT, R0, R171, PT ;  /* 0x000000ab0000720c */ /* 0x000fc60003f44070 */
[----:B------:R-:W-:Y:S02]  /*6150*/  IMAD.MOV R4, RZ, RZ, -R4 ;  /* 0x000000ffff047224 */ /* 0x000fe400078e0a04 */
[C---:B------:R-:W-:Y:S02]  /*6160*/  IMAD R166, R0.reuse, R5, R166 ;  /* 0x0000000500a67224 */ /* 0x040fe400078e02a6 */
[C---:B------:R-:W-:Y:S02]  /*6170*/  IMAD R27, R0.reuse, R4, R27 ;  /* 0x00000004001b7224 */ /* 0x040fe400078e021b */
[----:B------:R-:W-:Y:S01]  /*6180*/  @!P6 IMAD.IADD R165, R165, 0x1, -R0 ;  /* 0x00000001a5a5e824 */ /* 0x000fe200078e0a00 */
[C---:B------:R-:W-:Y:S01]  /*6190*/  ISETP.GT.U32.AND P5, PT, R0.reuse, R166, PT ;  /* 0x000000a60000720c */ /* 0x040fe20003fa4070 */
[----:B------:R-:W-:Y:S01]  /*61a0*/  IMAD.HI.U32 R4, R3, R167, RZ ;  /* 0x000000a703047227 */ /* 0x000fe200078e00ff */
[----:B------:R-:W-:Y:S02]  /*61b0*/  ISETP.GT.U32.AND P6, PT, R0, R27, PT ;  /* 0x0000001b0000720c */ /* 0x000fe40003fc4070 */
[----:B------:R-:W-:Y:S01]  /*61c0*/  @!P3 IADD3 R165, -R165, RZ, RZ ;  /* 0x000000ffa5a5b210 */ /* 0x000fe20007ffe1ff */
[----:B------:R-:W-:-:S02]  /*61d0*/  IMAD.MOV R4, RZ, RZ, -R4 ;  /* 0x000000ffff047224 */ /* 0x000fc400078e0a04 */
[----:B------:R-:W-:-:S04]  /*61e0*/  IMAD.HI.U32 R5, R3, R173, RZ ;  /* 0x000000ad03057227 */ /* 0x000fc800078e00ff */
[----:B------:R-:W-:Y:S01]  /*61f0*/  IMAD R167, R0, R4, R167 ;  /* 0x0000000400a77224 */ /* 0x000fe200078e02a7 */
[----:B------:R-:W-:Y:S01]  /*6200*/  IADD3 R5, -R5, RZ, RZ ;  /* 0x000000ff05057210 */ /* 0x000fe20007ffe1ff */
[----:B------:R-:W-:Y:S01]  /*6210*/  VIADD R11, R6, 0x7d ;  /* 0x0000007d060b7836 */ /* 0x000fe20000000000 */
[-C--:B------:R-:W-:Y:S01]  /*6220*/  @!P5 IADD3 R166, R166, -R0.reuse, RZ ;  /* 0x80000000a6a6d210 */ /* 0x080fe20007ffe0ff */
[----:B------:R-:W-:Y:S01]  /*6230*/  @!P2 IMAD.IADD R171, R171, 0x1, -R0 ;  /* 0x00000001ababa824 */ /* 0x000fe200078e0a00 */
[----:B------:R-:W-:Y:S01]  /*6240*/  @!P6 IADD3 R27, R27, -R0, RZ ;  /* 0x800000001b1be210 */ /* 0x000fe20007ffe0ff */
[C---:B------:R-:W-:Y:S01]  /*6250*/  IMAD R173, R0.reuse, R5, R173 ;  /* 0x0000000500ad7224 */ /* 0x040fe200078e02ad */
[C---:B------:R-:W-:Y:S01]  /*6260*/  ISETP.GT.U32.AND P6, PT, R0.reuse, R167, PT ;  /* 0x000000a70000720c */ /* 0x040fe20003fc4070 */
[C---:B------:R-:W-:Y:S01]  /*6270*/  IMAD.HI.U32 R5, R3.reuse, R175, RZ ;  /* 0x000000af03057227 */ /* 0x040fe200078e00ff */
[----:B------:R-:W-:Y:S02]  /*6280*/  IABS R168, R11 ;  /* 0x0000000b00a87213 */ /* 0x000fe40000000000 */
[C---:B------:R-:W-:Y:S01]  /*6290*/  ISETP.GT.U32.AND P5, PT, R0.reuse, R166, PT ;  /* 0x000000a60000720c */ /* 0x040fe20003fa4070 */
[----:B------:R-:W-:Y:S01]  /*62a0*/  @!P1 IMAD.MOV R171, RZ, RZ, -R171 ;  /* 0x000000ffffab9224 */ /* 0x000fe200078e0aab */
[C---:B------:R-:W-:Y:S01]  /*62b0*/  ISETP.GT.U32.AND P1, PT, R0.reuse, R27, PT ;  /* 0x0000001b0000720c */ /* 0x040fe20003f24070 */
[----:B------:R-:W-:Y:S01]  /*62c0*/  IMAD.MOV R5, RZ, RZ, -R5 ;  /* 0x000000ffff057224 */ /* 0x000fe200078e0a05 */
[----:B------:R-:W-:Y:S01]  /*62d0*/  ISETP.GT.U32.AND P3, PT, R0, R173, PT ;  /* 0x000000ad0000720c */ /* 0x000fe20003f64070 */
[----:B------:R-:W-:Y:S01]  /*62e0*/  IMAD.HI.U32 R4, R3, R168, RZ ;  /* 0x000000a803047227 */ /* 0x000fe200078e00ff */
[----:B------:R-:W-:-:S03]  /*62f0*/  ISETP.GE.AND P2, PT, R12, RZ, PT ;  /* 0x000000ff0c00720c */ /* 0x000fc60003f46270 */
[----:B------:R-:W-:Y:S02]  /*6300*/  @!P6 IMAD.IADD R167, R167, 0x1, -R0 ;  /* 0x00000001a7a7e824 */ /* 0x000fe400078e0a00 */
[C---:B------:R-:W-:Y:S02]  /*6310*/  IMAD R175, R0.reuse, R5, R175 ;  /* 0x0000000500af7224 */ /* 0x040fe400078e02af */
[----:B------:R-:W-:Y:S01]  /*6320*/  IMAD.MOV R5, RZ, RZ, -R4 ;  /* 0x000000ffff057224 */ /* 0x000fe200078e0a04 */
[----:B------:R-:W-:Y:S01]  /*6330*/  ISETP.GT.U32.AND P6, PT, R0, R167, PT ;  /* 0x000000a70000720c */ /* 0x000fe20003fc4070 */
[----:B------:R-:W-:Y:S01]  /*6340*/  VIADD R12, R6, 0x7e ;  /* 0x0000007e060c7836 */ /* 0x000fe20000000000 */
[----:B------:R-:W-:Y:S01]  /*6350*/  @!P1 IADD3 R27, R27, -R0, RZ ;  /* 0x800000001b1b9210 */ /* 0x000fe20007ffe0ff */
[C---:B------:R-:W-:Y:S01]  /*6360*/  IMAD R168, R0.reuse, R5, R168 ;  /* 0x0000000500a87224 */ /* 0x040fe200078e02a8 */
[----:B------:R-:W-:Y:S01]  /*6370*/  ISETP.GT.U32.AND P1, PT, R0, R175, PT ;  /* 0x000000af0000720c */ /* 0x000fe20003f24070 */
[--C-:B------:R-:W-:Y:S01]  /*6380*/  @!P5 IMAD.IADD R166, R166, 0x1, -R0.reuse ;  /* 0x00000001a6a6d824 */ /* 0x100fe200078e0a00 */
[----:B------:R-:W-:Y:S01]  /*6390*/  IABS R177, R12 ;  /* 0x0000000c00b17213 */ /* 0x000fe20000000000 */
[----:B------:R-:W-:Y:S01]  /*63a0*/  @!P3 IMAD.IADD R173, R173, 0x1, -R0 ;  /* 0x00000001adadb824 */ /* 0x000fe200078e0a00 */
[----:B------:R-:W-:Y:S01]  /*63b0*/  ISETP.GE.AND P5, PT, R13, RZ, PT ;  /* 0x000000ff0d00720c */ /* 0x000fe20003fa6270 */
[----:B------:R-:W-:Y:S01]  /*63c0*/  IMAD.HI.U32 R8, R3, R179, RZ ;  /* 0x000000b303087227 */ /* 0x000fe200078e00ff */
[----:B------:R-:W-:-:S02]  /*63d0*/  IADD3 R13, R6, 0x7f, RZ ;  /* 0x0000007f060d7810 */ /* 0x000fc40007ffe0ff */
[C---:B------:R-:W-:Y:S01]  /*63e0*/  ISETP.GT.U32.AND P3, PT, R0.reuse, R173, PT ;  /* 0x000000ad0000720c */ /* 0x040fe20003f64070 */
[----:B------:R-:W-:Y:S01]  /*63f0*/  @!P6 IMAD.IADD R167, R167, 0x1, -R0 ;  /* 0x00000001a7a7e824 */ /* 0x000fe200078e0a00 */
[----:B------:R-:W-:Y:S01]  /*6400*/  ISETP.GT.U32.AND P6, PT, R0, R168, PT ;  /* 0x000000a80000720c */ /* 0x000fe20003fc4070 */
[----:B------:R-:W-:Y:S01]  /*6410*/  IMAD.HI.U32 R4, R3, R177, RZ ;  /* 0x000000b103047227 */ /* 0x000fe200078e00ff */
[----:B------:R-:W-:Y:S02]  /*6420*/  IABS R169, R13 ;  /* 0x0000000d00a97213 */ /* 0x000fe40000000000 */
[----:B------:R-:W-:Y:S01]  /*6430*/  @!P1 IADD3 R175, R175, -R0, RZ ;  /* 0x80000000afaf9210 */ /* 0x000fe20007ffe0ff */
[----:B------:R-:W-:Y:S01]  /*6440*/  IMAD.MOV R8, RZ, RZ, -R8 ;  /* 0x000000ffff087224 */ /* 0x000fe200078e0a08 */
[----:B------:R-:W-:Y:S01]  /*6450*/  IADD3 R4, -R4, RZ, RZ ;  /* 0x000000ff04047210 */ /* 0x000fe20007ffe1ff */
[----:B------:R-:W-:Y:S01]  /*6460*/  IMAD.HI.U32 R5, R3, R169, RZ ;  /* 0x000000a903057227 */ /* 0x000fe200078e00ff */
[----:B------:R-:W-:-:S03]  /*6470*/  ISETP.GE.AND P1, PT, R11, RZ, PT ;  /* 0x000000ff0b00720c */ /* 0x000fc60003f26270 */
[----:B------:R-:W-:Y:S02]  /*6480*/  IMAD R179, R0, R8, R179 ;  /* 0x0000000800b37224 */ /* 0x000fe400078e02b3 */
[----:B------:R-:W-:Y:S01]  /*6490*/  @!P6 IADD3 R168, R168, -R0, RZ ;  /* 0x80000000a8a8e210 */ /* 0x000fe20007ffe0ff */
[----:B------:R-:W-:Y:S01]  /*64a0*/  VIADD R11, R6, 0x81 ;  /* 0x00000081060b7836 */ /* 0x000fe20000000000 */
[C---:B------:R-:W-:Y:S01]  /*64b0*/  ISETP.GT.U32.AND P6, PT, R0.reuse, R175, PT ;  /* 0x000000af0000720c */ /* 0x040fe20003fc4070 */
[----:B------:R-:W-:Y:S02]  /*64c0*/  IMAD.MOV R5, RZ, RZ, -R5 ;  /* 0x000000ffff057224 */ /* 0x000fe400078e0a05 */
[C---:B------:R-:W-:Y:S01]  /*64d0*/  IMAD R177, R0.reuse, R4, R177 ;  /* 0x0000000400b17224 */ /* 0x040fe200078e02b1 */
[----:B------:R-:W-:Y:S01]  /*64e0*/  IABS R26, R11 ;  /* 0x0000000b001a7213 */ /* 0x000fe20000000000 */
[----:B------:R-:W-:Y:S01]  /*64f0*/  @!P3 IMAD.IADD R173, R173, 0x1, -R0 ;  /* 0x00000001adadb824 */ /* 0x000fe200078e0a00 */
[----:B------:R-:W-:Y:S01]  /*6500*/  ISETP.GE.AND P3, PT, R15, RZ, PT ;  /* 0x000000ff0f00720c */ /* 0x000fe20003f66270 */
[----:B------:R-:W-:-:S02]  /*6510*/  IMAD R169, R0, R5, R169 ;  /* 0x0000000500a97224 */ /* 0x000fc400078e02a9 */
[----:B------:R-:W-:Y:S01]  /*6520*/  @!P4 IMAD.MOV R166, RZ, RZ, -R166 ;  /* 0x000000ffffa6c224 */ /* 0x000fe200078e0aa6 */
[C---:B------:R-:W-:Y:S01]  /*6530*/  ISETP.GT.U32.AND P4, PT, R0.reuse, R177, PT ;  /* 0x000000b10000720c */ /* 0x040fe20003f84070 */
[----:B------:R-:W-:Y:S01]  /*6540*/  @!P0 IMAD.MOV R27, RZ, RZ, -R27 ;  /* 0x000000ffff1b8224 */ /* 0x000fe200078e0a1b */
[C---:B------:R-:W-:Y:S01]  /*6550*/  ISETP.GT.U32.AND P0, PT, R0.reuse, R168, PT ;  /* 0x000000a80000720c */ /* 0x040fe20003f04070 */
[--C-:B------:R-:W-:Y:S01]  /*6560*/  @!P6 IMAD.IADD R175, R175, 0x1, -R0.reuse ;  /* 0x00000001afafe824 */ /* 0x100fe200078e0a00 */
[C---:B------:R-:W-:Y:S01]  /*6570*/  ISETP.GT.U32.AND P6, PT, R0.reuse, R179, PT ;  /* 0x000000b30000720c */ /* 0x040fe20003fc4070 */
[----:B------:R-:W-:Y:S01]  /*6580*/  IMAD.HI.U32 R4, R3, R26, RZ ;  /* 0x0000001a03047227 */ /* 0x000fe200078e00ff */
[----:B------:R-:W-:Y:S02]  /*6590*/  @!P2 IADD3 R173, -R173, RZ, RZ ;  /* 0x000000ffadada210 */ /* 0x000fe40007ffe1ff */
[----:B------:R-:W-:Y:S01]  /*65a0*/  ISETP.GT.U32.AND P2, PT, R0, R169, PT ;  /* 0x000000a90000720c */ /* 0x000fe20003f44070 */
[----:B------:R-:W-:Y:S01]  /*65b0*/  VIADD R8, R6, 0x82 ;  /* 0x0000008206087836 */ /* 0x000fe20000000000 */
[----:B------:R-:W-:Y:S01]  /*65c0*/  IADD3 R5, -R4, RZ, RZ ;  /* 0x000000ff04057210 */ /* 0x000fe20007ffe1ff */
[----:B------:R-:W-:Y:S01]  /*65d0*/  @!P5 IMAD.MOV R167, RZ, RZ, -R167 ;  /* 0x000000ffffa7d224 */ /* 0x000fe200078e0aa7 */
[----:B------:R-:W-:Y:S01]  /*65e0*/  @!P3 IADD3 R175, -R175, RZ, RZ ;  /* 0x000000ffafafb210 */ /* 0x000fe20007ffe1ff */
[--C-:B------:R-:W-:Y:S01]  /*65f0*/  @!P4 IMAD.IADD R177, R177, 0x1, -R0.reuse ;  /* 0x00000001b1b1c824 */ /* 0x100fe200078e0a00 */
[----:B------:R-:W-:Y:S01]  /*6600*/  ISETP.GE.AND P5, PT, R12, RZ, PT ;  /* 0x000000ff0c00720c */ /* 0x000fe20003fa6270 */
[--C-:B------:R-:W-:Y:S01]  /*6610*/  @!P0 IMAD.IADD R168, R168, 0x1, -R0.reuse ;  /* 0x00000001a8a88824 */ /* 0x100fe200078e0a00 */
[----:B------:R-:W-:Y:S01]  /*6620*/  IABS R170, R8 ;  /* 0x0000000800aa7213 */ /* 0x000fe20000000000 */
[----:B------:R-:W-:Y:S01]  /*6630*/  @!P6 IMAD.IADD R179, R179, 0x1, -R0 ;  /* 0x00000001b3b3e824 */ /* 0x000fe200078e0a00 */
[----:B------:R-:W-:Y:S01]  /*6640*/  ISETP.GE.AND P0, PT, R13, RZ, PT ;  /* 0x000000ff0d00720c */ /* 0x000fe20003f06270 */
[----:B------:R-:W-:Y:S01]  /*6650*/  IMAD R26, R0, R5, R26 ;  /* 0x00000005001a7224 */ /* 0x000fe200078e021a */
[----:B------:R-:W-:Y:S01]  /*6660*/  @!P1 IADD3 R168, -R168, RZ, RZ ;  /* 0x000000ffa8a89210 */ /* 0x000fe20007ffe1ff */
[----:B------:R-:W-:Y:S01]  /*6670*/  VIADD R12, R6, 0x83 ;  /* 0x00000083060c7836 */ /* 0x000fe20000000000 */
[----:B------:R-:W-:Y:S01]  /*6680*/  ISETP.GT.U32.AND P3, PT, R0, R179, PT ;  /* 0x000000b30000720c */ /* 0x000fe20003f64070 */
[----:B------:R-:W-:Y:S01]  /*6690*/  IMAD.HI.U32 R4, R3, R170, RZ ;  /* 0x000000aa03047227 */ /* 0x000fe200078e00ff */
[----:B------:R-:W-:-:S02]  /*66a0*/  @!P2 IADD3 R169, R169, -R0, RZ ;  /* 0x80000000a9a9a210 */ /* 0x000fc40007ffe0ff */
[----:B------:R-:W-:Y:S01]  /*66b0*/  ISETP.GT.U32.AND P2, PT, R0, R177, PT ;  /* 0x000000b10000720c */ /* 0x000fe20003f44070 */
[----:B------:R-:W-:Y:S01]  /*66c0*/  VIADD R13, R6, 0x84 ;  /* 0x00000084060d7836 */ /* 0x000fe20000000000 */
[----:B------:R-:W-:Y:S01]  /*66d0*/  ISETP.GT.U32.AND P1, PT, R0, R26, PT ;  /* 0x0000001a0000720c */ /* 0x000fe20003f24070 */
[----:B------:R-:W-:Y:S01]  /*66e0*/  IMAD.MOV R5, RZ, RZ, -R4 ;  /* 0x000000ffff057224 */ /* 0x000fe200078e0a04 */
[----:B------:R-:W-:Y:S01]  /*66f0*/  IABS R91, R12 ;  /* 0x0000000c005b7213 */ /* 0x000fe20000000000 */
[----:B------:R-:W-:Y:S01]  /*6700*/  VIADD R15, R6, 0x8b ;  /* 0x0000008b060f7836 */ /* 0x000fe20000000000 */
[C---:B------:R-:W-:Y:S01]  /*6710*/  ISETP.GT.U32.AND P6, PT, R0.reuse, R169, PT ;  /* 0x000000a90000720c */ /* 0x040fe20003fc4070 */
[----:B------:R-:W-:Y:S01]  /*6720*/  IMAD R170, R0, R5, R170 ;  /* 0x0000000500aa7224 */ /* 0x000fe200078e02aa */
[----:B------:R-:W-:Y:S01]  /*6730*/  IABS R172, R13 ;  /* 0x0000000d00ac7213 */ /* 0x000fe20000000000 */
[----:B------:R-:W-:Y:S01]  /*6740*/  IMAD.HI.U32 R4, R3, R91, RZ ;  /* 0x0000005b03047227 */ /* 0x000fe200078e00ff */
[----:B------:R-:W-:-:S02]  /*6750*/  @!P3 IADD3 R179, R179, -R0, RZ ;  /* 0x80000000b3b3b210 */ /* 0x000fc40007ffe0ff */
[----:B------:R-:W-:Y:S01]  /*6760*/  ISETP.GE.AND P3, PT, R8, RZ, PT ;  /* 0x000000ff0800720c */ /* 0x000fe20003f66270 */
[----:B------:R-:W-:Y:S01]  /*6770*/  VIADD R8, R6, 0x85 ;  /* 0x0000008506087836 */ /* 0x000fe20000000000 */
[----:B------:R-:W-:Y:S01]  /*6780*/  IADD3 R4, -R4, RZ, RZ ;  /* 0x000000ff04047210 */ /* 0x000fe20007ffe1ff */
[--C-:B------:R-:W-:Y:S01]  /*6790*/  @!P2 IMAD.IADD R177, R177, 0x1, -R0.reuse ;  /* 0x00000001b1b1a824 */ /* 0x100fe200078e0a00 */
[----:B------:R-:W-:Y:S01]  /*67a0*/  ISETP.GE.AND P2, PT, R11, RZ, PT ;  /* 0x000000ff0b00720c */ /* 0x000fe20003f46270 */
[----:B------:R-:W-:Y:S01]  /*67b0*/  @!P1 IMAD.IADD R26, R26, 0x1, -R0 ;  /* 0x000000011a1a9824 */ /* 0x000fe200078e0a00 */
[----:B------:R-:W-:Y:S01]  /*67c0*/  IABS R80, R8 ;  /* 0x0000000800507213 */ /* 0x000fe20000000000 */
[----:B------:R-:W-:Y:S01]  /*67d0*/  IMAD.HI.U32 R5, R3, R172, RZ ;  /* 0x000000ac03057227 */ /* 0x000fe200078e00ff */
[----:B------:R-:W-:Y:S02]  /*67e0*/  @!P5 IADD3 R177, -R177, RZ, RZ ;  /* 0x000000ffb1b1d210 */ /* 0x000fe40007ffe1ff */
[C---:B------:R-:W-:Y:S01]  /*67f0*/  ISETP.GT.U32.AND P5, PT, R0.reuse, R26, PT ;  /* 0x0000001a0000720c */ /* 0x040fe20003fa4070 */
[----:B------:R-:W-:Y:S01]  /*6800*/  IMAD R91, R0, R4, R91 ;  /* 0x00000004005b7224 */ /* 0x000fe200078e025b */
[----:B------:R-:W-:Y:S01]  /*6810*/  ISETP.GE.AND P4, PT, R16, RZ, PT ;  /* 0x000000ff1000720c */ /* 0x000fe20003f86270 */
[----:B------:R-:W-:Y:S01]  /*6820*/  IMAD.MOV R5, RZ, RZ, -R5 ;  /* 0x000000ffff057224 */ /* 0x000fe200078e0a05 */
[----:B------:R-:W-:Y:S01]  /*6830*/  ISETP.GE.AND P1, PT, R12, RZ, PT ;  /* 0x000000ff0c00720c */ /* 0x000fe20003f26270 */
[----:B------:R-:W-:Y:S01]  /*6840*/  IMAD.HI.U32 R4, R3, R80, RZ ;  /* 0x0000005003047227 */ /* 0x000fe200078e00ff */
[----:B------:R-:W-:-:S03]  /*6850*/  IABS R178, R15 ;  /* 0x0000000f00b27213 */ /* 0x000fc60000000000 */
[----:B------:R-:W-:Y:S01]  /*6860*/  @!P6 IMAD.IADD R169, R169, 0x1, -R0 ;  /* 0x00000001a9a9e824 */ /* 0x000fe200078e0a00 */
[C---:B------:R-:W-:Y:S01]  /*6870*/  ISETP.GT.U32.AND P6, PT, R0.reuse, R170, PT ;  /* 0x000000aa0000720c */ /* 0x040fe20003fc4070 */
[----:B------:R-:W-:Y:S01]  /*6880*/  IMAD R172, R0, R5, R172 ;  /* 0x0000000500ac7224 */ /* 0x000fe200078e02ac */
[----:B------:R-:W-:Y:S01]  /*6890*/  IADD3 R5, -R4, RZ, RZ ;  /* 0x000000ff04057210 */ /* 0x000fe20007ffe1ff */
[----:B------:R-:W-:Y:S01]  /*68a0*/  @!P5 IMAD.IADD R26, R26, 0x1, -R0 ;  /* 0x000000011a1ad824 */ /* 0x000fe200078e0a00 */
[----:B------:R-:W-:Y:S01]  /*68b0*/  IADD3 R4, R6, 0x86, RZ ;  /* 0x0000008606047810 */ /* 0x000fe20007ffe0ff */
[----:B------:R-:W-:Y:S01]  /*68c0*/  @!P0 IMAD.MOV R169, RZ, RZ, -R169 ;  /* 0x000000ffffa98224 */ /* 0x000fe200078e0aa9 */
[C---:B------:R-:W-:Y:S01]  /*68d0*/  ISETP.GT.U32.AND P0, PT, R0.reuse, R91, PT ;  /* 0x0000005b0000720c */ /* 0x040fe20003f04070 */
[C---:B------:R-:W-:Y:S01]  /*68e0*/  IMAD R80, R0.reuse, R5, R80 ;  /* 0x0000000500507224 */ /* 0x040fe200078e0250 */
[----:B------:R-:W-:Y:S01]  /*68f0*/  ISETP.GT.U32.AND P5, PT, R0, R172, PT ;  /* 0x000000ac0000720c */ /* 0x000fe20003fa4070 */
[----:B------:R-:W-:Y:S01]  /*6900*/  @!P2 IMAD.MOV R26, RZ, RZ, -R26 ;  /* 0x000000ffff1aa224 */ /* 0x000fe200078e0a1a */
[----:B------:R-:W-:Y:S01]  /*6910*/  IABS R174, R4 ;  /* 0x0000000400ae7213 */ /* 0x000fe20000000000 */
[----:B------:R-:W-:Y:S01]  /*6920*/  VIADD R11, R6, 0x87 ;  /* 0x00000087060b7836 */ /* 0x000fe20000000000 */
[----:B------:R-:W-:Y:S01]  /*6930*/  ISETP.GT.U32.AND P2, PT, R0, R80, PT ;  /* 0x000000500000720c */ /* 0x000fe20003f44070 */
[----:B------:R-:W-:-:S02]  /*6940*/  @!P6 IMAD.IADD R170, R170, 0x1, -R0 ;  /* 0x00000001aaaae824 */ /* 0x000fc400078e0a00 */
[----:B------:R-:W-:Y:S01]  /*6950*/  VIADD R12, R6, 0x88 ;  /* 0x00000088060c7836 */ /* 0x000fe20000000000 */
[----:B------:R-:W-:Y:S01]  /*6960*/  IABS R92, R11 ;  /* 0x0000000b005c7213 */ /* 0x000fe20000000000 */
[----:B------:R-:W-:Y:S01]  /*6970*/  @!P4 IMAD.MOV R179, RZ, RZ, -R179 ;  /* 0x000000ffffb3c224 */ /* 0x000fe200078e0ab3 */
[----:B------:R-:W-:Y:S01]  /*6980*/  ISETP.GT.U32.AND P6, PT, R0, R170, PT ;  /* 0x000000aa0000720c */ /* 0x000fe20003fc4070 */
[----:B------:R-:W-:Y:S01]  /*6990*/  VIADD R16, R6, 0x8c ;  /* 0x0000008c06107836 */ /* 0x000fe20000000000 */
[----:B------:R-:W-:Y:S01]  /*69a0*/  @!P0 IADD3 R91, R91, -R0, RZ ;  /* 0x800000005b5b8210 */ /* 0x000fe20007ffe0ff */
[----:B------:R-:W-:Y:S01]  /*69b0*/  IMAD.HI.U32 R5, R3, R92, RZ ;  /* 0x0000005c03057227 */ /* 0x000fe200078e00ff */
[----:B------:R-:W-:Y:S02]  /*69c0*/  IABS R176, R12 ;  /* 0x0000000c00b07213 */ /* 0x000fe40000000000 */
[----:B------:R-:W-:Y:S01]  /*69d0*/  ISETP.GT.U32.AND P0, PT, R0, R91, PT ;  /* 0x0000005b0000720c */ /* 0x000fe20003f04070 */
[----:B------:R-:W-:Y:S01]  /*69e0*/  @!P5 IMAD.IADD R172, R172, 0x1, -R0 ;  /* 0x00000001acacd824 */ /* 0x000fe200078e0a00 */
[----:B------:R-:W-:-:S02]  /*69f0*/  @!P2 IADD3 R80, R80, -R0, RZ ;  /* 0x800000005050a210 */ /* 0x000fc40007ffe0ff */
[----:B------:R-:W-:Y:S02]  /*6a00*/  IADD3 R5, -R5, RZ, RZ ;  /* 0x000000ff05057210 */ /* 0x000fe40007ffe1ff */
[----:B------:R-:W-:Y:S01]  /*6a10*/  ISETP.GT.U32.AND P2, PT, R0, R80, PT ;  /* 0x000000500000720c */ /* 0x000fe20003f44070 */
[----:B------:R-:W-:Y:S01]  /*6a20*/  @!P6 IMAD.IADD R170, R170, 0x1, -R0 ;  /* 0x00000001aaaae824 */ /* 0x000fe200078e0a00 */
[C---:B------:R-:W-:Y:S01]  /*6a30*/  ISETP.GT.U32.AND P5, PT, R0.reuse, R172, PT ;  /* 0x000000ac0000720c */ /* 0x040fe20003fa4070 */
[----:B------:R-:W-:Y:S01]  /*6a40*/  IMAD R92, R0, R5, R92 ;  /* 0x00000005005c7224 */ /* 0x000fe200078e025c */
[----:B------:R-:W-:Y:S02]  /*6a50*/  ISETP.GE.AND P4, PT, R13, RZ, PT ;  /* 0x000000ff0d00720c */ /* 0x000fe40003f86270 */
[----:B------:R-:W-:Y:S01]  /*6a60*/  @!P3 IADD3 R170, -R170, RZ, RZ ;  /* 0x000000ffaaaab210 */ /* 0x000fe20007ffe1ff */
[----:B------:R-:W-:Y:S01]  /*6a70*/  @!P0 IMAD.IADD R91, R91, 0x1, -R0 ;  /* 0x000000015b5b8824 */ /* 0x000fe200078e0a00 */
[----:B------:R-:W-:Y:S01]  /*6a80*/  ISETP.GE.AND P3, PT, R4, RZ, PT ;  /* 0x000000ff0400720c */ /* 0x000fe20003f66270 */
[----:B------:R-:W-:Y:S01]  /*6a90*/  IMAD.HI.U32 R4, R3, R174, RZ ;  /* 0x000000ae03047227 */ /* 0x000fe200078e00ff */
[----:B------:R-:W-:-:S02]  /*6aa0*/  ISETP.GE.AND P0, PT, R11, RZ, PT ;  /* 0x000000ff0b00720c */ /* 0x000fc40003f06270 */
[----:B------:R-:W-:Y:S01]  /*6ab0*/  ISETP.GE.AND P6, PT, R8, RZ, PT ;  /* 0x000000ff0800720c */ /* 0x000fe20003fc6270 */
[----:B------:R-:W-:Y:S01]  /*6ac0*/  IMAD.MOV R11, RZ, RZ, -R4 ;  /* 0x000000ffff0b7224 */ /* 0x000fe200078e0a04 */
[----:B------:R-:W-:Y:S01]  /*6ad0*/  @!P1 IADD3 R91, -R91, RZ, RZ ;  /* 0x000000ff5b5b9210 */ /* 0x000fe20007ffe1ff */
[----:B------:R-:W-:Y:S01]  /*6ae0*/  @!P2 IMAD.IADD R80, R80, 0x1, -R0 ;  /* 0x000000015050a824 */ /* 0x000fe200078e0a00 */
[C---:B------:R-:W-:Y:S01]  /*6af0*/  ISETP.GT.U32.AND P2, PT, R0.reuse, R92, PT ;  /* 0x0000005c0000720c */ /* 0x040fe20003f44070 */
[----:B------:R-:W-:Y:S01]  /*6b00*/  IMAD R174, R0, R11, R174 ;  /* 0x0000000b00ae7224 */ /* 0x000fe200078e02ae */
[----:B------:R-:W-:Y:S01]  /*6b10*/  IABS R103, R16 ;  /* 0x0000001000677213 */ /* 0x000fe20000000000 */
[----:B------:R-:W-:-:S03]  /*6b20*/  IMAD.HI.U32 R8, R3, R176, RZ ;  /* 0x000000b003087227 */ /* 0x000fc600078e00ff */
[----:B------:R-:W-:Y:S01]  /*6b30*/  ISETP.GT.U32.AND P1, PT, R0, R174, PT ;  /* 0x000000ae0000720c */ /* 0x000fe20003f24070 */
[----:B------:R-:W-:Y:S01]  /*6b40*/  @!P5 IMAD.IADD R172, R172, 0x1, -R0 ;  /* 0x00000001acacd824 */ /* 0x000fe200078e0a00 */
[----:B------:R-:W-:Y:S01]  /*6b50*/  ISETP.GE.AND P5, PT, R12, RZ, PT ;  /* 0x000000ff0c00720c */ /* 0x000fe20003fa6270 */
[----:B------:R-:W-:Y:S02]  /*6b60*/  IMAD.MOV R13, RZ, RZ, -R8 ;  /* 0x000000ffff0d7224 */ /* 0x000fe400078e0a08 */
[----:B------:R-:W-:Y:S01]  /*6b70*/  VIADD R4, R6, 0x89 ;  /* 0x0000008906047836 */ /* 0x000fe20000000000 */
[----:B------:R-:W-:Y:S01]  /*6b80*/  @!P4 IADD3 R172, -R172, RZ, RZ ;  /* 0x000000ffacacc210 */ /* 0x000fe20007ffe1ff */
[----:B------:R-:W-:Y:S01]  /*6b90*/  VIADD R12, R6, 0x8a ;  /* 0x0000008a060c7836 */ /* 0x000fe20000000000 */
[----:B------:R-:W-:Y:S01]  /*6ba0*/  @!P2 IADD3 R92, R92, -R0, RZ ;  /* 0x800000005c5ca210 */ /* 0x000fe20007ffe0ff */
[----:B------:R-:W-:Y:S01]  /*6bb0*/  IMAD R176, R0, R13, R176 ;  /* 0x0000000d00b07224 */ /* 0x000fe200078e02b0 */
[----:B------:R-:W-:Y:S01]  /*6bc0*/  IABS R25, R4 ;  /* 0x0000000400197213 */ /* 0x000fe20000000000 */
[----:B------:R-:W-:Y:S01]  /*6bd0*/  @!P6 IMAD.MOV R80, RZ, RZ, -R80 ;  /* 0x000000ffff50e224 */ /* 0x000fe200078e0a50 */
[----:B------:R-:W-:Y:S01]  /*6be0*/  IABS R85, R12 ;  /* 0x0000000c00557213 */ /* 0x000fe20000000000 */
[----:B------:R-:W-:Y:S01]  /*6bf0*/  @!P1 IMAD.IADD R174, R174, 0x1, -R0 ;  /* 0x00000001aeae9824 */ /* 0x000fe200078e0a00 */
[----:B------:R-:W-:Y:S01]  /*6c00*/  ISETP.GE.AND P4, PT, R4, RZ, PT ;  /* 0x000000ff0400720c */ /* 0x000fe20003f86270 */
[----:B------:R-:W-:Y:S01]  /*6c10*/  IMAD.HI.U32 R4, R3, R25, RZ ;  /* 0x0000001903047227 */ /* 0x000fe200078e00ff */
[----:B------:R-:W-:-:S02]  /*6c20*/  ISETP.GT.U32.AND P2, PT, R0, R92, PT ;  /* 0x0000005c0000720c */ /* 0x000fc40003f44070 */
[C---:B------:R-:W-:Y:S01]  /*6c30*/  ISETP.GT.U32.AND P6, PT, R0.reuse, R176, PT ;  /* 0x000000b00000720c */ /* 0x040fe20003fc4070 */
[----:B------:R-:W-:Y:S01]  /*6c40*/  IMAD.HI.U32 R5, R3, R85, RZ ;  /* 0x0000005503057227 */ /* 0x000fe200078e00ff */
[----:B------:R-:W-:-:S03]  /*6c50*/  ISETP.GT.U32.AND P1, PT, R0, R174, PT ;  /* 0x000000ae0000720c */ /* 0x000fc60003f24070 */
[----:B------:R-:W-:Y:S02]  /*6c60*/  IMAD.MOV R4, RZ, RZ, -R4 ;  /* 0x000000ffff047224 */ /* 0x000fe400078e0a04 */
[----:B------:R-:W-:Y:S02]  /*6c70*/  IMAD.MOV R5, RZ, RZ, -R5 ;  /* 0x000000ffff057224 */ /* 0x000fe400078e0a05 */
[C---:B------:R-:W-:Y:S02]  /*6c80*/  IMAD R25, R0.reuse, R4, R25 ;  /* 0x0000000400197224 */ /* 0x040fe400078e0219 */
[----:B------:R-:W-:Y:S01]  /*6c90*/  IMAD R85, R0, R5, R85 ;  /* 0x0000000500557224 */ /* 0x000fe200078e0255 */
[----:B------:R-:W-:Y:S01]  /*6ca0*/  @!P2 IADD3 R92, R92, -R0, RZ ;  /* 0x800000005c5ca210 */ /* 0x000fe20007ffe0ff */
[C---:B------:R-:W-:Y:S01]  /*6cb0*/  IMAD.HI.U32 R8, R3.reuse, R178, RZ ;  /* 0x000000b203087227 */ /* 0x040fe200078e00ff */
[----:B------:R-:W-:Y:S02]  /*6cc0*/  @!P6 IADD3 R176, R176, -R0, RZ ;  /* 0x80000000b0b0e210 */ /* 0x000fe40007ffe0ff */
[C---:B------:R-:W-:Y:S01]  /*6cd0*/  ISETP.GT.U32.AND P2, PT, R0.reuse, R25, PT ;  /* 0x000000190000720c */ /* 0x040fe20003f44070 */
[----:B------:R-:W-:Y:S01]  /*6ce0*/  IMAD.HI.U32 R11, R3, R103, RZ ;  /* 0x00000067030b7227 */ /* 0x000fe200078e00ff */
[----:B------:R-:W-:-:S02]  /*6cf0*/  ISETP.GT.U32.AND P6, PT, R0, R85, PT ;  /* 0x000000550000720c */ /* 0x000fc40003fc4070 */
[----:B------:R-:W-:Y:S01]  /*6d00*/  @!P1 IADD3 R174, R174, -R0, RZ ;  /* 0x80000000aeae9210 */ /* 0x000fe20007ffe0ff */
[----:B------:R-:W-:Y:S01]  /*6d10*/  IMAD.MOV R11, RZ, RZ, -R11 ;  /* 0x000000ffff0b7224 */ /* 0x000fe200078e0a0b */
[----:B------:R-:W-:Y:S01]  /*6d20*/  IADD3 R13, -R8, RZ, RZ ;  /* 0x000000ff080d7210 */ /* 0x000fe20007ffe1ff */
[----:B------:R-:W-:Y:S01]  /*6d30*/  VIADD R8, R6, 0x8d ;  /* 0x0000008d06087836 */ /* 0x000fe20000000000 */
[----:B------:R-:W-:Y:S01]  /*6d40*/  ISETP.GE.AND P1, PT, R12, RZ, PT ;  /* 0x000000ff0c00720c */ /* 0x000fe20003f26270 */
[----:B------:R-:W-:Y:S01]  /*6d50*/  VIADD R12, R6, 0x8e ;  /* 0x0000008e060c7836 */ /* 0x000fe20000000000 */
[----:B------:R-:W-:Y:S01]  /*6d60*/  @!P3 IADD3 R174, -R174, RZ, RZ ;  /* 0x000000ffaeaeb210 */ /* 0x000fe20007ffe1ff */
[C---:B------:R-:W-:Y:S01]  /*6d70*/  IMAD R178, R0.reuse, R13, R178 ;  /* 0x0000000d00b27224 */ /* 0x040fe200078e02b2 */
[----:B------:R-:W-:Y:S01]  /*6d80*/  IABS R180, R8 ;  /* 0x0000000800b47213 */ /* 0x000fe20000000000 */
[--C-:B------:R-:W-:Y:S01]  /*6d90*/  @!P2 IMAD.IADD R25, R25, 0x1, -R0.reuse ;  /* 0x000000011919a824 */ /* 0x100fe200078e0a00 */
[----:B------:R-:W-:Y:S01]  /*6da0*/  IABS R186, R12 ;  /* 0x0000000c00ba7213 */ /* 0x000fe20000000000 */
[----:B------:R-:W-:Y:S01]  /*6db0*/  @!P6 IMAD.IADD R85, R85, 0x1, -R0 ;  /* 0x000000015555e824 */ /* 0x000fe200078e0a00 */
[C---:B------:R-:W-:Y:S01]  /*6dc0*/  ISETP.GT.U32.AND P2, PT, R0.reuse, R176, PT ;  /* 0x000000b00000720c */ /* 0x040fe20003f44070 */
[----:B------:R-:W-:Y:S01]  /*6dd0*/  IMAD.HI.U32 R4, R3, R180, RZ ;  /* 0x000000b403047227 */ /* 0x000fe200078e00ff */
[----:B------:R-:W-:-:S02]  /*6de0*/  ISETP.GT.U32.AND P3, PT, R0, R25, PT ;  /* 0x000000190000720c */ /* 0x000fc40003f64070 */
[----:B------:R-:W-:Y:S01]  /*6df0*/  ISETP.GT.U32.AND P6, PT, R0, R85, PT ;  /* 0x000000550000720c */ /* 0x000fe20003fc4070 */
[----:B------:R-:W-:Y:S01]  /*6e00*/  IMAD.HI.U32 R5, R3, R186, RZ ;  /* 0x000000ba03057227 */ /* 0x000fe200078e00ff */
[----:B------:R-:W-:Y:S02]  /*6e10*/  @!P0 IADD3 R92, -R92, RZ, RZ ;  /* 0x000000ff5c5c8210 */ /* 0x000fe40007ffe1ff */
[C---:B------:R-:W-:Y:S01]  /*6e20*/  ISETP.GT.U32.AND P0, PT, R0.reuse, R178, PT ;  /* 0x000000b20000720c */ /* 0x040fe20003f04070 */
[----:B------:R-:W-:Y:S02]  /*6e30*/  IMAD R103, R0, R11, R103 ;  /* 0x0000000b00677224 */ /* 0x000fe400078e0267 */
[----:B------:R-:W-:Y:S02]  /*6e40*/  IMAD.MOV R11, RZ, RZ, -R4 ;  /* 0x000000ffff0b7224 */ /* 0x000fe400078e0a04 */
[----:B------:R-:W-:Y:S02]  /*6e50*/  IMAD.MOV R13, RZ, RZ, -R5 ;  /* 0x000000ffff0d7224 */ /* 0x000fe400078e0a05 */
[----:B------:R-:W-:Y:S01]  /*6e60*/  @!P2 IMAD.IADD R176, R176, 0x1, -R0 ;  /* 0x00000001b0b0a824 */ /* 0x000fe200078e0a00 */
[C---:B------:R-:W-:Y:S01]  /*6e70*/  ISETP.GT.U32.AND P2, PT, R0.reuse, R103, PT ;  /* 0x000000670000720c */ /* 0x040fe20003f44070 */
[----:B------:R-:W-:-:S02]  /*6e80*/  IMAD R180, R0, R11, R180 ;  /* 0x0000000b00b47224 */ /* 0x000fc400078e02b4 */
[----:B------:R-:W-:Y:S01]  /*6e90*/  IMAD R186, R0, R13, R186 ;  /* 0x0000000d00ba7224 */ /* 0x000fe200078e02ba */
[----:B------:R-:W-:Y:S01]  /*6ea0*/  @!P5 IADD3 R176, -R176, RZ, RZ ;  /* 0x000000ffb0b0d210 */ /* 0x000fe20007ffe1ff */
[--C-:B------:R-:W-:Y:S01]  /*6eb0*/  @!P3 IMAD.IADD R25, R25, 0x1, -R0.reuse ;  /* 0x000000011919b824 */ /* 0x100fe200078e0a00 */
[C---:B------:R-:W-:Y:S01]  /*6ec0*/  ISETP.GT.U32.AND P3, PT, R0.reuse, R180, PT ;  /* 0x000000b40000720c */ /* 0x040fe20003f64070 */
[--C-:B------:R-:W-:Y:S01]  /*6ed0*/  @!P6 IMAD.IADD R85, R85, 0x1, -R0.reuse ;  /* 0x000000015555e824 */ /* 0x100fe200078e0a00 */
[----:B------:R-:W-:Y:S01]  /*6ee0*/  ISETP.GT.U32.AND P6, PT, R0, R186, PT ;  /* 0x000000ba0000720c */ /* 0x000fe20003fc4070 */
[----:B------:R-:W-:Y:S01]  /*6ef0*/  IMAD.HI.U32 R5, R3, R188, RZ ;  /* 0x000000bc03057227 */ /* 0x000fe200078e00ff */
[----:B------:R-:W-:Y:S02]  /*6f00*/  @!P0 IADD3 R178, R178, -R0, RZ ;  /* 0x80000000b2b28210 */ /* 0x000fe40007ffe0ff */
[----:B------:R-:W-:Y:S01]  /*6f10*/  ISETP.GE.AND P0, PT, R15, RZ, PT ;  /* 0x000000ff0f00720c */ /* 0x000fe20003f06270 */
[----:B------:R-:W-:Y:S01]  /*6f20*/  @!P2 IMAD.IADD R103, R103, 0x1, -R0 ;  /* 0x000000016767a824 */ /* 0x000fe200078e0a00 */
[----:B------:R-:W-:Y:S01]  /*6f30*/  IADD3 R15, R6, 0x92, RZ ;  /* 0x00000092060f7810 */ /* 0x000fe20007ffe0ff */
[----:B------:R-:W-:Y:S01]  /*6f40*/  IMAD.HI.U32 R4, R3, R181, RZ ;  /* 0x000000b503047227 */ /* 0x000fe200078e00ff */
[----:B------:R-:W-:-:S02]  /*6f50*/  ISETP.GE.AND P2, PT, R16, RZ, PT ;  /* 0x000000ff1000720c */ /* 0x000fc40003f46270 */
[----:B------:R-:W-:Y:S01]  /*6f60*/  IABS R182, R15 ;  /* 0x0000000f00b67213 */ /* 0x000fe20000000000 */
[--C-:B------:R-:W-:Y:S01]  /*6f70*/  @!P3 IMAD.IADD R180, R180, 0x1, -R0.reuse ;  /* 0x00000001b4b4b824 */ /* 0x100fe200078e0a00 */
[----:B------:R-:W-:Y:S01]  /*6f80*/  ISETP.GT.U32.AND P3, PT, R0, R178, PT ;  /* 0x000000b20000720c */ /* 0x000fe20003f64070 */
[----:B------:R-:W-:Y:S01]  /*6f90*/  @!P6 IMAD.IADD R186, R186, 0x1, -R0 ;  /* 0x00000001babae824 */ /* 0x000fe200078e0a00 */
[C---:B------:R-:W-:Y:S01]  /*6fa0*/  ISETP.GT.U32.AND P6, PT, R0.reuse, R103, PT ;  /* 0x000000670000720c */ /* 0x040fe20003fc4070 */
[----:B------:R-:W-:Y:S01]  /*6fb0*/  IMAD.MOV R5, RZ, RZ, -R5 ;  /* 0x000000ffff057224 */ /* 0x000fe200078e0a05 */
[----:B------:R-:W-:Y:S01]  /*6fc0*/  ISETP.GT.U32.AND P5, PT, R0, R180, PT ;  /* 0x000000b40000720c */ /* 0x000fe20003fa4070 */
[----:B------:R-:W-:Y:S01]  /*6fd0*/  VIADD R13, R6, 0x91 ;  /* 0x00000091060d7836 */ /* 0x000fe20000000000 */
[----:B------:R-:W-:Y:S01]  /*6fe0*/  IADD3 R4, -R4, RZ, RZ ;  /* 0x000000ff04047210 */ /* 0x000fe20007ffe1ff */
[C---:B------:R-:W-:Y:S02]  /*6ff0*/  IMAD R188, R0.reuse, R5, R188 ;  /* 0x0000000500bc7224 */ /* 0x040fe400078e02bc */
[----:B------:R-:W-:Y:S01]  /*7000*/  @!P4 IMAD.MOV R25, RZ, RZ, -R25 ;  /* 0x000000ffff19c224 */ /* 0x000fe200078e0a19 */
[----:B------:R-:W-:Y:S01]  /*7010*/  IABS R24, R13 ;  /* 0x0000000d00187213 */ /* 0x000fe20000000000 */
[C---:B------:R-:W-:Y:S01]  /*7020*/  IMAD R181, R0.reuse, R4, R181 ;  /* 0x0000000400b57224 */ /* 0x040fe200078e02b5 */
[----:B------:R-:W-:Y:S01]  /*7030*/  ISETP.GT.U32.AND P4, PT, R0, R186, PT ;  /* 0x000000ba0000720c */ /* 0x000fe20003f84070 */
[----:B------:R-:W-:Y:S01]  /*7040*/  IMAD.HI.U32 R5, R3, R182, RZ ;  /* 0x000000b603057227 */ /* 0x000fe200078e00ff */
[----:B------:R-:W-:-:S02]  /*7050*/  @!P3 IADD3 R178, R178, -R0, RZ ;  /* 0x80000000b2b2b210 */ /* 0x000fc40007ffe0ff */
[----:B------:R-:W-:Y:S01]  /*7060*/  ISETP.GE.AND P3, PT, R8, RZ, PT ;  /* 0x000000ff0800720c */ /* 0x000fe20003f66270 */
[--C-:B------:R-:W-:Y:S01]  /*7070*/  @!P6 IMAD.IADD R103, R103, 0x1, -R0.reuse ;  /* 0x000000016767e824 */ /* 0x100fe200078e0a00 */
[----:B------:R-:W-:Y:S01]  /*7080*/  ISETP.GT.U32.AND P6, PT, R0, R188, PT ;  /* 0x000000bc0000720c */ /* 0x000fe20003fc4070 */
[----:B------:R-:W-:Y:S01]  /*7090*/  IMAD.HI.U32 R4, R3, R24, RZ ;  /* 0x0000001803047227 */ /* 0x000fe200078e00ff */
[----:B------:R-:W-:Y:S02]  /*70a0*/  IADD3 R5, -R5, RZ, RZ ;  /* 0x000000ff05057210 */ /* 0x000fe40007ffe1ff */
[----:B------:R-:W-:Y:S01]  /*70b0*/  @!P2 IADD3 R103, -R103, RZ, RZ ;  /* 0x000000ff6767a210 */ /* 0x000fe20007ffe1ff */
[----:B------:R-:W-:Y:S01]  /*70c0*/  @!P5 IMAD.IADD R180, R180, 0x1, -R0 ;  /* 0x00000001b4b4d824 */ /* 0x000fe200078e0a00 */
[----:B------:R-:W-:Y:S01]  /*70d0*/  ISETP.GE.AND P5, PT, R12, RZ, PT ;  /* 0x000000ff0c00720c */ /* 0x000fe20003fa6270 */
[----:B------:R-:W-:Y:S01]  /*70e0*/  IMAD.MOV R11, RZ, RZ, -R4 ;  /* 0x000000ffff0b7224 */ /* 0x000fe200078e0a04 */
[----:B------:R-:W-:Y:S01]  /*70f0*/  @!P4 IADD3 R186, R186, -R0, RZ ;  /* 0x80000000babac210 */ /* 0x000fe20007ffe0ff */
[----:B------:R-:W-:Y:S01]  /*7100*/  @!P1 IMAD.MOV R85, RZ, RZ, -R85 ;  /* 0x000000ffff559224 */ /* 0x000fe200078e0a55 */
[C---:B------:R-:W-:Y:S01]  /*7110*/  ISETP.GT.U32.AND P1, PT, R0.reuse, R181, PT ;  /* 0x000000b50000720c */ /* 0x040fe20003f24070 */
[----:B------:R-:W-:Y:S01]  /*7120*/  IMAD R24, R0, R11, R24 ;  /* 0x0000000b00187224 */ /* 0x000fe200078e0218 */
[----:B------:R-:W-:Y:S01]  /*7130*/  ISETP.GE.AND P4, PT, R17, RZ, PT ;  /* 0x000000ff1100720c */ /* 0x000fe20003f86270 */
[----:B------:R-:W-:Y:S01]  /*7140*/  @!P6 IMAD.IADD R188, R188, 0x1, -R0 ;  /* 0x00000001bcbce824 */ /* 0x000fe200078e0a00 */
[----:B------:R-:W-:Y:S01]  /*7150*/  ISETP.GE.AND P6, PT, R13, RZ, PT ;  /* 0x000000ff0d00720c */ /* 0x000fe20003fc6270 */
[----:B------:R-:W-:Y:S01]  /*7160*/  IMAD R182, R0, R5, R182 ;  /* 0x0000000500b67224 */ /* 0x000fe200078e02b6 */
[----:B------:R-:W-:Y:S01]  /*7170*/  IADD3 R5, R6, 0x94, RZ ;  /* 0x0000009406057810 */ /* 0x000fe20007ffe0ff */
[----:B------:R-:W-:Y:S01]  /*7180*/  @!P3 IMAD.MOV R180, RZ, RZ, -R180 ;  /* 0x000000ffffb4b224 */ /* 0x000fe200078e0ab4 */
[C---:B------:R-:W-:Y:S01]  /*7190*/  ISETP.GT.U32.AND P3, PT, R0.reuse, R24, PT ;  /* 0x000000180000720c */ /* 0x040fe20003f64070 */
[----:B------:R-:W-:Y:S01]  /*71a0*/  @!P5 IMAD.MOV R186, RZ, RZ, -R186 ;  /* 0x000000ffffbad224 */ /* 0x000fe200078e0aba */
[----:B------:R-:W-:Y:S01]  /*71b0*/  ISETP.GT.U32.AND P2, PT, R0, R188, PT ;  /* 0x000000bc0000720c */ /* 0x000fe20003f44070 */
[----:B------:R-:W-:Y:S01]  /*71c0*/  VIADD R4, R6, 0x93 ;  /* 0x0000009306047836 */ /* 0x000fe20000000000 */
[----:B------:R-:W-:Y:S01]  /*71d0*/  ISETP.GT.U32.AND P5, PT, R0, R182, PT ;  /* 0x000000b60000720c */ /* 0x000fe20003fa4070 */
[----:B------:R-:W-:Y:S01]  /*71e0*/  @!P1 IMAD.IADD R181, R181, 0x1, -R0 ;  /* 0x00000001b5b59824 */ /* 0x000fe200078e0a00 */
[----:B------:R-:W-:Y:S01]  /*71f0*/  IABS R183, R5 ;  /* 0x0000000500b77213 */ /* 0x000fe20000000000 */
[----:B------:R-:W-:Y:S01]  /*7200*/  @!P0 IMAD.MOV R178, RZ, RZ, -R178 ;  /* 0x000000ffffb28224 */ /* 0x000fe200078e0ab2 */
[----:B------:R-:W-:Y:S01]  /*7210*/  IABS R190, R4 ;  /* 0x0000000400be7213 */ /* 0x000fe20000000000 */
[----:B------:R-:W-:Y:S01]  /*7220*/  VIADD R8, R6, 0x95 ;  /* 0x0000009506087836 */ /* 0x000fe20000000000 */
[----:B------:R-:W-:Y:S01]  /*7230*/  ISETP.GT.U32.AND P0, PT, R0, R181, PT ;  /* 0x000000b50000720c */ /* 0x000fe20003f04070 */
[----:B------:R-:W-:Y:S01]  /*7240*/  VIADD R16, R6, 0xb9 ;  /* 0x000000b906107836 */ /* 0x000fe20000000000 */
[----:B------:R-:W-:Y:S01]  /*7250*/  ISETP.GE.AND P1, PT, R18, RZ, PT ;  /* 0x000000ff1200720c */ /* 0x000fe20003f26270 */
[----:B------:R-:W-:Y:S01]  /*7260*/  @!P3 IMAD.IADD R24, R24, 0x1, -R0 ;  /* 0x000000011818b824 */ /* 0x000fe200078e0a00 */
[----:B------:R-:W-:Y:S01]  /*7270*/  ISETP.GE.AND P3, PT, R5, RZ, PT ;  /* 0x000000ff0500720c */ /* 0x000fe20003f66270 */
[----:B------:R-:W-:Y:S01]  /*7280*/  IMAD.HI.U32 R5, R3, R183, RZ ;  /* 0x000000b703057227 */ /* 0x000fe200078e00ff */
[----:B------:R-:W-:-:S02]  /*7290*/  @!P2 IADD3 R188, R188, -R0, RZ ;  /* 0x80000000bcbca210 */ /* 0x000fc40007ffe0ff */
[----:B------:R-:W-:Y:S01]  /*72a0*/  ISETP.GE.AND P2, PT, R4, RZ, PT ;  /* 0x000000ff0400720c */ /* 0x000fe20003f46270 */
[----:B------:R-:W-:Y:S01]  /*72b0*/  @!P5 IMAD.IADD R182, R182, 0x1, -R0 ;  /* 0x00000001b6b6d824 */ /* 0x000fe200078e0a00 */
[----:B------:R-:W-:Y:S01]  /*72c0*/  ISETP.GT.U32.AND P5, PT, R0, R24, PT ;  /* 0x000000180000720c */ /* 0x000fe20003fa4070 */
[----:B------:R-:W-:Y:S01]  /*72d0*/  IMAD.HI.U32 R4, R3, R190, RZ ;  /* 0x000000be03047227 */ /* 0x000fe200078e00ff */
[----:B------:R-:W-:Y:S02]  /*72e0*/  IADD3 R5, -R5, RZ, RZ ;  /* 0x000000ff05057210 */ /* 0x000fe40007ffe1ff */
[----:B------:R-:W-:Y:S01]  /*72f0*/  IABS R192, R8 ;  /* 0x0000000800c07213 */ /* 0x000fe20000000000 */
[----:B------:R-:W-:Y:S01]  /*7300*/  IMAD.MOV R11, RZ, RZ, -R4 ;  /* 0x000000ffff0b7224 */ /* 0x000fe200078e0a04 */
[----:B------:R-:W-:Y:S01]  /*7310*/  IADD3 R12, R6, 0x98, RZ ;  /* 0x00000098060c7810 */ /* 0x000fe20007ffe0ff */
[----:B------:R-:W-:Y:S01]  /*7320*/  @!P0 IMAD.IADD R181, R181, 0x1, -R0 ;  /* 0x00000001b5b58824 */ /* 0x000fe200078e0a00 */
[----:B------:R-:W-:Y:S01]  /*7330*/  ISETP.GE.AND P0, PT, R15, RZ, PT ;  /* 0x000000ff0f00720c */ /* 0x000fe20003f06270 */
[C---:B------:R-:W-:Y:S01]  /*7340*/  IMAD R190, R0.reuse, R11, R190 ;  /* 0x0000000b00be7224 */ /* 0x040fe200078e02be */
[----:B------:R-:W-:Y:S01]  /*7350*/  IABS R185, R12 ;  /* 0x0000000c00b97213 */ /* 0x000fe20000000000 */
[----:B------:R-:W-:Y:S01]  /*7360*/  IMAD R183, R0, R5, R183 ;  /* 0x0000000500b77224 */ /* 0x000fe200078e02b7 */
[----:B------:R-:W-:Y:S01]  /*7370*/  @!P4 IADD3 R181, -R181, RZ, RZ ;  /* 0x000000ffb5b5c210 */ /* 0x000fe20007ffe1ff */
[----:B------:R-:W-:Y:S01]  /*7380*/  VIADD R4, R6, 0x96 ;  /* 0x0000009606047836 */ /* 0x000fe20000000000 */
[----:B------:R-:W-:Y:S01]  /*7390*/  @!P5 IADD3 R24, R24, -R0, RZ ;  /* 0x800000001818d210 */ /* 0x000fe20007ffe0ff */
[----:B------:R-:W-:Y:S01]  /*73a0*/  @!P1 IMAD.MOV R188, RZ, RZ, -R188 ;  /* 0x000000ffffbc9224 */ /* 0x000fe200078e0abc */
[----:B------:R-:W-:Y:S01]  /*73b0*/  ISETP.GT.U32.AND P5, PT, R0, R190, PT ;  /* 0x000000be0000720c */ /* 0x000fe20003fa4070 */
[----:B------:R-:W-:Y:S01]  /*73c0*/  VIADD R15, R6, 0x9c ;  /* 0x0000009c060f7836 */ /* 0x000fe20000000000 */
[C---:B------:R-:W-:Y:S01]  /*73d0*/  ISETP.GT.U32.AND P4, PT, R0.reuse, R182, PT ;  /* 0x000000b60000720c */ /* 0x040fe20003f84070 */
[----:B------:R-:W-:Y:S01]  /*73e0*/  @!P6 IMAD.MOV R24, RZ, RZ, -R24 ;  /* 0x000000ffff18e224 */ /* 0x000fe200078e0a18 */
[----:B------:R-:W-:-:S02]  /*73f0*/  ISETP.GT.U32.AND P6, PT, R0, R183, PT ;  /* 0x000000b70000720c */ /* 0x000fc40003fc4070 */
[----:B------:R-:W-:Y:S01]  /*7400*/  ISETP.GE.AND P1, PT, R8, RZ, PT ;  /* 0x000000ff0800720c */ /* 0x000fe20003f26270 */
[C---:B------:R-:W-:Y:S01]  /*7410*/  VIADD R8, R6.reuse, 0x97 ;  /* 0x0000009706087836 */ /* 0x040fe20000000000 */
[----:B------:R-:W-:Y:S02]  /*7420*/  IABS R184, R4 ;  /* 0x0000000400b87213 */ /* 0x000fe40000000000 */
[----:B------:R-:W-:Y:S02]  /*7430*/  IADD3 R13, R6, 0x9b, RZ ;  /* 0x0000009b060d7810 */ /* 0x000fe40007ffe0ff */
[----:B------:R-:W-:Y:S02]  /*7440*/  IABS R194, R8 ;  /* 0x0000000800c27213 */ /* 0x000fe40000000000 */
[----:B------:R-:W-:Y:S01]  /*7450*/  @!P5 IADD3 R190, R190, -R0, RZ ;  /* 0x80000000bebed210 */ /* 0x000fe20007ffe0ff */
[----:B------:R-:W-:Y:S01]  /*7460*/  @!P4 IMAD.IADD R182, R182, 0x1, -R0 ;  /* 0x00000001b6b6c824 */ /* 0x000fe200078e0a00 */
[----:B------:R-:W-:Y:S01]  /*7470*/  ISETP.GE.AND P4, PT, R4, RZ, PT ;  /* 0x000000ff0400720c */ /* 0x000fe20003f86270 */
[----:B------:R-:W-:Y:S01]  /*7480*/  IMAD.HI.U32 R4, R3, R192, RZ ;  /* 0x000000c003047227 */ /* 0x000fe200078e00ff */
[----:B------:R-:W-:-:S02]  /*7490*/  ISETP.GT.U32.AND P5, PT, R0, R190, PT ;  /* 0x000000be0000720c */ /* 0x000fc40003fa4070 */
[----:B------:R-:W-:Y:S01]  /*74a0*/  IABS R187, R13 ;  /* 0x0000000d00bb7213 */ /* 0x000fe20000000000 */
[----:B------:R-:W-:Y:S01]  /*74b0*/  IMAD.MOV R5, RZ, RZ, -R4 ;  /* 0x000000ffff057224 */ /* 0x000fe200078e0a04 */
[----:B------:R-:W-:Y:S01]  /*74c0*/  IABS R107, R15 ;  /* 0x0000000f006b7213 */ /* 0x000fe20000000000 */
[----:B------:R-:W-:Y:S01]  /*74d0*/  IMAD.HI.U32 R4, R3, R184, RZ ;  /* 0x000000b803047227 */ /* 0x000fe200078e00ff */
[----:B------:R-:W-:Y:S02]  /*74e0*/  IADD3 R17, R6, 0xba, RZ ;  /* 0x000000ba06117810 */ /* 0x000fe40007ffe0ff */
[----:B------:R-:W-:Y:S01]  /*74f0*/  IABS R19, R16 ;  /* 0x0000001000137213 */ /* 0x000fe20000000000 */
[----:B------:R-:W-:Y:S01]  /*7500*/  @!P6 IMAD.IADD R183, R183, 0x1, -R0 ;  /* 0x00000001b7b7e824 */ /* 0x000fe200078e0a00 */
[----:B------:R-:W-:Y:S01]  /*7510*/  IABS R99, R17 ;  /* 0x0000001100637213 */ /* 0x000fe20000000000 */
[----:B------:R-:W-:Y:S01]  /*7520*/  IMAD R192, R0, R5, R192 ;  /* 0x0000000500c07224 */ /* 0x000fe200078e02c0 */
[----:B------:R-:W-:Y:S01]  /*7530*/  IADD3 R18, R6, 0xbc, RZ ;  /* 0x000000bc06127810 */ /* 0x000fe20007ffe0ff */
[----:B------:R-:W-:Y:S01]  /*7540*/  IMAD.MOV R5, RZ, RZ, -R4 ;  /* 0x000000ffff057224 */ /* 0x000fe200078e0a04 */
[----:B------:R-:W-:Y:S01]  /*7550*/  ISETP.GT.U32.AND P6, PT, R0, R183, PT ;  /* 0x000000b70000720c */ /* 0x000fe20003fc4070 */
[----:B------:R-:W-:Y:S01]  /*7560*/  IMAD.HI.U32 R4, R3, R194, RZ ;  /* 0x000000c203047227 */ /* 0x000fe200078e00ff */
[----:B------:R-:W-:-:S03]  /*7570*/  IABS R216, R18 ;  /* 0x0000001200d87213 */ /* 0x000fc60000000000 */
[----:B------:R-:W-:Y:S01]  /*7580*/  @!P5 IMAD.IADD R190, R190, 0x1, -R0 ;  /* 0x00000001bebed824 */ /* 0x000fe200078e0a00 */
[----:B------:R-:W-:Y:S01]  /*7590*/  IADD3 R11, -R4, RZ, RZ ;  /* 0x000000ff040b7210 */ /* 0x000fe20007ffe1ff */
[C---:B------:R-:W-:Y:S01]  /*75a0*/  IMAD R184, R0.reuse, R5, R184 ;  /* 0x0000000500b87224 */ /* 0x040fe200078e02b8 */
[----:B------:R-:W-:Y:S01]  /*75b0*/  ISETP.GT.U32.AND P5, PT, R0, R192, PT ;  /* 0x000000c00000720c */ /* 0x000fe20003fa4070 */
[----:B------:R-:W-:-:S04]  /*75c0*/  IMAD.HI.U32 R5, R3, R185, RZ ;  /* 0x000000b903057227 */ /* 0x000fc800078e00ff */
[----:B------:R-:W-:Y:S01]  /*75d0*/  IMAD.MOV R5, RZ, RZ, -R5 ;  /* 0x000000ffff057224 */ /* 0x000fe200078e0a05 */
[----:B------:R-:W-:Y:S01]  /*75e0*/  @!P6 IADD3 R183, R183, -R0, RZ ;  /* 0x80000000b7b7e210 */ /* 0x000fe20007ffe0ff */
[----:B------:R-:W-:Y:S02]  /*75f0*/  IMAD R194, R0, R11, R194 ;  /* 0x0000000b00c27224 */ /* 0x000fe400078e02c2 */
[----:B------:R-:W-:Y:S01]  /*7600*/  @!P0 IMAD.MOV R182, RZ, RZ, -R182 ;  /* 0x000000ffffb68224 */ /* 0x000fe200078e0ab6 */
[----:B------:R-:W-:Y:S01]  /*7610*/  ISETP.GE.AND P0, PT, R8, RZ, PT ;  /* 0x000000ff0800720c */ /* 0x000fe20003f06270 */
[C---:B------:R-:W-:Y:S01]  /*7620*/  IMAD R185, R0.reuse, R5, R185 ;  /* 0x0000000500b97224 */ /* 0x040fe200078e02b9 */
[----:B------:R-:W-:Y:S01]  /*7630*/  ISETP.GT.U32.AND P6, PT, R0, R194, PT ;  /* 0x000000c20000720c */ /* 0x000fe20003fc4070 */
[----:B------:R-:W-:Y:S01]  /*7640*/  @!P5 IMAD.IADD R192, R192, 0x1, -R0 ;  /* 0x00000001c0c0d824 */ /* 0x000fe200078e0a00 */
[----:B------:R-:W-:Y:S01]  /*7650*/  IADD3 R8, R6, 0x99, RZ ;  /* 0x0000009906087810 */ /* 0x000fe20007ffe0ff */
[----:B------:R-:W-:Y:S01]  /*7660*/  @!P2 IMAD.MOV R190, RZ, RZ, -R190 ;  /* 0x000000ffffbea224 */ /* 0x000fe200078e0abe */
[----:B------:R-:W-:Y:S01]  /*7670*/  ISETP.GT.U32.AND P5, PT, R0, R185, PT ;  /* 0x000000b90000720c */ /* 0x000fe20003fa4070 */
[----:B------:R-:W-:Y:S01]  /*7680*/  VIADD R11, R6, 0x9a ;  /* 0x0000009a060b7836 */ /* 0x000fe20000000000 */
[----:B------:R-:W-:-:S02]  /*7690*/  IABS R23, R8 ;  /* 0x0000000800177213 */ /* 0x000fc40000000000 */
[----:B------:R-:W-:Y:S02]  /*76a0*/  ISETP.GT.U32.AND P2, PT, R0, R184, PT ;  /* 0x000000b80000720c */ /* 0x000fe40003f44070 */
[----:B------:R-:W-:Y:S01]  /*76b0*/  IABS R86, R11 ;  /* 0x0000000b00567213 */ /* 0x000fe20000000000 */
[----:B------:R-:W-:Y:S01]  /*76c0*/  IMAD.HI.U32 R4, R3, R23, RZ ;  /* 0x0000001703047227 */ /* 0x000fe200078e00ff */
[----:B------:R-:W-:-:S03]  /*76d0*/  @!P3 IADD3 R183, -R183, RZ, RZ ;  /* 0x000000ffb7b7b210 */ /* 0x000fc60007ffe1ff */
[----:B------:R-:W-:Y:S02]  /*76e0*/  @!P6 IMAD.IADD R194, R194, 0x1, -R0 ;  /* 0x00000001c2c2e824 */ /* 0x000fe400078e0a00 */
[----:B------:R-:W-:Y:S02]  /*76f0*/  IMAD.MOV R4, RZ, RZ, -R4 ;  /* 0x000000ffff047224 */ /* 0x000fe400078e0a04 */
[----:B------:R-:W-:Y:S01]  /*7700*/  @!P5 IMAD.IADD R185, R185, 0x1, -R0 ;  /* 0x00000001b9b9d824 */ /* 0x000fe200078e0a00 */
[C---:B------:R-:W-:Y:S01]  /*7710*/  ISETP.GT.U32.AND P5, PT, R0.reuse, R194, PT ;  /* 0x000000c20000720c */ /* 0x040fe20003fa4070 */
[----:B------:R-:W-:Y:S01]  /*7720*/  IMAD R23, R0, R4, R23 ;  /* 0x0000000400177224 */ /* 0x000fe200078e0217 */
[----:B------:R-:W-:Y:S01]  /*7730*/  @!P2 IADD3 R184, R184, -R0, RZ ;  /* 0x80000000b8b8a210 */ /* 0x000fe20007ffe0ff */
[C---:B------:R-:W-:Y:S01]  /*7740*/  IMAD.HI.U32 R4, R3.reuse, R86, RZ ;  /* 0x0000005603047227 */ /* 0x040fe200078e00ff */
[C---:B------:R-:W-:Y:S02]  /*7750*/  ISETP.GT.U32.AND P2, PT, R0.reuse, R192, PT ;  /* 0x000000c00000720c */ /* 0x040fe40003f44070 */
[C---:B------:R-:W-:Y:S01]  /*7760*/  ISETP.GT.U32.AND P6, PT, R0.reuse, R184, PT ;  /* 0x000000b80000720c */ /* 0x040fe20003fc4070 */
[----:B------:R-:W-:Y:S01]  /*7770*/  IMAD.MOV R5, RZ, RZ, -R4 ;  /* 0x000000ffff057224 */ /* 0x000fe200078e0a04 */
[----:B------:R-:W-:Y:S01]  /*7780*/  ISETP.GT.U32.AND P3, PT, R0, R185, PT ;  /* 0x000000b90000720c */ /* 0x000fe20003f64070 */
[----:B------:R-:W-:-:S04]  /*7790*/  IMAD.HI.U32 R4, R3, R187, RZ ;  /* 0x000000bb03047227 */ /* 0x000fc800078e00ff */
[----:B------:R-:W-:Y:S02]  /*77a0*/  IMAD R86, R0, R5, R86 ;  /* 0x0000000500567224 */ /* 0x000fe400078e0256 */
[----:B------:R-:W-:Y:S02]  /*77b0*/  @!P5 IMAD.IADD R194, R194, 0x1, -R0 ;  /* 0x00000001c2c2d824 */ /* 0x000fe400078e0a00 */
[----:B------:R-:W-:Y:S01]  /*77c0*/  IMAD.MOV R4, RZ, RZ, -R4 ;  /* 0x000000ffff047224 */ /* 0x000fe200078e0a04 */
[----:B------:R-:W-:Y:S01]  /*77d0*/  ISETP.GT.U32.AND P5, PT, R0, R86, PT ;  /* 0x000000560000720c */ /* 0x000fe20003fa4070 */
[----:B------:R-:W-:Y:S01]  /*77e0*/  @!P2 IMAD.IADD R192, R192, 0x1, -R0 ;  /* 0x00000001c0c0a824 */ /* 0x000fe200078e0a00 */
[----:B------:R-:W-:Y:S01]  /*77f0*/  @!P6 IADD3 R184, R184, -R0, RZ ;  /* 0x80000000b8b8e210 */ /* 0x000fe20007ffe0ff */
[----:B------:R-:W-:Y:S01]  /*7800*/  IMAD R187, R0, R4, R187 ;  /* 0x0000000400bb7224 */ /* 0x000fe200078e02bb */
[----:B------:R-:W-:Y:S01]  /*7810*/  ISETP.GE.AND P6, PT, R12, RZ, PT ;  /* 0x000000ff0c00720c */ /* 0x000fe20003fc6270 */
[----:B------:R-:W-:Y:S01]  /*7820*/  VIADD R12, R6, 0x9d ;  /* 0x0000009d060c7836 */ /* 0x000fe20000000000 */
[----:B------:R-:W-:Y:S01]  /*7830*/  ISETP.GT.U32.AND P2, PT, R0, R23, PT ;  /* 0x000000170000720c */ /* 0x000fe20003f44070 */
[----:B------:R-:W-:Y:S01]  /*7840*/  @!P4 IMAD.MOV R184, RZ, RZ, -R184 ;  /* 0x000000ffffb8c224 */ /* 0x000fe200078e0ab8 */
[----:B------:R-:W-:Y:S01]  /*7850*/  @!P3 IADD3 R185, R185, -R0, RZ ;  /* 0x80000000b9b9b210 */ /* 0x000fe20007ffe0ff */
[----:B------:R-:W-:Y:S01]  /*7860*/  IMAD.HI.U32 R5, R3, R107, RZ ;  /* 0x0000006b03057227 */ /* 0x000fe200078e00ff */
[----:B------:R-:W-:-:S02]  /*7870*/  IABS R189, R12 ;  /* 0x0000000c00bd7213 */ /* 0x000fc40000000000 */
[----:B------:R-:W-:Y:S01]  /*7880*/  ISETP.GE.AND P3, PT, R8, RZ, PT ;  /* 0x000000ff0800720c */ /* 0x000fe20003f66270 */
[----:B------:R-:W-:Y:S01]  /*7890*/  @!P5 IMAD.IADD R86, R86, 0x1, -R0 ;  /* 0x000000015656d824 */ /* 0x000fe200078e0a00 */
[----:B------:R-:W-:Y:S01]  /*78a0*/  @!P1 IADD3 R192, -R192, RZ, RZ ;  /* 0x000000ffc0c09210 */ /* 0x000fe20007ffe1ff */
[----:B------:R-:W-:Y:S01]  /*78b0*/  IMAD.HI.U32 R4, R3, R189, RZ ;  /* 0x000000bd03047227 */ /* 0x000fe200078e00ff */
[C---:B------:R-:W-:Y:S02]  /*78c0*/  ISETP.GT.U32.AND P5, PT, R0.reuse, R187, PT ;  /* 0x000000bb0000720c */ /* 0x040fe40003fa4070 */
[C---:B------:R-:W-:Y:S01]  /*78d0*/  ISETP.GT.U32.AND P4, PT, R0.reuse, R86, PT ;  /* 0x000000560000720c */ /* 0x040fe20003f84070 */
[----:B------:R-:W-:Y:S01]  /*78e0*/  IMAD.MOV R4, RZ, RZ, -R4 ;  /* 0x000000ffff047224 */ /* 0x000fe200078e0a04 */
[----:B------:R-:W-:Y:S01]  /*78f0*/  @!P2 IADD3 R23, R23, -R0, RZ ;  /* 0x800000001717a210 */ /* 0x000fe20007ffe0ff */
[----:B------:R-:W-:Y:S01]  /*7900*/  IMAD.MOV R5, RZ, RZ, -R5 ;  /* 0x000000ffff057224 */ /* 0x000fe200078e0a05 */
[----:B------:R-:W-:Y:S01]  /*7910*/  ISETP.GE.AND P2, PT, R11, RZ, PT ;  /* 0x000000ff0b00720c */ /* 0x000fe20003f46270 */
[C---:B------:R-:W-:Y:S01]  /*7920*/  IMAD R189, R0.reuse, R4, R189 ;  /* 0x0000000400bd7224 */ /* 0x040fe200078e02bd */
[----:B------:R-:W-:Y:S01]  /*7930*/  ISETP.GT.U32.AND P1, PT, R0, R23, PT ;  /* 0x000000170000720c */ /* 0x000fe20003f24070 */
[C---:B------:R-:W-:Y:S01]  /*7940*/  VIADD R8, R6.reuse, 0x9e ;  /* 0x0000009e06087836 */ /* 0x040fe20000000000 */
[----:B------:R-:W-:Y:S01]  /*7950*/  IADD3 R11, R6, 0x9f, RZ ;  /* 0x0000009f060b7810 */ /* 0x000fe20007ffe0ff */
[----:B------:R-:W-:Y:S01]  /*7960*/  IMAD R107, R0, R5, R107 ;  /* 0x00000005006b7224 */ /* 0x000fe200078e026b */
[----:B------:R-:W-:Y:S01]  /*7970*/  @!P0 IADD3 R194, -R194, RZ, RZ ;  /* 0x000000ffc2c28210 */ /* 0x000fe20007ffe1ff */
[----:B------:R-:W-:Y:S01]  /*7980*/  @!P6 IMAD.MOV R185, RZ, RZ, -R185 ;  /* 0x000000ffffb9e224 */ /* 0x000fe200078e0ab9 */
[----:B------:R-:W-:Y:S01]  /*7990*/  IABS R89, R8 ;  /* 0x0000000800597213 */ /* 0x000fe20000000000 */
[--C-:B------:R-:W-:Y:S01]  /*79a0*/  @!P4 IMAD.IADD R86, R86, 0x1, -R0.reuse ;  /* 0x000000015656c824 */ /* 0x100fe200078e0a00 */
[C---:B------:R-:W-:Y:S01]  /*79b0*/  ISETP.GT.U32.AND P4, PT, R0.reuse, R189, PT ;  /* 0x000000bd0000720c */ /* 0x040fe20003f84070 */
[----:B------:R-:W-:Y:S01]  /*79c0*/  @!P5 IMAD.IADD R187, R187, 0x1, -R0 ;  /* 0x00000001bbbbd824 */ /* 0x000fe200078e0a00 */
[----:B------:R-:W-:Y:S01]  /*79d0*/  ISETP.GT.U32.AND P6, PT, R0, R107, PT ;  /* 0x0000006b0000720c */ /* 0x000fe20003fc4070 */
[----:B------:R-:W-:Y:S01]  /*79e0*/  IMAD.HI.U32 R4, R3, R89, RZ ;  /* 0x0000005903047227 */ /* 0x000fe200078e00ff */
[----:B------:R-:W-:-:S02]  /*79f0*/  IABS R191, R11 ;  /* 0x0000000b00bf7213 */ /* 0x000fc40000000000 */
[----:B------:R-:W-:Y:S01]  /*7a00*/  ISETP.GE.AND P5, PT, R12, RZ, PT ;  /* 0x000000ff0c00720c */ /* 0x000fe20003fa6270 */
[--C-:B------:R-:W-:Y:S01]  /*7a10*/  @!P1 IMAD.IADD R23, R23, 0x1, -R0.reuse ;  /* 0x0000000117179824 */ /* 0x100fe200078e0a00 */
[----:B------:R-:W-:Y:S01]  /*7a20*/  IADD3 R5, -R4, RZ, RZ ;  /* 0x000000ff04057210 */ /* 0x000fe20007ffe1ff */
[----:B------:R-:W-:Y:S01]  /*7a30*/  IMAD.HI.U32 R4, R3, R191, RZ ;  /* 0x000000bf03047227 */ /* 0x000fe200078e00ff */
[----:B------:R-:W-:Y:S02]  /*7a40*/  IADD3 R12, R6, 0xa0, RZ ;  /* 0x000000a0060c7810 */ /* 0x000fe40007ffe0ff */
[----:B------:R-:W-:Y:S01]  /*7a50*/  ISETP.GE.AND P0, PT, R13, RZ, PT ;  /* 0x000000ff0d00720c */ /* 0x000fe20003f06270 */
[--C-:B------:R-:W-:Y:S01]  /*7a60*/  @!P4 IMAD.IADD R189, R189, 0x1, -R0.reuse ;  /* 0x00000001bdbdc824 */ /* 0x100fe200078e0a00 */
[----:B------:R-:W-:Y:S01]  /*7a70*/  IADD3 R4, -R4, RZ, RZ ;  /* 0x000000ff04047210 */ /* 0x000fe20007ffe1ff */
[----:B------:R-:W-:Y:S01]  /*7a80*/  @!P6 IMAD.IADD R107, R107, 0x1, -R0 ;  /* 0x000000016b6be824 */ /* 0x000fe200078e0a00 */
[----:B------:R-:W-:Y:S01]  /*7a90*/  IABS R109, R12 ;  /* 0x0000000c006d7213 */ /* 0x000fe20000000000 */
[----:B------:R-:W-:Y:S01]  /*7aa0*/  @!P3 IMAD.MOV R23, RZ, RZ, -R23 ;  /* 0x000000ffff17b224 */ /* 0x000fe200078e0a17 */
[C---:B------:R-:W-:Y:S01]  /*7ab0*/  ISETP.GT.U32.AND P4, PT, R0.reuse, R189, PT ;  /* 0x000000bd0000720c */ /* 0x040fe20003f84070 */
[C---:B------:R-:W-:Y:S01]  /*7ac0*/  IMAD R191, R0.reuse, R4, R191 ;  /* 0x0000000400bf7224 */ /* 0x040fe200078e02bf */
[C---:B------:R-:W-:Y:S01]  /*7ad0*/  ISETP.GT.U32.AND P3, PT, R0.reuse, R107, PT ;  /* 0x0000006b0000720c */ /* 0x040fe20003f64070 */
[----:B------:R-:W-:Y:S01]  /*7ae0*/  IMAD.HI.U32 R4, R3, R109, RZ ;  /* 0x0000006d03047227 */ /* 0x000fe200078e00ff */
[----:B------:R-:W-:-:S02]  /*7af0*/  ISETP.GT.U32.AND P6, PT, R0, R187, PT ;  /* 0x000000bb0000720c */ /* 0x000fc40003fc4070 */
[----:B------:R-:W-:Y:S01]  /*7b00*/  ISETP.GE.AND P1, PT, R15, RZ, PT ;  /* 0x000000ff0f00720c */ /* 0x000fe20003f26270 */
[----:B------:R-:W-:Y:S02]  /*7b10*/  IMAD.MOV R4, RZ, RZ, -R4 ;  /* 0x000000ffff047224 */ /* 0x000fe400078e0a04 */
[C---:B------:R-:W-:Y:S02]  /*7b20*/  IMAD R89, R0.reuse, R5, R89 ;  /* 0x0000000500597224 */ /* 0x040fe400078e0259 */
[----:B------:R-:W-:Y:S02]  /*7b30*/  @!P2 IMAD.MOV R86, RZ, RZ, -R86 ;  /* 0x000000ffff56a224 */ /* 0x000fe400078e0a56 */
[--C-:B------:R-:W-:Y:S01]  /*7b40*/  @!P4 IMAD.IADD R189, R189, 0x1, -R0.reuse ;  /* 0x00000001bdbdc824 */ /* 0x100fe200078e0a00 */
[----:B------:R-:W-:Y:S01]  /*7b50*/  ISETP.GT.U32.AND P4, PT, R0, R191, PT ;  /* 0x000000bf0000720c */ /* 0x000fe20003f84070 */
[----:B------:R-:W-:Y:S01]  /*7b60*/  @!P3 IMAD.IADD R107, R107, 0x1, -R0 ;  /* 0x000000016b6bb824 */ /* 0x000fe200078e0a00 */
[----:B------:R-:W-:Y:S01]  /*7b70*/  ISETP.GE.AND P3, PT, R8, RZ, PT ;  /* 0x000000ff0800720c */ /* 0x000fe20003f66270 */
[----:B------:R-:W-:Y:S01]  /*7b80*/  IMAD R109, R0, R4, R109 ;  /* 0x00000004006d7224 */ /* 0x000fe200078e026d */
[C---:B------:R-:W-:Y:S01]  /*7b90*/  IADD3 R8, R6.reuse, 0xa2, RZ ;  /* 0x000000a206087810 */ /* 0x040fe20007ffe0ff */
[----:B------:R-:W-:-:S02]  /*7ba0*/  VIADD R13, R6, 0xa1 ;  /* 0x000000a1060d7836 */ /* 0x000fc40000000000 */
[----:B------:R-:W-:Y:S01]  /*7bb0*/  @!P6 IMAD.IADD R187, R187, 0x1, -R0 ;  /* 0x00000001bbbbe824 */ /* 0x000fe200078e0a00 */
[----:B------:R-:W-:Y:S01]  /*7bc0*/  IABS R193, R8 ;  /* 0x0000000800c17213 */ /* 0x000fe20000000000 */
[----:B------:R-:W-:Y:S01]  /*7bd0*/  @!P1 IMAD.MOV R107, RZ, RZ, -R107 ;  /* 0x000000ffff6b9224 */ /* 0x000fe200078e0a6b */
[----:B------:R-:W-:Y:S01]  /*7be0*/  ISETP.GT.U32.AND P6, PT, R0, R89, PT ;  /* 0x000000590000720c */ /* 0x000fe20003fc4070 */
[----:B------:R-:W-:Y:S01]  /*7bf0*/  @!P5 IMAD.MOV R189, RZ, RZ, -R189 ;  /* 0x000000ffffbdd224 */ /* 0x000fe200078e0abd */
[----:B------:R-:W-:Y:S01]  /*7c00*/  IABS R22, R13 ;  /* 0x0000000d00167213 */ /* 0x000fe20000000000 */
[----:B------:R-:W-:Y:S01]  /*7c10*/  IMAD.HI.U32 R4, R3, R193, RZ ;  /* 0x000000c103047227 */ /* 0x000fe200078e00ff */
[----:B------:R-:W-:Y:S02]  /*7c20*/  @!P4 IADD3 R191, R191, -R0, RZ ;  /* 0x80000000bfbfc210 */ /* 0x000fe40007ffe0ff */
[----:B------:R-:W-:Y:S01]  /*7c30*/  ISETP.GE.AND P1, PT, R12, RZ, PT ;  /* 0x000000ff0c00720c */ /* 0x000fe20003f26270 */
[----:B------:R-:W-:Y:S01]  /*7c40*/  IMAD.MOV R4, RZ, RZ, -R4 ;  /* 0x000000ffff047224 */ /* 0x000fe200078e0a04 */
[----:B------:R-:W-:Y:S01]  /*7c50*/  ISETP.GT.U32.AND P2, PT, R0, R191, PT ;  /* 0x000000bf0000720c */ /* 0x000fe20003f44070 */
[----:B------:R-:W-:Y:S01]  /*7c60*/  IMAD.HI.U32 R5, R3, R22, RZ ;  /* 0x0000001603057227 */ /* 0x000fe200078e00ff */
[----:B------:R-:W-:-:S02]  /*7c70*/  @!P0 IADD3 R187, -R187, RZ, RZ ;  /* 0x000000ffbbbb8210 */ /* 0x000fc40007ffe1ff */
[C---:B------:R-:W-:Y:S01]  /*7c80*/  ISETP.GT.U32.AND P0, PT, R0.reuse, R109, PT ;  /* 0x0000006d0000720c */ /* 0x040fe20003f04070 */
[----:B------:R-:W-:Y:S01]  /*7c90*/  IMAD R193, R0, R4, R193 ;  /* 0x0000000400c17224 */ /* 0x000fe200078e02c1 */
[----:B------:R-:W-:Y:S01]  /*7ca0*/  IADD3 R5, -R5, RZ, RZ ;  /* 0x000000ff05057210 */ /* 0x000fe20007ffe1ff */
[----:B------:R-:W-:Y:S01]  /*7cb0*/  @!P6 IMAD.IADD R89, R89, 0x1, -R0 ;  /* 0x000000015959e824 */ /* 0x000fe200078e0a00 */
[----:B------:R-:W-:Y:S01]  /*7cc0*/  ISETP.GE.AND P6, PT, R11, RZ, PT ;  /* 0x000000ff0b00720c */ /* 0x000fe20003fc6270 */
[----:B------:R-:W-:Y:S02]  /*7cd0*/  VIADD R11, R6, 0xa3 ;  /* 0x000000a3060b7836 */ /* 0x000fe40000000000 */
[C---:B------:R-:W-:Y:S01]  /*7ce0*/  IMAD R22, R0.reuse, R5, R22 ;  /* 0x0000000500167224 */ /* 0x040fe200078e0216 */
[C---:B------:R-:W-:Y:S01]  /*7cf0*/  ISETP.GT.U32.AND P4, PT, R0.reuse, R89, PT ;  /* 0x000000590000720c */ /* 0x040fe20003f84070 */
[----:B------:R-:W-:Y:S01]  /*7d00*/  @!P2 IMAD.IADD R191, R191, 0x1, -R0 ;  /* 0x00000001bfbfa824 */ /* 0x000fe200078e0a00 */
[----:B------:R-:W-:Y:S01]  /*7d10*/  ISETP.GT.U32.AND P2, PT, R0, R193, PT ;  /* 0x000000c10000720c */ /* 0x000fe20003f44070 */
[C---:B------:R-:W-:Y:S01]  /*7d20*/  VIADD R12, R6.reuse, 0xa4 ;  /* 0x000000a4060c7836 */ /* 0x040fe20000000000 */
[----:B------:R-:W-:Y:S01]  /*7d30*/  IABS R90, R11 ;  /* 0x0000000b005a7213 */ /* 0x000fe20000000000 */
[----:B------:R-:W-:Y:S01]  /*7d40*/  VIADD R15, R6, 0xb8 ;  /* 0x000000b8060f7836 */ /* 0x000fe20000000000 */
[----:B------:R-:W-:-:S02]  /*7d50*/  ISETP.GT.U32.AND P5, PT, R0, R22, PT ;  /* 0x000000160000720c */ /* 0x000fc40003fa4070 */
[----:B------:R-:W-:Y:S01]  /*7d60*/  IABS R195, R12 ;  /* 0x0000000c00c37213 */ /* 0x000fe20000000000 */
[----:B------:R-:W-:Y:S01]  /*7d70*/  IMAD.HI.U32 R4, R3, R90, RZ ;  /* 0x0000005a03047227 */ /* 0x000fe200078e00ff */
[-C--:B------:R-:W-:Y:S02]  /*7d80*/  @!P0 IADD3 R109, R109, -R0.reuse, RZ ;  /* 0x800000006d6d8210 */ /* 0x080fe40007ffe0ff */
[----:B------:R-:W-:Y:S01]  /*7d90*/  ISETP.GE.AND P0, PT, R8, RZ, PT ;  /* 0x000000ff0800720c */ /* 0x000fe20003f06270 */
[----:B------:R-:W-:Y:S01]  /*7da0*/  IMAD.MOV R5, RZ, RZ, -R4 ;  /* 0x000000ffff057224 */ /* 0x000fe200078e0a04 */
[----:B------:R-:W-:Y:S01]  /*7db0*/  @!P4 IADD3 R89, R89, -R0, RZ ;  /* 0x800000005959c210 */ /* 0x000fe20007ffe0ff */
[----:B------:R-:W-:Y:S01]  /*7dc0*/  @!P2 IMAD.IADD R193, R193, 0x1, -R0 ;  /* 0x00000001c1c1a824 */ /* 0x000fe200078e0a00 */
[----:B------:R-:W-:Y:S01]  /*7dd0*/  @!P6 IADD3 R191, -R191, RZ, RZ ;  /* 0x000000ffbfbfe210 */ /* 0x000fe20007ffe1ff */
[----:B------:R-:W-:Y:S01]  /*7de0*/  IMAD.HI.U32 R4, R3, R195, RZ ;  /* 0x000000c303047227 */ /* 0x000fe200078e00ff */
[----:B------:R-:W-:-:S02]  /*7df0*/  ISETP.GE.AND P6, PT, R11, RZ, PT ;  /* 0x000000ff0b00720c */ /* 0x000fc40003fc6270 */
[----:B------:R-:W-:Y:S01]  /*7e00*/  ISETP.GT.U32.AND P2, PT, R0, R193, PT ;  /* 0x000000c10000720c */ /* 0x000fe20003f44070 */
[----:B------:R-:W-:Y:S01]  /*7e10*/  IMAD.MOV R4, RZ, RZ, -R4 ;  /* 0x000000ffff047224 */ /* 0x000fe200078e0a04 */
[----:B------:R-:W-:Y:S01]  /*7e20*/  @!P5 IADD3 R22, R22, -R0, RZ ;  /* 0x800000001616d210 */ /* 0x000fe20007ffe0ff */
[----:B------:R-:W-:Y:S01]  /*7e30*/  VIADD R8, R6, 0xa5 ;  /* 0x000000a506087836 */ /* 0x000fe20000000000 */
[C---:B------:R-:W-:Y:S01]  /*7e40*/  ISETP.GT.U32.AND P5, PT, R0.reuse, R109, PT ;  /* 0x0000006d0000720c */ /* 0x040fe20003fa4070 */
[C---:B------:R-:W-:Y:S01]  /*7e50*/  IMAD R195, R0.reuse, R4, R195 ;  /* 0x0000000400c37224 */ /* 0x040fe200078e02c3 */
[----:B------:R-:W-:Y:S01]  /*7e60*/  ISETP.GE.AND P4, PT, R13, RZ, PT ;  /* 0x000000ff0d00720c */ /* 0x000fe20003f86270 */
[C---:B------:R-:W-:Y:S01]  /*7e70*/  IMAD R90, R0.reuse, R5, R90 ;  /* 0x00000005005a7224 */ /* 0x040fe200078e025a */
[----:B------:R-:W-:Y:S01]  /*7e80*/  IABS R201, R8 ;  /* 0x0000000800c97213 */ /* 0x000fe20000000000 */
[----:B------:R-:W-:Y:S01]  /*7e90*/  @!P3 IMAD.MOV R89, RZ, RZ, -R89 ;  /* 0x000000ffff59b224 */ /* 0x000fe200078e0a59 */
[----:B------:R-:W-:Y:S01]  /*7ea0*/  ISETP.GT.U32.AND P3, PT, R0, R22, PT ;  /* 0x000000160000720c */ /* 0x000fe20003f64070 */
[----:B------:R-:W-:Y:S01]  /*7eb0*/  VIADD R11, R6, 0xa6 ;  /* 0x000000a6060b7836 */ /* 0x000fe20000000000 */
[----:B------:R-:W-:Y:S01]  /*7ec0*/  IABS R208, R15 ;  /* 0x0000000f00d07213 */ /* 0x000fe20000000000 */
[----:B------:R-:W-:Y:S01]  /*7ed0*/  IMAD.HI.U32 R4, R3, R201, RZ ;  /* 0x000000c903047227 */ /* 0x000fe200078e00ff */
[----:B------:R-:W-:-:S02]  /*7ee0*/  @!P2 IADD3 R193, R193, -R0, RZ ;  /* 0x80000000c1c1a210 */ /* 0x000fc40007ffe0ff */
[C---:B------:R-:W-:Y:S01]  /*7ef0*/  ISETP.GT.U32.AND P2, PT, R0.reuse, R195, PT ;  /* 0x000000c30000720c */ /* 0x040fe20003f44070 */
[----:B------:R-:W-:Y:S01]  /*7f00*/  @!P5 IMAD.IADD R109, R109, 0x1, -R0 ;  /* 0x000000016d6dd824 */ /* 0x000fe200078e0a00 */
[----:B------:R-:W-:Y:S01]  /*7f10*/  ISETP.GT.U32.AND P5, PT, R0, R90, PT ;  /* 0x0000005a0000720c */ /* 0x000fe20003fa4070 */
[----:B------:R-:W-:Y:S01]  /*7f20*/  IMAD.MOV R4, RZ, RZ, -R4 ;  /* 0x000000ffff047224 */ /* 0x000fe200078e0a04 */
[----:B------:R-:W-:Y:S01]  /*7f30*/  IABS R196, R11 ;  /* 0x0000000b00c47213 */ /* 0x000fe20000000000 */
[----:B------:R-:W-:Y:S01]  /*7f40*/  VIADD R13, R6, 0xae ;  /* 0x000000ae060d7836 */ /* 0x000fe20000000000 */
[----:B------:R-:W-:Y:S01]  /*7f50*/  @!P0 IADD3 R193, -R193, RZ, RZ ;  /* 0x000000ffc1c18210 */ /* 0x000fe20007ffe1ff */
[----:B------:R-:W-:Y:S01]  /*7f60*/  IMAD R201, R0, R4, R201 ;  /* 0x0000000400c97224 */ /* 0x000fe200078e02c9 */
[----:B------:R-:W-:Y:S01]  /*7f70*/  @!P3 IADD3 R22, R22, -R0, RZ ;  /* 0x800000001616b210 */ /* 0x000fe20007ffe0ff */
[----:B------:R-:W-:Y:S01]  /*7f80*/  IMAD.HI.U32 R4, R3, R196, RZ ;  /* 0x000000c403047227 */ /* 0x000fe200078e00ff */
[----:B------:R-:W-:-:S02]  /*7f90*/  ISETP.GE.AND P3, PT, R12, RZ, PT ;  /* 0x000000ff0c00720c */ /* 0x000fc40003f66270 */
[----:B------:R-:W-:Y:S01]  /*7fa0*/  ISETP.GE.AND P0, PT, R11, RZ, PT ;  /* 0x000000ff0b00720c */ /* 0x000fe20003f06270 */
[--C-:B------:R-:W-:Y:S01]  /*7fb0*/  @!P2 IMAD.IADD R195, R195, 0x1, -R0.reuse ;  /* 0x00000001c3c3a824 */ /* 0x100fe200078e0a00 */
[----:B------:R-:W-:Y:S01]  /*7fc0*/  @!P1 IADD3 R109, -R109, RZ, RZ ;  /* 0x000000ff6d6d9210 */ /* 0x000fe20007ffe1ff */
[----:B------:R-:W-:Y:S01]  /*7fd0*/  VIADD R12, R6, 0xa7 ;  /* 0x000000a7060c7836 */ /* 0x000fe20000000000 */
[----:B------:R-:W-:Y:S01]  /*7fe0*/  IABS R209, R13 ;  /* 0x0000000d00d17213 */ /* 0x000fe20000000000 */
[----:B------:R-:W-:Y:S01]  /*7ff0*/  @!P5 IMAD.IADD R90, R90, 0x1, -R0 ;  /* 0x000000015a5ad824 */ /* 0x000fe200078e0a00 */
[C---:B------:R-:W-:Y:S01]  /*8000*/  ISETP.GT.U32.AND P2, PT, R0.reuse, R195, PT ;  /* 0x000000c30000720c */ /* 0x040fe20003f44070 */
[----:B------:R-:W-:Y:S01]  /*8010*/  IMAD.MOV R11, RZ, RZ, -R4 ;  /* 0x000000ffff0b7224 */ /* 0x000fe200078e0a04 */
[----:B------:R-:W-:Y:S01]  /*8020*/  IABS R203, R12 ;  /* 0x0000000c00cb7213 */ /* 0x000fe20000000000 */
[----:B------:R-:W-:Y:S01]  /*8030*/  @!P4 IMAD.MOV R22, RZ, RZ, -R22 ;  /* 0x000000ffff16c224 */ /* 0x000fe200078e0a16 */
[C---:B------:R-:W-:Y:S01]  /*8040*/  ISETP.GT.U32.AND P1, PT, R0.reuse, R90, PT ;  /* 0x0000005a0000720c */ /* 0x040fe20003f24070 */
[C---:B------:R-:W-:Y:S01]  /*8050*/  IMAD R196, R0.reuse, R11, R196 ;  /* 0x0000000b00c47224 */ /* 0x040fe200078e02c4 */
[----:B------:R-:W-:Y:S01]  /*8060*/  ISETP.GT.U32.AND P4, PT, R0, R201, PT ;  /* 0x000000c90000720c */ /* 0x000fe20003f84070 */
[----:B------:R-:W-:Y:S01]  /*8070*/  IMAD.HI.U32 R5, R3, R203, RZ ;  /* 0x000000cb03057227 */ /* 0x000fe200078e00ff */
[----:B------:R-:W-:-:S03]  /*8080*/  ISETP.GE.AND P5, PT, R8, RZ, PT ;  /* 0x000000ff0800720c */ /* 0x000fc60003fa6270 */
[----:B------:R-:W-:Y:S02]  /*8090*/  IMAD.MOV R5, RZ, RZ, -R5 ;  /* 0x000000ffff057224 */ /* 0x000fe400078e0a05 */
[----:B------:R-:W-:Y:S01]  /*80a0*/  @!P2 IADD3 R195, R195, -R0, RZ ;  /* 0x80000000c3c3a210 */ /* 0x000fe20007ffe0ff */
[----:B------:R-:W-:Y:S01]  /*80b0*/  VIADD R8, R6, 0xa8 ;  /* 0x000000a806087836 */ /* 0x000fe20000000000 */
[C---:B------:R-:W-:Y:S01]  /*80c0*/  ISETP.GT.U32.AND P2, PT, R0.reuse, R196, PT ;  /* 0x000000c40000720c */ /* 0x040fe20003f44070 */
[----:B------:R-:W-:Y:S01]  /*80d0*/  IMAD R203, R0, R5, R203 ;  /* 0x0000000500cb7224 */ /* 0x000fe200078e02cb */
[----:B------:R-:W-:Y:S01]  /*80e0*/  @!P1 IADD3 R90, R90, -R0, RZ ;  /* 0x800000005a5a9210 */ /* 0x000fe20007ffe0ff */
[----:B------:R-:W-:Y:S01]  /*80f0*/  @!P3 IMAD.MOV R195, RZ, RZ, -R195 ;  /* 0x000000ffffc3b224 */ /* 0x000fe200078e0ac3 */
[----:B------:R-:W-:Y:S01]  /*8100*/  IABS R197, R8 ;  /* 0x0000000800c57213 */ /* 0x000fe20000000000 */
[----:B------:R-:W-:Y:S01]  /*8110*/  @!P4 IMAD.IADD R201, R201, 0x1, -R0 ;  /* 0x00000001c9c9c824 */ /* 0x000fe200078e0a00 */
[----:B------:R-:W-:Y:S01]  /*8120*/  @!P6 IADD3 R90, -R90, RZ, RZ ;  /* 0x000000ff5a5ae210 */ /* 0x000fe20007ffe1ff */
[----:B------:R-:W-:Y:S01]  /*8130*/  VIADD R11, R6, 0xaa ;  /* 0x000000aa060b7836 */ /* 0x000fe20000000000 */
[C---:B------:R-:W-:Y:S01]  /*8140*/  ISETP.GT.U32.AND P6, PT, R0.reuse, R203, PT ;  /* 0x000000cb0000720c */ /* 0x040fe20003fc4070 */
[----:B------:R-:W-:Y:S01]  /*8150*/  IMAD.HI.U32 R4, R3, R197, RZ ;  /* 0x000000c503047227 */ /* 0x000fe200078e00ff */
[----:B------:R-:W-:-:S02]  /*8160*/  ISETP.GT.U32.AND P4, PT, R0, R201, PT ;  /* 0x000000c90000720c */ /* 0x000fc40003f84070 */
[----:B------:R-:W-:Y:S01]  /*8170*/  ISETP.GE.AND P3, PT, R8, RZ, PT ;  /* 0x000000ff0800720c */ /* 0x000fe20003f66270 */
[--C-:B------:R-:W-:Y:S01]  /*8180*/  @!P2 IMAD.IADD R196, R196, 0x1, -R0.reuse ;  /* 0x00000001c4c4a824 */ /* 0x100fe200078e0a00 */
[----:B------:R-:W-:Y:S01]  /*8190*/  IADD3 R8, -R4, RZ, RZ ;  /* 0x000000ff04087210 */ /* 0x000fe20007ffe1ff */
[----:B------:R-:W-:Y:S01]  /*81a0*/  VIADD R5, R6, 0xa9 ;  /* 0x000000a906057836 */ /* 0x000fe20000000000 */
[----:B------:R-:W-:Y:S02]  /*81b0*/  IABS R205, R11 ;  /* 0x0000000b00cd7213 */ /* 0x000fe40000000000 */
[C---:B------:R-:W-:Y:S01]  /*81c0*/  ISETP.GT.U32.AND P2, PT, R0.reuse, R196, PT ;  /* 0x000000c40000720c */ /* 0x040fe20003f44070 */
[----:B------:R-:W-:Y:S01]  /*81d0*/  IMAD R197, R0, R8, R197 ;  /* 0x0000000800c57224 */ /* 0x000fe200078e02c5 */
[----:B------:R-:W-:Y:S01]  /*81e0*/  ISETP.GE.AND P1, PT, R12, RZ, PT ;  /* 0x000000ff0c00720c */ /* 0x000fe20003f26270 */
[--C-:B------:R-:W-:Y:S01]  /*81f0*/  @!P6 IMAD.IADD R203, R203, 0x1, -R0.reuse ;  /* 0x00000001cbcbe824 */ /* 0x100fe200078e0a00 */
[----:B------:R-:W-:Y:S01]  /*8200*/  IABS R21, R5 ;  /* 0x0000000500157213 */ /* 0x000fe20000000000 */
[----:B------:R-:W-:Y:S01]  /*8210*/  @!P4 IMAD.IADD R201, R201, 0x1, -R0 ;  /* 0x00000001c9c9c824 */ /* 0x000fe200078e0a00 */
[----:B------:R-:W-:Y:S01]  /*8220*/  ISETP.GE.AND P4, PT, R5, RZ, PT ;  /* 0x000000ff0500720c */ /* 0x000fe20003f86270 */
[----:B------:R-:W-:Y:S01]  /*8230*/  IMAD.HI.U32 R5, R3, R205, RZ ;  /* 0x000000cd03057227 */ /* 0x000fe200078e00ff */
[----:B------:R-:W-:-:S02]  /*8240*/  ISETP.GT.U32.AND P6, PT, R0, R203, PT ;  /* 0x000000cb0000720c */ /* 0x000fc40003fc4070 */
[----:B------:R-:W-:Y:S01]  /*8250*/  IADD3 R12, R6, 0xad, RZ ;  /* 0x000000ad060c7810 */ /* 0x000fe20007ffe0ff */
[----:B------:R-:W-:Y:S02]  /*8260*/  IMAD.MOV R5, RZ, RZ, -R5 ;  /* 0x000000ffff057224 */ /* 0x000fe400078e0a05 */
[----:B------:R-:W-:Y:S01]  /*8270*/  @!P2 IADD3 R196, R196, -R0, RZ ;  /* 0x80000000c4c4a210 */ /* 0x000fe20007ffe0ff */
[----:B------:R-:W-:Y:S01]  /*8280*/  VIADD R8, R6, 0xac ;  /* 0x000000ac06087836 */ /* 0x000fe20000000000 */
[C---:B------:R-:W-:Y:S01]  /*8290*/  ISETP.GT.U32.AND P2, PT, R0.reuse, R197, PT ;  /* 0x000000c50000720c */ /* 0x040fe20003f44070 */
[----:B------:R-:W-:Y:S01]  /*82a0*/  IMAD R205, R0, R5, R205 ;  /* 0x0000000500cd7224 */ /* 0x000fe200078e02cd */
[----:B------:R-:W-:Y:S01]  /*82b0*/  IABS R199, R12 ;  /* 0x0000000c00c77213 */ /* 0x000fe20000000000 */
[----:B------:R-:W-:Y:S01]  /*82c0*/  IMAD.HI.U32 R4, R3, R21, RZ ;  /* 0x0000001503047227 */ /* 0x000fe200078e00ff */
[----:B------:R-:W-:Y:S02]  /*82d0*/  IABS R207, R8 ;  /* 0x0000000800cf7213 */ /* 0x000fe40000000000 */
[----:B------:R-:W-:Y:S01]  /*82e0*/  @!P6 IADD3 R203, R203, -R0, RZ ;  /* 0x80000000cbcbe210 */ /* 0x000fe20007ffe0ff */
[----:B------:R-:W-:Y:S01]  /*82f0*/  @!P0 IMAD.MOV R196, RZ, RZ, -R196 ;  /* 0x000000ffffc48224 */ /* 0x000fe200078e0ac4 */
[----:B------:R-:W-:Y:S01]  /*8300*/  IADD3 R4, -R4, RZ, RZ ;  /* 0x000000ff04047210 */ /* 0x000fe20007ffe1ff */
[----:B------:R-:W-:Y:S01]  /*8310*/  IMAD.HI.U32 R5, R3, R207, RZ ;  /* 0x000000cf03057227 */ /* 0x000fe200078e00ff */
[----:B------:R-:W-:-:S02]  /*8320*/  @!P1 IADD3 R203, -R203, RZ, RZ ;  /* 0x000000ffcbcb9210 */ /* 0x000fc40007ffe1ff */
[C---:B------:R-:W-:Y:S01]  /*8330*/  ISETP.GT.U32.AND P1, PT, R0.reuse, R205, PT ;  /* 0x000000cd0000720c */ /* 0x040fe20003f24070 */
[----:B------:R-:W-:Y:S02]  /*8340*/  @!P2 IMAD.IADD R197, R197, 0x1, -R0 ;  /* 0x00000001c5c5a824 */ /* 0x000fe400078e0a00 */
[C---:B------:R-:W-:Y:S02]  /*8350*/  IMAD R21, R0.reuse, R4, R21 ;  /* 0x0000000400157224 */ /* 0x040fe400078e0215 */
[----:B------:R-:W-:Y:S01]  /*8360*/  IMAD.MOV R5, RZ, RZ, -R5 ;  /* 0x000000ffff057224 */ /* 0x000fe200078e0a05 */
[----:B------:R-:W-:Y:S01]  /*8370*/  ISETP.GT.U32.AND P2, PT, R0, R197, PT ;  /* 0x000000c50000720c */ /* 0x000fe20003f44070 */
[----:B------:R-:W-:Y:S01]  /*8380*/  VIADD R4, R6, 0xab ;  /* 0x000000ab06047836 */ /* 0x000fe20000000000 */
[C---:B------:R-:W-:Y:S01]  /*8390*/  ISETP.GT.U32.AND P0, PT, R0.reuse, R21, PT ;  /* 0x000000150000720c */ /* 0x040fe20003f04070 */
[----:B------:R-:W-:Y:S02]  /*83a0*/  IMAD R207, R0, R5, R207 ;  /* 0x0000000500cf7224 */ /* 0x000fe400078e02cf */
[----:B------:R-:W-:Y:S01]  /*83b0*/  @!P5 IMAD.MOV R201, RZ, RZ, -R201 ;  /* 0x000000ffffc9d224 */ /* 0x000fe200078e0ac9 */
[----:B------:R-:W-:Y:S01]  /*83c0*/  ISETP.GE.AND P5, PT, R11, RZ, PT ;  /* 0x000000ff0b00720c */ /* 0x000fe20003fa6270 */
[----:B------:R-:W-:Y:S01]  /*83d0*/  IMAD.HI.U32 R5, R3, R209, RZ ;  /* 0x000000d103057227 */ /* 0x000fe200078e00ff */
[----:B------:R-:W-:-:S02]  /*83e0*/  @!P1 IADD3 R205, R205, -R0, RZ ;  /* 0x80000000cdcd9210 */ /* 0x000fc40007ffe0ff */
[----:B------:R-:W-:Y:S01]  /*83f0*/  IABS R198, R4 ;  /* 0x0000000400c67213 */ /* 0x000fe20000000000 */
[----:B------:R-:W-:Y:S01]  /*8400*/  IMAD.MOV R5, RZ, RZ, -R5 ;  /* 0x000000ffff057224 */ /* 0x000fe200078e0a05 */
[----:B------:R-:W-:Y:S02]  /*8410*/  ISETP.GT.U32.AND P1, PT, R0, R205, PT ;  /* 0x000000cd0000720c */ /* 0x000fe40003f24070 */
[----:B------:R-:W-:Y:S01]  /*8420*/  @!P2 IADD3 R197, R197, -R0, RZ ;  /* 0x80000000c5c5a210 */ /* 0x000fe20007ffe0ff */
[----:B------:R-:W-:Y:S01]  /*8430*/  @!P0 IMAD.IADD R21, R21, 0x1, -R0 ;  /* 0x0000000115158824 */ /* 0x000fe200078e0a00 */
[----:B------:R-:W-:Y:S01]  /*8440*/  ISETP.GE.AND P6, PT, R4, RZ, PT ;  /* 0x000000ff0400720c */ /* 0x000fe20003fc6270 */
[----:B------:R-:W-:Y:S01]  /*8450*/  IMAD.HI.U32 R4, R3, R198, RZ ;  /* 0x000000c603047227 */ /* 0x000fe200078e00ff */
[----:B------:R-:W-:Y:S02]  /*8460*/  ISETP.GE.AND P2, PT, R8, RZ, PT ;  /* 0x000000ff0800720c */ /* 0x000fe40003f46270 */
[C---:B------:R-:W-:Y:S01]  /*8470*/  ISETP.GT.U32.AND P0, PT, R0.reuse, R21, PT ;  /* 0x000000150000720c */ /* 0x040fe20003f04070 */
[----:B------:R-:W-:Y:S01]  /*8480*/  @!P3 IMAD.MOV R197, RZ, RZ, -R197 ;  /* 0x000000ffffc5b224 */ /* 0x000fe200078e0ac5 */
[C---:B------:R-:W-:Y:S01]  /*8490*/  ISETP.GT.U32.AND P3, PT, R0.reuse, R207, PT ;  /* 0x000000cf0000720c */ /* 0x040fe20003f64070 */
[----:B------:R-:W-:-:S02]  /*84a0*/  IMAD R209, R0, R5, R209 ;  /* 0x0000000500d17224 */ /* 0x000fc400078e02d1 */
[----:B------:R-:W-:Y:S02]  /*84b0*/  @!P1 IMAD.IADD R205, R205, 0x1, -R0 ;  /* 0x00000001cdcd9824 */ /* 0x000fe400078e0a00 */
[----:B------:R-:W-:Y:S02]  /*84c0*/  IMAD.MOV R11, RZ, RZ, -R4 ;  /* 0x000000ffff0b7224 */ /* 0x000fe400078e0a04 */
[----:B------:R-:W-:Y:S02]  /*84d0*/  VIADD R8, R6, 0xaf ;  /* 0x000000af06087836 */ /* 0x000fe40000000000 */
[----:B------:R-:W-:-:S03]  /*84e0*/  IMAD.HI.U32 R4, R3, R199, RZ ;  /* 0x000000c703047227 */ /* 0x000fc600078e00ff */
[----:B------:R-:W-:Y:S01]  /*84f0*/  IABS R200, R8 ;  /* 0x0000000800c87213 */ /* 0x000fe20000000000 */
[----:B------:R-:W-:Y:S01]  /*8500*/  @!P5 IMAD.MOV R205, RZ, RZ, -R205 ;  /* 0x000000ffffcdd224 */ /* 0x000fe200078e0acd */
[----:B------:R-:W-:Y:S01]  /*8510*/  @!P3 IADD3 R207, R207, -R0, RZ ;  /* 0x80000000cfcfb210 */ /* 0x000fe20007ffe0ff */
[----:B------:R-:W-:Y:S01]  /*8520*/  IMAD.MOV R4, RZ, RZ, -R4 ;  /* 0x000000ffff047224 */ /* 0x000fe200078e0a04 */
[C---:B------:R-:W-:Y:S01]  /*8530*/  ISETP.GT.U32.AND P5, PT, R0.reuse, R209, PT ;  /* 0x000000d10000720c */ /* 0x040fe20003fa4070 */
[C---:B------:R-:W-:Y:S01]  /*8540*/  IMAD R198, R0.reuse, R11, R198 ;  /* 0x0000000b00c67224 */ /* 0x040fe200078e02c6 */
[C---:B------:R-:W-:Y:S01]  /*8550*/  ISETP.GT.U32.AND P3, PT, R0.reuse, R207, PT ;  /* 0x000000cf0000720c */ /* 0x040fe20003f64070 */
[----:B------:R-:W-:Y:S01]  /*8560*/  IMAD R199, R0, R4, R199 ;  /* 0x0000000400c77224 */ /* 0x000fe200078e02c7 */
[----:B------:R-:W-:Y:S01]  /*8570*/  IADD3 R11, R6, 0xb0, RZ ;  /* 0x000000b0060b7810 */ /* 0x000fe20007ffe0ff */
[----:B------:R-:W-:-:S03]  /*8580*/  IMAD.HI.U32 R4, R3, R200, RZ ;  /* 0x000000c803047227 */ /* 0x000fc600078e00ff */
[----:B------:R-:W-:Y:S01]  /*8590*/  IABS R108, R11 ;  /* 0x0000000b006c7213 */ /* 0x000fe20000000000 */
[----:B------:R-:W-:Y:S01]  /*85a0*/  @!P0 IMAD.IADD R21, R21, 0x1, -R0 ;  /* 0x0000000115158824 */ /* 0x000fe200078e0a00 */
[C---:B------:R-:W-:Y:S01]  /*85b0*/  ISETP.GT.U32.AND P0, PT, R0.reuse, R198, PT ;  /* 0x000000c60000720c */ /* 0x040fe20003f04070 */
[----:B------:R-:W-:Y:S01]  /*85c0*/  IMAD.MOV R5, RZ, RZ, -R4 ;  /* 0x000000ffff057224 */ /* 0x000fe200078e0a04 */
[C---:B------:R-:W-:Y:S01]  /*85d0*/  ISETP.GT.U32.AND P1, PT, R0.reuse, R199, PT ;  /* 0x000000c70000720c */ /* 0x040fe20003f24070 */
[----:B------:R-:W-:Y:S01]  /*85e0*/  IMAD.HI.U32 R4, R3, R108, RZ ;  /* 0x0000006c03047227 */ /* 0x000fe200078e00ff */
[----:B------:R-:W-:Y:S02]  /*85f0*/  @!P5 IADD3 R209, R209, -R0, RZ ;  /* 0x80000000d1d1d210 */ /* 0x000fe40007ffe0ff */
[----:B------:R-:W-:Y:S01]  /*8600*/  @!P4 IADD3 R21, -R21, RZ, RZ ;  /* 0x000000ff1515c210 */ /* 0x000fe20007ffe1ff */
[----:B------:R-:W-:Y:S01]  /*8610*/  @!P3 IMAD.IADD R207, R207, 0x1, -R0 ;  /* 0x00000001cfcfb824 */ /* 0x000fe200078e0a00 */
[C---:B------:R-:W-:Y:S01]  /*8620*/  ISETP.GT.U32.AND P5, PT, R0.reuse, R209, PT ;  /* 0x000000d10000720c */ /* 0x040fe20003fa4070 */
[----:B------:R-:W-:Y:S01]  /*8630*/  IMAD R200, R0, R5, R200 ;  /* 0x0000000500c87224 */ /* 0x000fe200078e02c8 */
[----:B------:R-:W-:Y:S01]  /*8640*/  ISETP.GE.AND P4, PT, R12, RZ, PT ;  /* 0x000000ff0c00720c */ /* 0x000fe20003f86270 */
[----:B------:R-:W-:Y:S01]  /*8650*/  @!P2 IMAD.MOV R207, RZ, RZ, -R207 ;  /* 0x000000ffffcfa224 */ /* 0x000fe200078e0acf */
[----:B------:R-:W-:Y:S01]  /*8660*/  ISETP.GE.AND P2, PT, R11, RZ, PT ;  /* 0x000000ff0b00720c */ /* 0x000fe20003f46270 */
[--C-:B------:R-:W-:Y:S01]  /*8670*/  @!P0 IMAD.IADD R198, R198, 0x1, -R0.reuse ;  /* 0x00000001c6c68824 */ /* 0x100fe200078e0a00 */
[----:B------:R-:W-:Y:S01]  /*8680*/  ISETP.GT.U32.AND P3, PT, R0, R200, PT ;  /* 0x000000c80000720c */ /* 0x000fe20003f64070 */
[----:B------:R-:W-:Y:S01]  /*8690*/  @!P1 IMAD.IADD R199, R199, 0x1, -R0 ;  /* 0x00000001c7c79824 */ /* 0x000fe200078e0a00 */
[----:B------:R-:W-:Y:S01]  /*86a0*/  IADD3 R11, -R4, RZ, RZ ;  /* 0x000000ff040b7210 */ /* 0x000fe20007ffe1ff */
[----:B------:R-:W-:Y:S01]  /*86b0*/  VIADD R12, R6, 0xb1 ;  /* 0x000000b1060c7836 */ /* 0x000fe20000000000 */
[----:B------:R-:W-:Y:S01]  /*86c0*/  ISETP.GT.U32.AND P0, PT, R0, R198, PT ;  /* 0x000000c60000720c */ /* 0x000fe20003f04070 */
[----:B------:R-:W-:Y:S01]  /*86d0*/  VIADD R4, R6, 0xb2 ;  /* 0x000000b206047836 */ /* 0x000fe20000000000 */
[C---:B------:R-:W-:Y:S01]  /*86e0*/  ISETP.GT.U32.AND P1, PT, R0.reuse, R199, PT ;  /* 0x000000c70000720c */ /* 0x040fe20003f24070 */
[----:B------:R-:W-:Y:S01]  /*86f0*/  IMAD R108, R0, R11, R108 ;  /* 0x0000000b006c7224 */ /* 0x000fe200078e026c */
[----:B------:R-:W-:Y:S01]  /*8700*/  IABS R20, R12 ;  /* 0x0000000c00147213 */ /* 0x000fe20000000000 */
[----:B------:R-:W-:Y:S01]  /*8710*/  @!P5 IMAD.IADD R209, R209, 0x1, -R0 ;  /* 0x00000001d1d1d824 */ /* 0x000fe200078e0a00 */
[----:B------:R-:W-:-:S02]  /*8720*/  IABS R202, R4 ;  /* 0x0000000400ca7213 */ /* 0x000fc40000000000 */
[----:B------:R-:W-:Y:S01]  /*8730*/  ISETP.GT.U32.AND P5, PT, R0, R108, PT ;  /* 0x0000006c0000720c */ /* 0x000fe20003fa4070 */
[----:B------:R-:W-:Y:S01]  /*8740*/  IMAD.HI.U32 R5, R3, R20, RZ ;  /* 0x0000001403057227 */ /* 0x000fe200078e00ff */
[----:B------:R-:W-:-:S03]  /*8750*/  @!P3 IADD3 R200, R200, -R0, RZ ;  /* 0x80000000c8c8b210 */ /* 0x000fc60007ffe0ff */
[----:B------:R-:W-:Y:S01]  /*8760*/  @!P0 IADD3 R198, R198, -R0, RZ ;  /* 0x80000000c6c68210 */ /* 0x000fe20007ffe0ff */
[----:B------:R-:W-:Y:S01]  /*8770*/  IMAD.MOV R5, RZ, RZ, -R5 ;  /* 0x000000ffff057224 */ /* 0x000fe200078e0a05 */
[C---:B------:R-:W-:Y:S01]  /*8780*/  ISETP.GT.U32.AND P3, PT, R0.reuse, R200, PT ;  /* 0x000000c80000720c */ /* 0x040fe20003f64070 */
[----:B------:R-:W-:Y:S01]  /*8790*/  @!P1 IMAD.IADD R199, R199, 0x1, -R0 ;  /* 0x00000001c7c79824 */ /* 0x000fe200078e0a00 */
[----:B------:R-:W-:Y:S01]  /*87a0*/  ISETP.GE.AND P0, PT, R13, RZ, PT ;  /* 0x000000ff0d00720c */ /* 0x000fe20003f06270 */
[----:B------:R-:W-:Y:S01]  /*87b0*/  IMAD R20, R0, R5, R20 ;  /* 0x0000000500147224 */ /* 0x000fe200078e0214 */
[----:B------:R-:W-:Y:S01]  /*87c0*/  IADD3 R5, R6, 0xb3, RZ ;  /* 0x000000b306057810 */ /* 0x000fe20007ffe0ff */
[----:B------:R-:W-:Y:S01]  /*87d0*/  @!P4 IMAD.MOV R199, RZ, RZ, -R199 ;  /* 0x000000ffffc7c224 */ /* 0x000fe200078e0ac7 */
[----:B------:R-:W-:Y:S01]  /*87e0*/  ISETP.GE.AND P4, PT, R4, RZ, PT ;  /* 0x000000ff0400720c */ /* 0x000fe20003f86270 */
[----:B------:R-:W-:Y:S01]  /*87f0*/  @!P5 IMAD.IADD R108, R108, 0x1, -R0 ;  /* 0x000000016c6cd824 */ /* 0x000fe200078e0a00 */
[----:B------:R-:W-:Y:S01]  /*8800*/  IABS R93, R5 ;  /* 0x00000005005d7213 */ /* 0x000fe20000000000 */
[----:B------:R-:W-:Y:S01]  /*8810*/  IMAD.HI.U32 R4, R3, R202, RZ ;  /* 0x000000ca03047227 */ /* 0x000fe200078e00ff */
[----:B------:R-:W-:-:S02]  /*8820*/  ISETP.GE.AND P1, PT, R12, RZ, PT ;  /* 0x000000ff0c00720c */ /* 0x000fc40003f26270 */
[----:B------:R-:W-:Y:S01]  /*8830*/  ISETP.GT.U32.AND P5, PT, R0, R108, PT ;  /* 0x0000006c0000720c */ /* 0x000fe20003fa4070 */
[----:B------:R-:W-:Y:S01]  /*8840*/  IMAD.MOV R11, RZ, RZ, -R4 ;  /* 0x000000ffff0b7224 */ /* 0x000fe200078e0a04 */
[----:B------:R-:W-:Y:S01]  /*8850*/  @!P3 IADD3 R200, R200, -R0, RZ ;  /* 0x80000000c8c8b210 */ /* 0x000fe20007ffe0ff */
[----:B------:R-:W-:Y:S01]  /*8860*/  @!P6 IMAD.MOV R198, RZ, RZ, -R198 ;  /* 0x000000ffffc6e224 */ /* 0x000fe200078e0ac6 */
[----:B------:R-:W-:Y:S01]  /*8870*/  ISETP.GT.U32.AND P3, PT, R0, R20, PT ;  /* 0x000000140000720c */ /* 0x000fe20003f64070 */
[----:B------:R-:W-:Y:S01]  /*8880*/  @!P0 IMAD.MOV R209, RZ, RZ, -R209 ;  /* 0x000000ffffd18224 */ /* 0x000fe200078e0ad1 */
[----:B------:R-:W-:Y:S01]  /*8890*/  ISETP.GE.AND P6, PT, R8, RZ, PT ;  /* 0x000000ff0800720c */ /* 0x000fe20003fc6270 */
[----:B------:R-:W-:Y:S01]  /*88a0*/  IMAD R202, R0, R11, R202 ;  /* 0x0000000b00ca7224 */ /* 0x000fe200078e02ca */
[----:B------:R-:W-:Y:S01]  /*88b0*/  ISETP.GE.AND P0, PT, R5, RZ, PT ;  /* 0x000000ff0500720c */ /* 0x000fe20003f06270 */
[----:B------:R-:W-:Y:S01]  /*88c0*/  IMAD.HI.U32 R5, R3, R93, RZ ;  /* 0x0000005d03057227 */ /* 0x000fe200078e00ff */
[----:B------:R-:W-:-:S02]  /*88d0*/  IADD3 R12, R6, 0xb5, RZ ;  /* 0x000000b5060c7810 */ /* 0x000fc40007ffe0ff */
[----:B------:R-:W-:Y:S01]  /*88e0*/  IADD3 R13, R6, 0xb7, RZ ;  /* 0x000000b7060d7810 */ /* 0x000fe20007ffe0ff */
[----:B------:R-:W-:Y:S01]  /*88f0*/  IMAD.MOV R5, RZ, RZ, -R5 ;  /* 0x000000ffff057224 */ /* 0x000fe200078e0a05 */
[----:B------:R-:W-:Y:S01]  /*8900*/  IABS R112, R12 ;  /* 0x0000000c00707213 */ /* 0x000fe20000000000 */
[----:B------:R-:W-:Y:S01]  /*8910*/  @!P5 IMAD.IADD R108, R108, 0x1, -R0 ;  /* 0x000000016c6cd824 */ /* 0x000fe200078e0a00 */
[C---:B------:R-:W-:Y:S01]  /*8920*/  ISETP.GT.U32.AND P5, PT, R0.reuse, R202, PT ;  /* 0x000000ca0000720c */ /* 0x040fe20003fa4070 */
[----:B------:R-:W-:Y:S01]  /*8930*/  IMAD R93, R0, R5, R93 ;  /* 0x00000005005d7224 */ /* 0x000fe200078e025d */
[----:B------:R-:W-:Y:S01]  /*8940*/  @!P3 IADD3 R20, R20, -R0, RZ ;  /* 0x800000001414b210 */ /* 0x000fe20007ffe0ff */
[----:B------:R-:W-:Y:S01]  /*8950*/  @!P6 IMAD.MOV R200, RZ, RZ, -R200 ;  /* 0x000000ffffc8e224 */ /* 0x000fe200078e0ac8 */
[----:B------:R-:W-:Y:S01]  /*8960*/  IABS R94, R13 ;  /* 0x0000000d005e7213 */ /* 0x000fe20000000000 */
[----:B------:R-:W-:Y:S01]  /*8970*/  VIADD R8, R6, 0xb4 ;  /* 0x000000b406087836 */ /* 0x000fe20000000000 */
[C---:B------:R-:W-:Y:S01]  /*8980*/  ISETP.GT.U32.AND P3, PT, R0.reuse, R20, PT ;  /* 0x000000140000720c */ /* 0x040fe20003f64070 */
[----:B------:R-:W-:Y:S01]  /*8990*/  IMAD.HI.U32 R5, R3, R112, RZ ;  /* 0x0000007003057227 */ /* 0x000fe200078e00ff */
[----:B------:R-:W-:-:S02]  /*89a0*/  ISETP.GT.U32.AND P6, PT, R0, R93, PT ;  /* 0x0000005d0000720c */ /* 0x000fc40003fc4070 */
[----:B------:R-:W-:Y:S01]  /*89b0*/  IABS R204, R8 ;  /* 0x0000000800cc7213 */ /* 0x000fe20000000000 */
[----:B------:R-:W-:Y:S01]  /*89c0*/  @!P2 IMAD.MOV R108, RZ, RZ, -R108 ;  /* 0x000000ffff6ca224 */ /* 0x000fe200078e0a6c */
[----:B------:R-:W-:Y:S01]  /*89d0*/  IADD3 R5, -R5, RZ, RZ ;  /* 0x000000ff05057210 */ /* 0x000fe20007ffe1ff */
[----:B------:R-:W-:Y:S01]  /*89e0*/  @!P5 IMAD.IADD R202, R202, 0x1, -R0 ;  /* 0x00000001cacad824 */ /* 0x000fe200078e0a00 */
[----:B------:R-:W-:Y:S01]  /*89f0*/  ISETP.GE.AND P2, PT, R8, RZ, PT ;  /* 0x000000ff0800720c */ /* 0x000fe20003f46270 */
[----:B------:R-:W-:-:S03]  /*8a00*/  IMAD.HI.U32 R4, R3, R204, RZ ;  /* 0x000000cc03047227 */ /* 0x000fc600078e00ff */
[----:B------:R-:W-:Y:S01]  /*8a10*/  ISETP.GT.U32.AND P5, PT, R0, R202, PT ;  /* 0x000000ca0000720c */ /* 0x000fe20003fa4070 */
[----:B------:R-:W-:Y:S01]  /*8a20*/  IMAD.MOV R11, RZ, RZ, -R4 ;  /* 0x000000ffff0b7224 */ /* 0x000fe200078e0a04 */
[----:B------:R-:W-:Y:S01]  /*8a30*/  @!P3 IADD3 R20, R20, -R0, RZ ;  /* 0x800000001414b210 */ /* 0x000fe20007ffe0ff */
[----:B------:R-:W-:Y:S01]  /*8a40*/  @!P6 IMAD.IADD R93, R93, 0x1, -R0 ;  /* 0x000000015d5de824 */ /* 0x000fe200078e0a00 */
[----:B------:R-:W-:Y:S01]  /*8a50*/  ISETP.GE.AND P3, PT, R12, RZ, PT ;  /* 0x000000ff0c00720c */ /* 0x000fe20003f66270 */
[----:B------:R-:W-:Y:S02]  /*8a60*/  VIADD R12, R6, 0xb6 ;  /* 0x000000b6060c7836 */ /* 0x000fe40000000000 */
[C---:B------:R-:W-:Y:S01]  /*8a70*/  IMAD R204, R0.reuse, R11, R204 ;  /* 0x0000000b00cc7224 */ /* 0x040fe200078e02cc */
[C---:B------:R-:W-:Y:S01]  /*8a80*/  ISETP.GT.U32.AND P6, PT, R0.reuse, R93, PT ;  /* 0x0000005d0000720c */ /* 0x040fe20003fc4070 */
[----:B------:R-:W-:Y:S01]  /*8a90*/  IMAD R112, R0, R5, R112 ;  /* 0x0000000500707224 */ /* 0x000fe200078e0270 */
[----:B------:R-:W-:Y:S01]  /*8aa0*/  IABS R206, R12 ;  /* 0x0000000c00ce7213 */ /* 0x000fe20000000000 */
[----:B------:R-:W-:-:S04]  /*8ab0*/  IMAD.HI.U32 R5, R3, R208, RZ ;  /* 0x000000d003057227 */ /* 0x000fc800078e00ff */
[----:B------:R-:W-:Y:S01]  /*8ac0*/  IMAD.HI.U32 R4, R3, R206, RZ ;  /* 0x000000ce03047227 */ /* 0x000fe200078e00ff */
[----:B------:R-:W-:-:S03]  /*8ad0*/  IADD3 R5, -R5, RZ, RZ ;  /* 0x000000ff05057210 */ /* 0x000fc60007ffe1ff */
[--C-:B------:R-:W-:Y:S01]  /*8ae0*/  @!P5 IMAD.IADD R202, R202, 0x1, -R0.reuse ;  /* 0x00000001cacad824 */ /* 0x100fe200078e0a00 */
[----:B------:R-:W-:Y:S01]  /*8af0*/  ISETP.GT.U32.AND P5, PT, R0, R204, PT ;  /* 0x000000cc0000720c */ /* 0x000fe20003fa4070 */
[----:B------:R-:W-:Y:S01]  /*8b00*/  @!P6 IMAD.IADD R93, R93, 0x1, -R0 ;  /* 0x000000015d5de824 */ /* 0x000fe200078e0a00 */
[----:B------:R-:W-:Y:S01]  /*8b10*/  IADD3 R11, -R4, RZ, RZ ;  /* 0x000000ff040b7210 */ /* 0x000fe20007ffe1ff */
[----:B------:R-:W-:Y:S01]  /*8b20*/  IMAD.HI.U32 R4, R3, R94, RZ ;  /* 0x0000005e03047227 */ /* 0x000fe200078e00ff */
[----:B------:R-:W-:-:S03]  /*8b30*/  ISETP.GT.U32.AND P6, PT, R0, R112, PT ;  /* 0x000000700000720c */ /* 0x000fc60003fc4070 */
[----:B------:R-:W-:Y:S02]  /*8b40*/  IMAD R206, R0, R11, R206 ;  /* 0x0000000b00ce7224 */ /* 0x000fe400078e02ce */
[----:B------:R-:W-:Y:S02]  /*8b50*/  IMAD.MOV R11, RZ, RZ, -R4 ;  /* 0x000000ffff0b7224 */ /* 0x000fe400078e0a04 */
[----:B------:R-:W-:-:S04]  /*8b60*/  IMAD.HI.U32 R4, R3, R99, RZ ;  /* 0x0000006303047227 */ /* 0x000fc800078e00ff */
[----:B------:R-:W-:Y:S01]  /*8b70*/  @!P5 IMAD.IADD R204, R204, 0x1, -R0 ;  /* 0x00000001ccccd824 */ /* 0x000fe200078e0a00 */
[C---:B------:R-:W-:Y:S01]  /*8b80*/  ISETP.GT.U32.AND P5, PT, R0.reuse, R206, PT ;  /* 0x000000ce0000720c */ /* 0x040fe20003fa4070 */
[----:B------:R-:W-:Y:S01]  /*8b90*/  IMAD R94, R0, R11, R94 ;  /* 0x0000000b005e7224 */ /* 0x000fe200078e025e */
[----:B------:R-:W-:Y:S01]  /*8ba0*/  IADD3 R4, -R4, RZ, RZ ;  /* 0x000000ff04047210 */ /* 0x000fe20007ffe1ff */
[----:B------:R-:W-:Y:S02]  /*8bb0*/  @!P6 IMAD.IADD R112, R112, 0x1, -R0 ;  /* 0x000000017070e824 */ /* 0x000fe400078e0a00 */
[----:B------:R-:W-:Y:S01]  /*8bc0*/  @!P4 IMAD.MOV R202, RZ, RZ, -R202 ;  /* 0x000000ffffcac224 */ /* 0x000fe200078e0aca */
[----:B------:R-:W-:Y:S01]  /*8bd0*/  ISETP.GT.U32.AND P6, PT, R0, R94, PT ;  /* 0x0000005e0000720c */ /* 0x000fe20003fc4070 */
[----:B------:R-:W-:-:S04]  /*8be0*/  IMAD.HI.U32 R8, R3, R19, RZ ;  /* 0x0000001303087227 */ /* 0x000fc800078e00ff */
[----:B------:R-:W-:Y:S02]  /*8bf0*/  IMAD.MOV R8, RZ, RZ, -R8 ;  /* 0x000000ffff087224 */ /* 0x000fe400078e0a08 */
[----:B------:R-:W-:Y:S01]  /*8c00*/  @!P5 IMAD.IADD R206, R206, 0x1, -R0 ;  /* 0x00000001ceced824 */ /* 0x000fe200078e0a00 */
[C---:B------:R-:W-:Y:S01]  /*8c10*/  ISETP.GT.U32.AND P5, PT, R0.reuse, R112, PT ;  /* 0x000000700000720c */ /* 0x040fe20003fa4070 */
[C---:B------:R-:W-:Y:S02]  /*8c20*/  IMAD R208, R0.reuse, R5, R208 ;  /* 0x0000000500d07224 */ /* 0x040fe400078e02d0 */
[----:B------:R-:W-:Y:S01]  /*8c30*/  @!P1 IMAD.MOV R20, RZ, RZ, -R20 ;  /* 0x000000ffff149224 */ /* 0x000fe200078e0a14 */
[C---:B------:R-:W-:Y:S01]  /*8c40*/  ISETP.GT.U32.AND P4, PT, R0.reuse, R206, PT ;  /* 0x000000ce0000720c */ /* 0x040fe20003f84070 */
[----:B------:R-:W-:Y:S01]  /*8c50*/  IMAD R19, R0, R8, R19 ;  /* 0x0000000800137224 */ /* 0x000fe200078e0213 */
[----:B------:R-:W-:Y:S01]  /*8c60*/  @!P6 IADD3 R94, R94, -R0, RZ ;  /* 0x800000005e5ee210 */ /* 0x000fe20007ffe0ff */
[C---:B------:R-:W-:Y:S01]  /*8c70*/  IMAD R99, R0.reuse, R4, R99 ;  /* 0x0000000400637224 */ /* 0x040fe200078e0263 */
[----:B------:R-:W-:Y:S01]  /*8c80*/  ISETP.GT.U32.AND P1, PT, R0, R204, PT ;  /* 0x000000cc0000720c */ /* 0x000fe20003f24070 */
[----:B------:R-:W-:Y:S01]  /*8c90*/  VIADD R8, R6, 0xbb ;  /* 0x000000bb06087836 */ /* 0x000fe20000000000 */
[C---:B------:R-:W-:Y:S01]  /*8ca0*/  ISETP.GT.U32.AND P6, PT, R0.reuse, R94, PT ;  /* 0x0000005e0000720c */ /* 0x040fe20003fc4070 */
[----:B------:R-:W-:Y:S01]  /*8cb0*/  @!P0 IMAD.MOV R93, RZ, RZ, -R93 ;  /* 0x000000ffff5d8224 */ /* 0x000fe200078e0a5d */
[----:B------:R-:W-:Y:S01]  /*8cc0*/  ISETP.GT.U32.AND P0, PT, R0, R208, PT ;  /* 0x000000d00000720c */ /* 0x000fe20003f04070 */
[----:B------:R-:W-:Y:S01]  /*8cd0*/  IMAD.HI.U32 R5, R3, R216, RZ ;  /* 0x000000d803057227 */ /* 0x000fe200078e00ff */
[----:B------:R-:W-:-:S03]  /*8ce0*/  IABS R210, R8 ;  /* 0x0000000800d27213 */ /* 0x000fc60000000000 */
[--C-:B------:R-:W-:Y:S01]  /*8cf0*/  @!P4 IMAD.IADD R206, R206, 0x1, -R0.reuse ;  /* 0x00000001cecec824 */ /* 0x100fe200078e0a00 */
[----:B------:R-:W-:Y:S01]  /*8d00*/  ISETP.GT.U32.AND P4, PT, R0, R99, PT ;  /* 0x000000630000720c */ /* 0x000fe20003f84070 */
[----:B------:R-:W-:Y:S01]  /*8d10*/  @!P5 IMAD.IADD R112, R112, 0x1, -R0 ;  /* 0x000000017070d824 */ /* 0x000fe200078e0a00 */
[----:B------:R-:W-:Y:S01]  /*8d20*/  ISETP.GE.AND P5, PT, R12, RZ, PT ;  /* 0x000000ff0c00720c */ /* 0x000fe20003fa6270 */
[----:B------:R-:W-:Y:S01]  /*8d30*/  IMAD.HI.U32 R4, R3, R210, RZ ;  /* 0x000000d203047227 */ /* 0x000fe200078e00ff */
[-C--:B------:R-:W-:Y:S02]  /*8d40*/  @!P1 IADD3 R204, R204, -R0.reuse, RZ ;  /* 0x80000000cccc9210 */ /* 0x080fe40007ffe0ff */
[-C--:B------:R-:W-:Y:S01]  /*8d50*/  @!P6 IADD3 R94, R94, -R0.reuse, RZ ;  /* 0x800000005e5ee210 */ /* 0x080fe20007ffe0ff */
[----:B------:R-:W-:Y:S01]  /*8d60*/  IMAD.MOV R5, RZ, RZ, -R5 ;  /* 0x000000ffff057224 */ /* 0x000fe200078e0a05 */
[----:B------:R-:W-:Y:S01]  /*8d70*/  ISETP.GE.AND P6, PT, R13, RZ, PT ;  /* 0x000000ff0d00720c */ /* 0x000fe20003fc6270 */
[----:B------:R-:W-:Y:S01]  /*8d80*/  IMAD.MOV R11, RZ, RZ, -R4 ;  /* 0x000000ffff0b7224 */ /* 0x000fe200078e0a04 */
[-C--:B------:R-:W-:Y:S01]  /*8d90*/  @!P0 IADD3 R208, R208, -R0.reuse, RZ ;  /* 0x80000000d0d08210 */ /* 0x080fe20007ffe0ff */
[C---:B------:R-:W-:Y:S01]  /*8da0*/  IMAD R216, R0.reuse, R5, R216 ;  /* 0x0000000500d87224 */ /* 0x040fe200078e02d8 */
[----:B------:R-:W-:Y:S01]  /*8db0*/  ISETP.GT.U32.AND P1, PT, R0, R19, PT ;  /* 0x000000130000720c */ /* 0x000fe20003f24070 */
[----:B------:R-:W-:Y:S01]  /*8dc0*/  VIADD R5, R6, 0xbd ;  /* 0x000000bd06057836 */ /* 0x000fe20000000000 */
[----:B------:R-:W-:Y:S01]  /*8dd0*/  @!P4 IADD3 R99, R99, -R0, RZ ;  /* 0x800000006363c210 */ /* 0x000fe20007ffe0ff */
[----:B------:R-:W-:Y:S01]  /*8de0*/  @!P2 IMAD.MOV R204, RZ, RZ, -R204 ;  /* 0x000000ffffcca224 */ /* 0x000fe200078e0acc */
[C---:B------:R-:W-:Y:S01]  /*8df0*/  ISETP.GT.U32.AND P2, PT, R0.reuse, R208, PT ;  /* 0x000000d00000720c */ /* 0x040fe20003f44070 */
[C---:B------:R-:W-:Y:S01]  /*8e00*/  IMAD R210, R0.reuse, R11, R210 ;  /* 0x0000000b00d27224 */ /* 0x040fe200078e02d2 */
[C---:B------:R-:W-:Y:S01]  /*8e10*/  ISETP.GT.U32.AND P4, PT, R0.reuse, R99, PT ;  /* 0x000000630000720c */ /* 0x040fe20003f84070 */
[----:B------:R-:W-:Y:S01]  /*8e20*/  @!P5 IMAD.MOV R206, RZ, RZ, -R206 ;  /* 0x000000ffffced224 */ /* 0x000fe200078e0ace */
[----:B------:R-:W-:Y:S01]  /*8e30*/  IABS R211, R5 ;  /* 0x0000000500d37213 */ /* 0x000fe20000000000 */
[----:B------:R-:W-:Y:S01]  /*8e40*/  @!P6 IMAD.MOV R94, RZ, RZ, -R94 ;  /* 0x000000ffff5ee224 */ /* 0x000fe200078e0a5e */
[----:B------:R-:W-:Y:S01]  /*8e50*/  ISETP.GT.U32.AND P5, PT, R0, R210, PT ;  /* 0x000000d20000720c */ /* 0x000fe20003fa4070 */
[----:B------:R-:W-:Y:S01]  /*8e60*/  @!P3 IMAD.MOV R112, RZ, RZ, -R112 ;  /* 0x000000ffff70b224 */ /* 0x000fe200078e0a70 */
[----:B------:R-:W-:Y:S01]  /*8e70*/  ISETP.GE.AND P6, PT, R17, RZ, PT ;  /* 0x000000ff1100720c */ /* 0x000fe20003fc6270 */
[----:B------:R-:W-:Y:S01]  /*8e80*/  IMAD.HI.U32 R4, R3, R211, RZ ;  /* 0x000000d303047227 */ /* 0x000fe200078e00ff */
[----:B------:R-:W-:-:S02]  /*8e90*/  ISETP.GE.AND P0, PT, R15, RZ, PT ;  /* 0x000000ff0f00720c */ /* 0x000fc40003f06270 */
[----:B------:R-:W-:Y:S01]  /*8ea0*/  IADD3 R11, R6, 0xbe, RZ ;  /* 0x000000be060b7810 */ /* 0x000fe20007ffe0ff */
[----:B------:R-:W-:Y:S01]  /*8eb0*/  IMAD.MOV R4, RZ, RZ, -R4 ;  /* 0x000000ffff047224 */ /* 0x000fe200078e0a04 */
[----:B------:R-:W-:Y:S01]  /*8ec0*/  @!P2 IADD3 R208, R208, -R0, RZ ;  /* 0x80000000d0d0a210 */ /* 0x000fe20007ffe0ff */
[--C-:B------:R-:W-:Y:S01]  /*8ed0*/  @!P4 IMAD.IADD R99, R99, 0x1, -R0.reuse ;  /* 0x000000016363c824 */ /* 0x100fe200078e0a00 */
[C---:B------:R-:W-:Y:S01]  /*8ee0*/  ISETP.GT.U32.AND P2, PT, R0.reuse, R216, PT ;  /* 0x000000d80000720c */ /* 0x040fe20003f44070 */
[----:B------:R-:W-:Y:S01]  /*8ef0*/  IMAD R211, R0, R4, R211 ;  /* 0x0000000400d37224 */ /* 0x000fe200078e02d3 */
[----:B------:R-:W-:Y:S01]  /*8f00*/  IABS R218, R11 ;  /* 0x0000000b00da7213 */ /* 0x000fe20000000000 */
[----:B------:R-:W-:Y:S01]  /*8f10*/  @!P1 IMAD.IADD R19, R19, 0x1, -R0 ;  /* 0x0000000113139824 */ /* 0x000fe200078e0a00 */
[----:B------:R-:W-:Y:S01]  /*8f20*/  @!P5 IADD3 R210, R210, -R0, RZ ;  /* 0x80000000d2d2d210 */ /* 0x000fe20007ffe0ff */
[----:B------:R-:W-:Y:S01]  /*8f30*/  @!P6 IMAD.MOV R99, RZ, RZ, -R99 ;  /* 0x000000ffff63e224 */ /* 0x000fe200078e0a63 */
[----:B------:R-:W-:Y:S01]  /*8f40*/  ISETP.GT.U32.AND P6, PT, R0, R211, PT ;  /* 0x000000d30000720c */ /* 0x000fe20003fc4070 */
[----:B------:R-:W-:Y:S01]  /*8f50*/  VIADD R13, R6, 0xc4 ;  /* 0x000000c4060d7836 */ /* 0x000fe20000000000 */
[----:B------:R-:W-:Y:S01]  /*8f60*/  @!P0 IADD3 R208, -R208, RZ, RZ ;  /* 0x000000ffd0d08210 */ /* 0x000fe20007ffe1ff */
[----:B------:R-:W-:Y:S01]  /*8f70*/  VIADD R17, R6, 0xdb ;  /* 0x000000db06117836 */ /* 0x000fe20000000000 */
[----:B------:R-:W-:-:S02]  /*8f80*/  ISETP.GT.U32.AND P0, PT, R0, R210, PT ;  /* 0x000000d20000720c */ /* 0x000fc40003f04070 */
[----:B------:R-:W-:Y:S01]  /*8f90*/  ISETP.GT.U32.AND P3, PT, R0, R19, PT ;  /* 0x000000130000720c */ /* 0x000fe20003f64070 */
[--C-:B------:R-:W-:Y:S01]  /*8fa0*/  @!P2 IMAD.IADD R216, R216, 0x1, -R0.reuse ;  /* 0x00000001d8d8a824 */ /* 0x100fe200078e0a00 */
[----:B------:R-:W-:Y:S01]  /*8fb0*/  ISETP.GE.AND P1, PT, R16, RZ, PT ;  /* 0x000000ff1000720c */ /* 0x000fe20003f26270 */
[C---:B------:R-:W-:Y:S01]  /*8fc0*/  VIADD R16, R6.reuse, 0xcf ;  /* 0x000000cf06107836 */ /* 0x040fe20000000000 */
[----:B------:R-:W-:Y:S02]  /*8fd0*/  IADD3 R4, R6, 0xbf, RZ ;  /* 0x000000bf06047810 */ /* 0x000fe40007ffe0ff */
[----:B------:R-:W-:Y:S01]  /*8fe0*/  ISETP.GE.AND P5, PT, R5, RZ, PT ;  /* 0x000000ff0500720c */ /* 0x000fe20003fa6270 */
[----:B------:R-:W-:Y:S01]  /*8ff0*/  IMAD.HI.U32 R5, R3, R218, RZ ;  /* 0x000000da03057227 */ /* 0x000fe200078e00ff */
[----:B------:R-:W-:Y:S02]  /*9000*/  ISETP.GT.U32.AND P2, PT, R0, R216, PT ;  /* 0x000000d80000720c */ /* 0x000fe40003f44070 */
[----:B------:R-:W-:Y:S01]  /*9010*/  IABS R212, R4 ;  /* 0x0000000400d47213 */ /* 0x000fe20000000000 */
[--C-:B------:R-:W-:Y:S01]  /*9020*/  @!P0 IMAD.IADD R210, R210, 0x1, -R0.reuse ;  /* 0x00000001d2d28824 */ /* 0x100fe200078e0a00 */
[----:B------:R-:W-:Y:S01]  /*9030*/  @!P6 IADD3 R211, R211, -R0, RZ ;  /* 0x80000000d3d3e210 */ /* 0x000fe20007ffe0ff */
[----:B------:R-:W-:Y:S01]  /*9040*/  @!P3 IMAD.IADD R19, R19, 0x1, -R0 ;  /* 0x000000011313b824 */ /* 0x000fe200078e0a00 */
[----:B------:R-:W-:Y:S01]  /*9050*/  ISETP.GE.AND P0, PT, R4, RZ, PT ;  /* 0x000000ff0400720c */ /* 0x000fe20003f06270 */
[----:B------:R-:W-:Y:S01]  /*9060*/  IMAD.MOV R5, RZ, RZ, -R5 ;  /* 0x000000ffff057224 */ /* 0x000fe200078e0a05 */
[----:B------:R-:W-:Y:S01]  /*9070*/  ISETP.GT.U32.AND P6, PT, R0, R211, PT ;  /* 0x000000d30000720c */ /* 0x000fe20003fc4070 */
[----:B------:R-:W-:Y:S01]  /*9080*/  IMAD.HI.U32 R4, R3, R212, RZ ;  /* 0x000000d403047227 */ /* 0x000fe200078e00ff */
[----:B------:R-:W-:-:S02]  /*9090*/  ISETP.GE.AND P3, PT, R8, RZ, PT ;  /* 0x000000ff0800720c */ /* 0x000fc40003f66270 */
[----:B------:R-:W-:Y:S01]  /*90a0*/  IADD3 R12, R6, 0xc1, RZ ;  /* 0x000000c1060c7810 */ /* 0x000fe20007ffe0ff */
[----:B------:R-:W-:Y:S01]  /*90b0*/  @!P1 IMAD.MOV R19, RZ, RZ, -R19 ;  /* 0x000000ffff139224 */ /* 0x000fe200078e0a13 */
[----:B------:R-:W-:Y:S01]  /*90c0*/  ISETP.GE.AND P1, PT, R11, RZ, PT ;  /* 0x000000ff0b00720c */ /* 0x000fe20003f26270 */
[----:B------:R-:W-:Y:S01]  /*90d0*/  IMAD R218, R0, R5, R218 ;  /* 0x0000000500da7224 */ /* 0x000fe200078e02da */
[----:B------:R-:W-:Y:S01]  /*90e0*/  IADD3 R11, -R4, RZ, RZ ;  /* 0x000000ff040b7210 */ /* 0x000fe20007ffe1ff */
[----:B------:R-:W-:Y:S01]  /*90f0*/  @!P2 IMAD.IADD R216, R216, 0x1, -R0 ;  /* 0x00000001d8d8a824 */ /* 0x000fe200078e0a00 */
[----:B------:R-:W-:Y:S01]  /*9100*/  ISETP.GE.AND P4, PT, R18, RZ, PT ;  /* 0x000000ff1200720c */ /* 0x000fe20003f86270 */
[----:B------:R-:W-:Y:S01]  /*9110*/  VIADD R5, R6, 0xc0 ;  /* 0x000000c006057836 */ /* 0x000fe20000000000 */
[C---:B------:R-:W-:Y:S01]  /*9120*/  ISETP.GT.U32.AND P2, PT, R0.reuse, R218, PT ;  /* 0x000000da0000720c */ /* 0x040fe20003f44070 */
[C---:B------:R-:W-:Y:S01]  /*9130*/  IMAD R212, R0.reuse, R11, R212 ;  /* 0x0000000b00d47224 */ /* 0x040fe200078e02d4 */
[----:B------:R-:W-:Y:S01]  /*9140*/  IABS R18, R12 ;  /* 0x0000000c00127213 */ /* 0x000fe20000000000 */
[----:B------:R-:W-:Y:S01]  /*9150*/  @!P6 IMAD.IADD R211, R211, 0x1, -R0 ;  /* 0x00000001d3d3e824 */ /* 0x000fe200078e0a00 */
[----:B------:R-:W-:Y:S01]  /*9160*/  IABS R220, R5 ;  /* 0x0000000500dc7213 */ /* 0x000fe20000000000 */
[----:B------:R-:W-:Y:S01]  /*9170*/  @!P3 IMAD.MOV R210, RZ, RZ, -R210 ;  /* 0x000000ffffd2b224 */ /* 0x000fe200078e0ad2 */
[----:B------:R-:W-:Y:S01]  /*9180*/  ISETP.GT.U32.AND P6, PT, R0, R212, PT ;  /* 0x000000d40000720c */ /* 0x000fe20003fc4070 */
[----:B------:R-:W-:Y:S01]  /*9190*/  IMAD.HI.U32 R8, R3, R18, RZ ;  /* 0x0000001203087227 */ /* 0x000fe200078e00ff */
[----:B------:R-:W-:-:S02]  /*91a0*/  ISETP.GE.AND P3, PT, R5, RZ, PT ;  /* 0x000000ff0500720c */ /* 0x000fc40003f66270 */
[----:B------:R-:W-:Y:S01]  /*91b0*/  IABS R214, R13 ;  /* 0x0000000d00d67213 */ /* 0x000fe20000000000 */
[----:B------:R-:W-:Y:S01]  /*91c0*/  IMAD.HI.U32 R5, R3, R220, RZ ;  /* 0x000000dc03057227 */ /* 0x000fe200078e00ff */
[----:B------:R-:W-:Y:S02]  /*91d0*/  IADD3 R11, -R8, RZ, RZ ;  /* 0x000000ff080b7210 */ /* 0x000fe40007ffe1ff */
[----:B------:R-:W-:Y:S01]  /*91e0*/  IADD3 R15, R6, 0xc5, RZ ;  /* 0x000000c5060f7810 */ /* 0x000fe20007ffe0ff */
[----:B------:R-:W-:Y:S01]  /*91f0*/  @!P2 IMAD.IADD R218, R218, 0x1, -R0 ;  /* 0x00000001dadaa824 */ /* 0x000fe200078e0a00 */
[----:B------:R-:W-:Y:S01]  /*9200*/  IABS R223, R16 ;  /* 0x0000001000df7213 */ /* 0x000fe20000000000 */
[----:B------:R-:W-:Y:S01]  /*9210*/  IMAD.MOV R5, RZ, RZ, -R5 ;  /* 0x000000ffff057224 */ /* 0x000fe200078e0a05 */
[----:B------:R-:W-:Y:S01]  /*9220*/  IABS R224, R15 ;  /* 0x0000000f00e07213 */ /* 0x000fe20000000000 */
[C---:B------:R-:W-:Y:S01]  /*9230*/  IMAD R18, R0.reuse, R11, R18 ;  /* 0x0000000b00127224 */ /* 0x040fe200078e0212 */
[C---:B------:R-:W-:Y:S01]  /*9240*/  ISETP.GT.U32.AND P2, PT, R0.reuse, R218, PT ;  /* 0x000000da0000720c */ /* 0x040fe20003f44070 */
[----:B------:R-:W-:Y:S01]  /*9250*/  IMAD R220, R0, R5, R220 ;  /* 0x0000000500dc7224 */ /* 0x000fe200078e02dc */
[----:B------:R-:W-:Y:S01]  /*9260*/  IABS R229, R17 ;  /* 0x0000001100e57213 */ /* 0x000fe20000000000 */
[----:B------:R-:W-:-:S02]  /*9270*/  VIADD R5, R6, 0xc2 ;  /* 0x000000c206057836 */ /* 0x000fc40000000000 */
[----:B------:R-:W-:Y:S01]  /*9280*/  @!P6 IMAD.IADD R212, R212, 0x1, -R0 ;  /* 0x00000001d4d4e824 */ /* 0x000fe200078e0a00 */
[----:B------:R-:W-:Y:S01]  /*9290*/  ISETP.GT.U32.AND P6, PT, R0, R18, PT ;  /* 0x000000120000720c */ /* 0x000fe20003fc4070 */
[----:B------:R-:W-:Y:S01]  /*92a0*/  @!P4 IMAD.MOV R216, RZ, RZ, -R216 ;  /* 0x000000ffffd8c224 */ /* 0x000fe200078e0ad8 */
[----:B------:R-:W-:Y:S01]  /*92b0*/  IABS R213, R5 ;  /* 0x0000000500d57213 */ /* 0x000fe20000000000 */
[----:B------:R-:W-:Y:S01]  /*92c0*/  @!P5 IMAD.MOV R211, RZ, RZ, -R211 ;  /* 0x000000ffffd3d224 */ /* 0x000fe200078e0ad3 */
[----:B------:R-:W-:Y:S01]  /*92d0*/  ISETP.GE.AND P4, PT, R12, RZ, PT ;  /* 0x000000ff0c00720c */ /* 0x000fe20003f86270 */
[C---:B------:R-:W-:Y:S01]  /*92e0*/  IMAD.HI.U32 R8, R3.reuse, R224, RZ ;  /* 0x000000e003087227 */ /* 0x040fe200078e00ff */
[----:B------:R-:W-:Y:S02]  /*92f0*/  IADD3 R12, R6, 0xc3, RZ ;  /* 0x000000c3060c7810 */ /* 0x000fe40007ffe0ff */
[----:B------:R-:W-:Y:S01]  /*9300*/  ISETP.GT.U32.AND P5, PT, R0, R212, PT ;  /* 0x000000d40000720c */ /* 0x000fe20003fa4070 */
[----:B------:R-:W-:Y:S01]  /*9310*/  IMAD.HI.U32 R4, R3, R213, RZ ;  /* 0x000000d503047227 */ /* 0x000fe200078e00ff */
[----:B------:R-:W-:-:S03]  /*9320*/  IABS R222, R12 ;  /* 0x0000000c00de7213 */ /* 0x000fc60000000000 */
[----:B------:R-:W-:Y:S01]  /*9330*/  @!P2 IMAD.IADD R218, R218, 0x1, -R0 ;  /* 0x00000001dadaa824 */ /* 0x000fe200078e0a00 */
[----:B------:R-:W-:Y:S01]  /*9340*/  ISETP.GT.U32.AND P2, PT, R0, R220, PT ;  /* 0x000000dc0000720c */ /* 0x000fe20003f44070 */
[----:B------:R-:W-:Y:S02]  /*9350*/  IMAD.MOV R4, RZ, RZ, -R4 ;  /* 0x000000ffff047224 */ /* 0x000fe400078e0a04 */
[----:B------:R-:W-:Y:S02]  /*9360*/  @!P6 IMAD.IADD R18, R18, 0x1, -R0 ;  /* 0x000000011212e824 */ /* 0x000fe400078e0a00 */
[----:B------:R-:W-:Y:S01]  /*9370*/  @!P1 IMAD.MOV R218, RZ, RZ, -R218 ;  /* 0x000000ffffda9224 */ /* 0x000fe200078e0ada */
[----:B------:R-:W-:Y:S01]  /*9380*/  ISETP.GE.AND P1, PT, R5, RZ, PT ;  /* 0x000000ff0500720c */ /* 0x000fe20003f26270 */
[C---:B------:R-:W-:Y:S01]  /*9390*/  IMAD R213, R0.reuse, R4, R213 ;  /* 0x0000000400d57224 */ /* 0x040fe200078e02d5 */
[----:B------:R-:W-:Y:S01]  /*93a0*/  ISETP.GT.U32.AND P6, PT, R0, R18, PT ;  /* 0x000000120000720c */ /* 0x000fe20003fc4070 */
[----:B------:R-:W-:Y:S01]  /*93b0*/  IMAD.HI.U32 R5, R3, R214, RZ ;  /* 0x000000d603057227 */ /* 0x000fe200078e00ff */
[----:B------:R-:W-:-:S02]  /*93c0*/  @!P5 IADD3 R212, R212, -R0, RZ ;  /* 0x80000000d4d4d210 */ /* 0x000fc40007ffe0ff */
[----:B------:R-:W-:Y:S01]  /*93d0*/  ISETP.GT.U32.AND P5, PT, R0, R213, PT ;  /* 0x000000d50000720c */ /* 0x000fe20003fa4070 */
[----:B------:R-:W-:Y:S01]  /*93e0*/  IMAD.HI.U32 R4, R3, R222, RZ ;  /* 0x000000de03047227 */ /* 0x000fe200078e00ff */
[----:B------:R-:W-:Y:S02]  /*93f0*/  IADD3 R5, -R5, RZ, RZ ;  /* 0x000000ff05057210 */ /* 0x000fe40007ffe1ff */
[-C--:B------:R-:W-:Y:S01]  /*9400*/  @!P2 IADD3 R220, R220, -R0.reuse, RZ ;  /* 0x80000000dcdca210 */ /* 0x080fe20007ffe0ff */
[----:B------:R-:W-:Y:S02]  /*9410*/  IMAD.MOV R11, RZ, RZ, -R4 ;  /* 0x000000ffff0b7224 */ /* 0x000fe400078e0a04 */
[----:B------:R-:W-:Y:S01]  /*9420*/  IMAD R214, R0, R5, R214 ;  /* 0x0000000500d67224 */ /* 0x000fe200078e02d6 */
[----:B------:R-:W-:Y:S01]  /*9430*/  IADD3 R5, R6, 0xc6, RZ ;  /* 0x000000c606057810 */ /* 0x000fe20007ffe0ff */
[----:B------:R-:W-:Y:S01]  /*9440*/  IMAD R222, R0, R11, R222 ;  /* 0x0000000b00de7224 */ /* 0x000fe200078e02de */
[----:B------:R-:W-:Y:S01]  /*9450*/  @!P6 IADD3 R18, R18, -R0, RZ ;  /* 0x800000001212e210 */ /* 0x000fe20007ffe0ff */
[----:B------:R-:W-:Y:S01]  /*9460*/  IMAD.MOV R11, RZ, RZ, -R8 ;  /* 0x000000ffff0b7224 */ /* 0x000fe200078e0a08 */
[C---:B------:R-:W-:Y:S01]  /*9470*/  ISETP.GT.U32.AND P6, PT, R0.reuse, R214, PT ;  /* 0x000000d60000720c */ /* 0x040fe20003fc4070 */
[----:B------:R-:W-:Y:S01]  /*9480*/  @!P0 IMAD.MOV R212, RZ, RZ, -R212 ;  /* 0x000000ffffd48224 */ /* 0x000fe200078e0ad4 */
[----:B------:R-:W-:Y:S01]  /*9490*/  IABS R215, R5 ;  /* 0x0000000500d77213 */ /* 0x000fe20000000000 */
[----:B------:R-:W-:Y:S01]  /*94a0*/  IMAD R224, R0, R11, R224 ;  /* 0x0000000b00e07224 */ /* 0x000fe200078e02e0 */
[----:B------:R-:W-:Y:S01]  /*94b0*/  @!P4 IADD3 R18, -R18, RZ, RZ ;  /* 0x000000ff1212c210 */ /* 0x000fe20007ffe1ff */
[----:B------:R-:W-:Y:S01]  /*94c0*/  VIADD R8, R6, 0xc7 ;  /* 0x000000c706087836 */ /* 0x000fe20000000000 */
[C---:B------:R-:W-:Y:S01]  /*94d0*/  ISETP.GT.U32.AND P0, PT, R0.reuse, R222, PT ;  /* 0x000000de0000720c */ /* 0x040fe20003f04070 */
[----:B------:R-:W-:Y:S01]  /*94e0*/  IMAD.HI.U32 R4, R3, R215, RZ ;  /* 0x000000d703047227 */ /* 0x000fe200078e00ff */
[----:B------:R-:W-:-:S02]  /*94f0*/  ISETP.GT.U32.AND P4, PT, R0, R224, PT ;  /* 0x000000e00000720c */ /* 0x000fc40003f84070 */
[----:B------:R-:W-:Y:S01]  /*9500*/  IABS R95, R8 ;  /* 0x00000008005f7213 */ /* 0x000fe20000000000 */
[--C-:B------:R-:W-:Y:S01]  /*9510*/  @!P5 IMAD.IADD R213, R213, 0x1, -R0.reuse ;  /* 0x00000001d5d5d824 */ /* 0x100fe200078e0a00 */
[----:B------:R-:W-:Y:S01]  /*9520*/  IADD3 R4, -R4, RZ, RZ ;  /* 0x000000ff04047210 */ /* 0x000fe20007ffe1ff */
[----:B------:R-:W-:Y:S01]  /*9530*/  @!P6 IMAD.IADD R214, R214, 0x1, -R0 ;  /* 0x00000001d6d6e824 */ /* 0x000fe200078e0a00 */
[----:B------:R-:W-:Y:S01]  /*9540*/  ISETP.GT.U32.AND P2, PT, R0, R220, PT ;  /* 0x000000dc0000720c */ /* 0x000fe20003f44070 */
[----:B------:R-:W-:Y:S01]  /*9550*/  VIADD R11, R6, 0xc8 ;  /* 0x000000c8060b7836 */ /* 0x000fe20000000000 */
[C---:B------:R-:W-:Y:S01]  /*9560*/  ISETP.GT.U32.AND P5, PT, R0.reuse, R213, PT ;  /* 0x000000d50000720c */ /* 0x040fe20003fa4070 */
[----:B------:R-:W-:Y:S02]  /*9570*/  IMAD R215, R0, R4, R215 ;  /* 0x0000000400d77224 */ /* 0x000fe400078e02d7 */
[----:B------:R-:W-:Y:S01]  /*9580*/  IMAD.HI.U32 R4, R3, R95, RZ ;  /* 0x0000005f03047227 */ /* 0x000fe200078e00ff */
[----:B------:R-:W-:-:S03]  /*9590*/  IABS R217, R11 ;  /* 0x0000000b00d97213 */ /* 0x000fc60000000000 */
[--C-:B------:R-:W-:Y:S01]  /*95a0*/  @!P4 IMAD.IADD R224, R224, 0x1, -R0.reuse ;  /* 0x00000001e0e0c824 */ /* 0x100fe200078e0a00 */
[----:B------:R-:W-:Y:S01]  /*95b0*/  ISETP.GT.U32.AND P4, PT, R0, R214, PT ;  /* 0x000000d60000720c */ /* 0x000fe20003f84070 */
[--C-:B------:R-:W-:Y:S01]  /*95c0*/  @!P0 IMAD.IADD R222, R222, 0x1, -R0.reuse ;  /* 0x00000001dede8824 */ /* 0x100fe200078e0a00 */
[----:B------:R-:W-:Y:S01]  /*95d0*/  IADD3 R4, -R4, RZ, RZ ;  /* 0x000000ff04047210 */ /* 0x000fe20007ffe1ff */
[--C-:B------:R-:W-:Y:S01]  /*95e0*/  @!P2 IMAD.IADD R220, R220, 0x1, -R0.reuse ;  /* 0x00000001dcdca824 */ /* 0x100fe200078e0a00 */
[----:B------:R-:W-:Y:S01]  /*95f0*/  ISETP.GE.AND P2, PT, R12, RZ, PT ;  /* 0x000000ff0c00720c */ /* 0x000fe20003f46270 */
[----:B------:R-:W-:Y:S01]  /*9600*/  @!P5 IMAD.IADD R213, R213, 0x1, -R0 ;  /* 0x00000001d5d5d824 */ /* 0x000fe200078e0a00 */
[C---:B------:R-:W-:Y:S01]  /*9610*/  ISETP.GT.U32.AND P6, PT, R0.reuse, R222, PT ;  /* 0x000000de0000720c */ /* 0x040fe20003fc4070 */
[----:B------:R-:W-:Y:S01]  /*9620*/  IMAD R95, R0, R4, R95 ;  /* 0x00000004005f7224 */ /* 0x000fe200078e025f */
[----:B------:R-:W-:Y:S01]  /*9630*/  ISETP.GE.AND P5, PT, R15, RZ, PT ;  /* 0x000000ff0f00720c */ /* 0x000fe20003fa6270 */
[----:B------:R-:W-:Y:S01]  /*9640*/  VIADD R12, R6, 0xc9 ;  /* 0x000000c9060c7836 */ /* 0x000fe20000000000 */
[----:B------:R-:W-:Y:S01]  /*9650*/  @!P1 IADD3 R213, -R213, RZ, RZ ;  /* 0x000000ffd5d59210 */ /* 0x000fe20007ffe1ff */
[----:B------:R-:W-:Y:S01]  /*9660*/  @!P3 IMAD.MOV R220, RZ, RZ, -R220 ;  /* 0x000000ffffdcb224 */ /* 0x000fe200078e0adc */
[----:B------:R-:W-:Y:S01]  /*9670*/  ISETP.GT.U32.AND P1, PT, R0, R224, PT ;  /* 0x000000e00000720c */ /* 0x000fe20003f24070 */
[----:B------:R-:W-:Y:S01]  /*9680*/  IMAD.HI.U32 R4, R3, R217, RZ ;  /* 0x000000d903047227 */ /* 0x000fe200078e00ff */
[----:B------:R-:W-:-:S02]  /*9690*/  @!P4 IADD3 R214, R214, -R0, RZ ;  /* 0x80000000d6d6c210 */ /* 0x000fc40007ffe0ff */
[----:B------:R-:W-:Y:S02]  /*96a0*/  ISETP.GT.U32.AND P4, PT, R0, R95, PT ;  /* 0x0000005f0000720c */ /* 0x000fe40003f84070 */
[----:B------:R-:W-:Y:S01]  /*96b0*/  ISETP.GE.AND P3, PT, R13, RZ, PT ;  /* 0x000000ff0d00720c */ /* 0x000fe20003f66270 */
[--C-:B------:R-:W-:Y:S01]  /*96c0*/  @!P6 IMAD.IADD R222, R222, 0x1, -R0.reuse ;  /* 0x00000001dedee824 */ /* 0x100fe200078e0a00 */
[----:B------:R-:W-:Y:S01]  /*96d0*/  ISETP.GT.U32.AND P6, PT, R0, R215, PT ;  /* 0x000000d70000720c */ /* 0x000fe20003fc4070 */
[----:B------:R-:W-:Y:S01]  /*96e0*/  VIADD R13, R6, 0xca ;  /* 0x000000ca060d7836 */ /* 0x000fe20000000000 */
[----:B------:R-:W-:Y:S02]  /*96f0*/  IABS R15, R12 ;  /* 0x0000000c000f7213 */ /* 0x000fe40000000000 */
[----:B------:R-:W-:Y:S01]  /*9700*/  ISETP.GE.AND P0, PT, R5, RZ, PT ;  /* 0x000000ff0500720c */ /* 0x000fe20003f06270 */
[----:B------:R-:W-:Y:S01]  /*9710*/  @!P1 IMAD.IADD R224, R224, 0x1, -R0 ;  /* 0x00000001e0e09824 */ /* 0x000fe200078e0a00 */
[----:B------:R-:W-:Y:S01]  /*9720*/  IABS R100, R13 ;  /* 0x0000000d00647213 */ /* 0x000fe20000000000 */
[----:B------:R-:W-:Y:S01]  /*9730*/  IMAD.HI.U32 R5, R3, R15, RZ ;  /* 0x0000000f03057227 */ /* 0x000fe200078e00ff */
[----:B------:R-:W-:-:S02]  /*9740*/  ISETP.GE.AND P1, PT, R8, RZ, PT ;  /* 0x000000ff0800720c */ /* 0x000fc40003f26270 */
[----:B------:R-:W-:Y:S01]  /*9750*/  IADD3 R4, -R4, RZ, RZ ;  /* 0x000000ff04047210 */ /* 0x000fe20007ffe1ff */
[----:B------:R-:W-:Y:S01]  /*9760*/  @!P4 IMAD.IADD R95, R95, 0x1, -R0 ;  /* 0x000000015f5fc824 */ /* 0x000fe200078e0a00 */
[----:B------:R-:W-:Y:S01]  /*9770*/  @!P2 IADD3 R222, -R222, RZ, RZ ;  /* 0x000000ffdedea210 */ /* 0x000fe20007ffe1ff */
[----:B------:R-:W-:-:S03]  /*9780*/  IMAD.HI.U32 R8, R3, R100, RZ ;  /* 0x0000006403087227 */ /* 0x000fc600078e00ff */
[----:B------:R-:W-:Y:S01]  /*9790*/  ISETP.GT.U32.AND P4, PT, R0, R95, PT ;  /* 0x0000005f0000720c */ /* 0x000fe20003f84070 */
[----:B------:R-:W-:Y:S02]  /*97a0*/  IMAD.MOV R5, RZ, RZ, -R5 ;  /* 0x000000ffff057224 */ /* 0x000fe400078e0a05 */
[----:B------:R-:W-:Y:S01]  /*97b0*/  @!P6 IMAD.IADD R215, R215, 0x1, -R0 ;  /* 0x00000001d7d7e824 */ /* 0x000fe200078e0a00 */
[----:B------:R-:W-:Y:S01]  /*97c0*/  ISETP.GE.AND P6, PT, R11, RZ, PT ;  /* 0x000000ff0b00720c */ /* 0x000fe20003fc6270 */
[----:B------:R-:W-:Y:S01]  /*97d0*/  IMAD.MOV R11, RZ, RZ, -R8 ;  /* 0x000000ffff0b7224 */ /* 0x000fe200078e0a08 */
[----:B------:R-:W-:Y:S01]  /*97e0*/  IADD3 R8, R6, 0xcb, RZ ;  /* 0x000000cb06087810 */ /* 0x000fe20007ffe0ff */
[C---:B------:R-:W-:Y:S01]  /*97f0*/  IMAD R15, R0.reuse, R5, R15 ;  /* 0x00000005000f7224 */ /* 0x040fe200078e020f */
[C---:B------:R-:W-:Y:S01]  /*9800*/  ISETP.GT.U32.AND P2, PT, R0.reuse, R215, PT ;  /* 0x000000d70000720c */ /* 0x040fe20003f44070 */
[C---:B------:R-:W-:Y:S01]  /*9810*/  IMAD R100, R0.reuse, R11, R100 ;  /* 0x0000000b00647224 */ /* 0x040fe200078e0264 */
[----:B------:R-:W-:Y:S01]  /*9820*/  IABS R219, R8 ;  /* 0x0000000800db7213 */ /* 0x000fe20000000000 */
[----:B------:R-:W-:Y:S01]  /*9830*/  @!P5 IMAD.MOV R224, RZ, RZ, -R224 ;  /* 0x000000ffffe0d224 */ /* 0x000fe200078e0ae0 */
[C---:B------:R-:W-:Y:S01]  /*9840*/  ISETP.GT.U32.AND P5, PT, R0.reuse, R15, PT ;  /* 0x0000000f0000720c */ /* 0x040fe20003fa4070 */
[----:B------:R-:W-:Y:S01]  /*9850*/  @!P4 IMAD.IADD R95, R95, 0x1, -R0 ;  /* 0x000000015f5fc824 */ /* 0x000fe200078e0a00 */
[C---:B------:R-:W-:Y:S01]  /*9860*/  ISETP.GT.U32.AND P4, PT, R0.reuse, R100, PT ;  /* 0x000000640000720c */ /* 0x040fe20003f84070 */
[----:B------:R-:W-:Y:S01]  /*9870*/  IMAD R217, R0, R4, R217 ;  /* 0x0000000400d97224 */ /* 0x000fe200078e02d9 */
[----:B------:R-:W-:Y:S01]  /*9880*/  IADD3 R11, R6, 0xcc, RZ ;  /* 0x000000cc060b7810 */ /* 0x000fe20007ffe0ff */
[----:B------:R-:W-:Y:S01]  /*9890*/  IMAD.HI.U32 R4, R3, R219, RZ ;  /* 0x000000db03047227 */ /* 0x000fe200078e00ff */
[----:B------:R-:W-:-:S02]  /*98a0*/  @!P1 IADD3 R95, -R95, RZ, RZ ;  /* 0x000000ff5f5f9210 */ /* 0x000fc40007ffe1ff */
[----:B------:R-:W-:Y:S01]  /*98b0*/  IABS R96, R11 ;  /* 0x0000000b00607213 */ /* 0x000fe20000000000 */
[----:B------:R-:W-:Y:S02]  /*98c0*/  IMAD.MOV R5, RZ, RZ, -R4 ;  /* 0x000000ffff057224 */ /* 0x000fe400078e0a04 */
[----:B------:R-:W-:Y:S01]  /*98d0*/  @!P3 IMAD.MOV R214, RZ, RZ, -R214 ;  /* 0x000000ffffd6b224 */ /* 0x000fe200078e0ad6 */
[----:B------:R-:W-:Y:S01]  /*98e0*/  ISETP.GT.U32.AND P3, PT, R0, R217, PT ;  /* 0x000000d90000720c */ /* 0x000fe20003f64070 */
[----:B------:R-:W-:Y:S02]  /*98f0*/  @!P5 IMAD.IADD R15, R15, 0x1, -R0 ;  /* 0x000000010f0fd824 */ /* 0x000fe400078e0a00 */
[----:B------:R-:W-:Y:S01]  /*9900*/  @!P4 IADD3 R100, R100, -R0, RZ ;  /* 0x800000006464c210 */ /* 0x000fe20007ffe0ff */
[----:B------:R-:W-:Y:S02]  /*9910*/  IMAD.HI.U32 R4, R3, R96, RZ ;  /* 0x0000006003047227 */ /* 0x000fe400078e00ff */
[----:B------:R-:W-:-:S02]  /*9920*/  ISETP.GT.U32.AND P4, PT, R0, R15, PT ;  /* 0x0000000f0000720c */ /* 0x000fc40003f84070 */
[----:B------:R-:W-:Y:S02]  /*9930*/  IMAD R219, R0, R5, R219 ;  /* 0x0000000500db7224 */ /* 0x000fe400078e02db */
[----:B------:R-:W-:Y:S02]  /*9940*/  IMAD.MOV R5, RZ, RZ, -R4 ;  /* 0x000000ffff057224 */ /* 0x000fe400078e0a04 */
[----:B------:R-:W-:Y:S01]  /*9950*/  @!P2 IMAD.IADD R215, R215, 0x1, -R0 ;  /* 0x00000001d7d7a824 */ /* 0x000fe200078e0a00 */
[----:B------:R-:W-:Y:S01]  /*9960*/  ISETP.GE.AND P2, PT, R12, RZ, PT ;  /* 0x000000ff0c00720c */ /* 0x000fe20003f46270 */
[----:B------:R-:W-:Y:S01]  /*9970*/  IMAD R96, R0, R5, R96 ;  /* 0x0000000500607224 */ /* 0x000fe200078e0260 */
[----:B------:R-:W-:Y:S01]  /*9980*/  IADD3 R12, R6, 0xcd, RZ ;  /* 0x000000cd060c7810 */ /* 0x000fe20007ffe0ff */
[----:B------:R-:W-:Y:S01]  /*9990*/  @!P3 IMAD.IADD R217, R217, 0x1, -R0 ;  /* 0x00000001d9d9b824 */ /* 0x000fe200078e0a00 */
[----:B------:R-:W-:Y:S01]  /*99a0*/  ISETP.GE.AND P3, PT, R13, RZ, PT ;  /* 0x000000ff0d00720c */ /* 0x000fe20003f66270 */
[----:B------:R-:W-:Y:S01]  /*99b0*/  @!P0 IMAD.MOV R215, RZ, RZ, -R215 ;  /* 0x000000ffffd78224 */ /* 0x000fe200078e0ad7 */
[----:B------:R-:W-:-:S02]  /*99c0*/  @!P4 IADD3 R15, R15, -R0, RZ ;  /* 0x800000000f0fc210 */ /* 0x000fc40007ffe0ff */
[----:B------:R-:W-:Y:S02]  /*99d0*/  ISETP.GT.U32.AND P4, PT, R0, R96, PT ;  /* 0x000000600000720c */ /* 0x000fe40003f84070 */
[----:B------:R-:W-:Y:S02]  /*99e0*/  IABS R221, R12 ;  /* 0x0000000c00dd7213 */ /* 0x000fe40000000000 */
[----:B------:R-:W-:Y:S01]  /*99f0*/  IADD3 R13, R6, 0xce, RZ ;  /* 0x000000ce060d7810 */ /* 0x000fe20007ffe0ff */
[----:B------:R-:W-:Y:S01]  /*9a00*/  @!P2 IMAD.MOV R15, RZ, RZ, -R15 ;  /* 0x000000ffff0fa224 */ /* 0x000fe200078e0a0f */
[C---:B------:R-:W-:Y:S01]  /*9a10*/  ISETP.GT.U32.AND P5, PT, R0.reuse, R217, PT ;  /* 0x000000d90000720c */ /* 0x040fe20003fa4070 */
[C---:B------:R-:W-:Y:S01]  /*9a20*/  IMAD.HI.U32 R4, R3.reuse, R221, RZ ;  /* 0x000000dd03047227 */ /* 0x040fe200078e00ff */
[----:B------:R-:W-:Y:S02]  /*9a30*/  IABS R101, R13 ;  /* 0x0000000d00657213 */ /* 0x000fe40000000000 */
[----:B------:R-:W-:Y:S01]  /*9a40*/  ISETP.GT.U32.AND P0, PT, R0, R100, PT ;  /* 0x000000640000720c */ /* 0x000fe20003f04070 */
[----:B------:R-:W-:Y:S01]  /*9a50*/  IMAD.MOV R5, RZ, RZ, -R4 ;  /* 0x000000ffff057224 */ /* 0x000fe200078e0a04 */
[----:B------:R-:W-:Y:S01]  /*9a60*/  ISETP.GE.AND P2, PT, R12, RZ, PT ;  /* 0x000000ff0c00720c */ /* 0x000fe20003f46270 */
[----:B------:R-:W-:Y:S01]  /*9a70*/  @!P4 IMAD.IADD R96, R96, 0x1, -R0 ;  /* 0x000000016060c824 */ /* 0x000fe200078e0a00 */
[----:B------:R-:W-:Y:S01]  /*9a80*/  IADD3 R12, R6, 0xd5, RZ ;  /* 0x000000d5060c7810 */ /* 0x000fe20007ffe0ff */
[----:B------:R-:W-:-:S03]  /*9a90*/  IMAD.HI.U32 R4, R3, R101, RZ ;  /* 0x0000006503047227 */ /* 0x000fc600078e00ff */
[C---:B------:R-:W-:Y:S01]  /*9aa0*/  ISETP.GT.U32.AND P4, PT, R0.reuse, R96, PT ;  /* 0x000000600000720c */ /* 0x040fe20003f84070 */
[C---:B------:R-:W-:Y:S01]  /*9ab0*/  IMAD R221, R0.reuse, R5, R221 ;  /* 0x0000000500dd7224 */ /* 0x040fe200078e02dd */
[----:B------:R-:W-:Y:S01]  /*9ac0*/  IABS R233, R12 ;  /* 0x0000000c00e97213 */ /* 0x000fe20000000000 */
[----:B------:R-:W-:Y:S02]  /*9ad0*/  IMAD.MOV R5, RZ, RZ, -R4 ;  /* 0x000000ffff057224 */ /* 0x000fe400078e0a04 */
[----:B------:R-:W-:Y:S01]  /*9ae0*/  @!P5 IMAD.IADD R217, R217, 0x1, -R0 ;  /* 0x00000001d9d9d824 */ /* 0x000fe200078e0a00 */
[C---:B------:R-:W-:Y:S01]  /*9af0*/  ISETP.GT.U32.AND P5, PT, R0.reuse, R219, PT ;  /* 0x000000db0000720c */ /* 0x040fe20003fa4070 */
[----:B------:R-:W-:Y:S02]  /*9b00*/  IMAD R101, R0, R5, R101 ;  /* 0x0000000500657224 */ /* 0x000fe400078e0265 */
[----:B------:R-:W-:-:S04]  /*9b10*/  IMAD.HI.U32 R4, R3, R223, RZ ;  /* 0x000000df03047227 */ /* 0x000fc800078e00ff */
[--C-:B------:R-:W-:Y:S01]  /*9b20*/  @!P4 IMAD.IADD R96, R96, 0x1, -R0.reuse ;  /* 0x000000016060c824 */ /* 0x100fe200078e0a00 */
[----:B------:R-:W-:Y:S01]  /*9b30*/  ISETP.GT.U32.AND P4, PT, R0, R101, PT ;  /* 0x000000650000720c */ /* 0x000fe20003f84070 */
[----:B------:R-:W-:Y:S01]  /*9b40*/  VIADD R5, R6, 0xd0 ;  /* 0x000000d006057836 */ /* 0x000fe20000000000 */
[----:B------:R-:W-:Y:S01]  /*9b50*/  IADD3 R4, -R4, RZ, RZ ;  /* 0x000000ff04047210 */ /* 0x000fe20007ffe1ff */
[----:B------:R-:W-:Y:S01]  /*9b60*/  @!P0 IMAD.IADD R100, R100, 0x1, -R0 ;  /* 0x0000000164648824 */ /* 0x000fe200078e0a00 */
[----:B------:R-:W-:Y:S01]  /*9b70*/  ISETP.GE.AND P0, PT, R8, RZ, PT ;  /* 0x000000ff0800720c */ /* 0x000fe20003f06270 */
[----:B------:R-:W-:Y:S01]  /*9b80*/  @!P6 IMAD.MOV R217, RZ, RZ, -R217 ;  /* 0x000000ffffd9e224 */ /* 0x000fe200078e0ad9 */
[----:B------:R-:W-:Y:S01]  /*9b90*/  @!P5 IADD3 R219, R219, -R0, RZ ;  /* 0x80000000dbdbd210 */ /* 0x000fe20007ffe0ff */
[----:B------:R-:W-:Y:S01]  /*9ba0*/  IMAD R223, R0, R4, R223 ;  /* 0x0000000400df7224 */ /* 0x000fe200078e02df */
[----:B------:R-:W-:Y:S01]  /*9bb0*/  ISETP.GE.AND P5, PT, R11, RZ, PT ;  /* 0x000000ff0b00720c */ /* 0x000fe20003fa6270 */
[----:B------:R-:W-:Y:S01]  /*9bc0*/  VIADD R11, R6, 0xd3 ;  /* 0x000000d3060b7836 */ /* 0x000fe20000000000 */
[----:B------:R-:W-:Y:S01]  /*9bd0*/  ISETP.GT.U32.AND P1, PT, R0, R219, PT ;  /* 0x000000db0000720c */ /* 0x000fe20003f24070 */
[----:B------:R-:W-:Y:S01]  /*9be0*/  VIADD R8, R6, 0xd2 ;  /* 0x000000d206087836 */ /* 0x000fe20000000000 */
[----:B------:R-:W-:-:S02]  /*9bf0*/  IABS R97, R5 ;  /* 0x0000000500617213 */ /* 0x000fc40000000000 */
[----:B------:R-:W-:Y:S02]  /*9c00*/  @!P4 IADD3 R101, R101, -R0, RZ ;  /* 0x800000006565c210 */ /* 0x000fe40007ffe0ff */
[C---:B------:R-:W-:Y:S01]  /*9c10*/  ISETP.GT.U32.AND P6, PT, R0.reuse, R221, PT ;  /* 0x000000dd0000720c */ /* 0x040fe20003fc4070 */
[----:B------:R-:W-:Y:S01]  /*9c20*/  IMAD.HI.U32 R4, R3, R97, RZ ;  /* 0x0000006103047227 */ /* 0x000fe200078e00ff */
[----:B------:R-:W-:Y:S02]  /*9c30*/  ISETP.GT.U32.AND P4, PT, R0, R101, PT ;  /* 0x000000650000720c */ /* 0x000fe40003f84070 */
[----:B------:R-:W-:Y:S01]  /*9c40*/  @!P3 IADD3 R100, -R100, RZ, RZ ;  /* 0x000000ff6464b210 */ /* 0x000fe20007ffe1ff */
[----:B------:R-:W-:Y:S01]  /*9c50*/  @!P5 IMAD.MOV R96, RZ, RZ, -R96 ;  /* 0x000000ffff60d224 */ /* 0x000fe200078e0a60 */
[C---:B------:R-:W-:Y:S01]  /*9c60*/  ISETP.GT.U32.AND P5, PT, R0.reuse, R223, PT ;  /* 0x000000df0000720c */ /* 0x040fe20003fa4070 */
[----:B------:R-:W-:Y:S01]  /*9c70*/  IMAD.MOV R4, RZ, RZ, -R4 ;  /* 0x000000ffff047224 */ /* 0x000fe200078e0a04 */
[----:B------:R-:W-:Y:S01]  /*9c80*/  ISETP.GE.AND P3, PT, R13, RZ, PT ;  /* 0x000000ff0d00720c */ /* 0x000fe20003f66270 */
[--C-:B------:R-:W-:Y:S01]  /*9c90*/  @!P1 IMAD.IADD R219, R219, 0x1, -R0.reuse ;  /* 0x00000001dbdb9824 */ /* 0x100fe200078e0a00 */
[----:B------:R-:W-:Y:S01]  /*9ca0*/  IABS R231, R11 ;  /* 0x0000000b00e77213 */ /* 0x000fe20000000000 */
[----:B------:R-:W-:Y:S01]  /*9cb0*/  IMAD R97, R0, R4, R97 ;  /* 0x0000000400617224 */ /* 0x000fe200078e0261 */
[----:B------:R-:W-:Y:S01]  /*9cc0*/  IABS R225, R8 ;  /* 0x0000000800e17213 */ /* 0x000fe20000000000 */
[----:B------:R-:W-:Y:S01]  /*9cd0*/  @!P6 IMAD.IADD R221, R221, 0x1, -R0 ;  /* 0x00000001dddde824 */ /* 0x000fe200078e0a00 */
[----:B------:R-:W-:-:S02]  /*9ce0*/  @!P0 IADD3 R219, -R219, RZ, RZ ;  /* 0x000000ffdbdb8210 */ /* 0x000fc40007ffe1ff */
[----:B------:R-:W-:Y:S01]  /*9cf0*/  ISETP.GE.AND P0, PT, R5, RZ, PT ;  /* 0x000000ff0500720c */ /* 0x000fe20003f06270 */
[----:B------:R-:W-:Y:S01]  /*9d00*/  VIADD R5, R6, 0xd1 ;  /* 0x000000d106057836 */ /* 0x000fe20000000000 */
[----:B------:R-:W-:Y:S01]  /*9d10*/  @!P4 IADD3 R101, R101, -R0, RZ ;  /* 0x800000006565c210 */ /* 0x000fe20007ffe0ff */
[----:B------:R-:W-:Y:S01]  /*9d20*/  @!P5 IMAD.IADD R223, R223, 0x1, -R0 ;  /* 0x00000001dfdfd824 */ /* 0x000fe200078e0a00 */
[C---:B------:R-:W-:Y:S02]  /*9d30*/  ISETP.GT.U32.AND P4, PT, R0.reuse, R97, PT ;  /* 0x000000610000720c */ /* 0x040fe40003f84070 */
[----:B------:R-:W-:Y:S01]  /*9d40*/  IABS R13, R5 ;  /* 0x00000005000d7213 */ /* 0x000fe20000000000 */
[----:B------:R-:W-:Y:S01]  /*9d50*/  @!P3 IMAD.MOV R101, RZ, RZ, -R101 ;  /* 0x000000ffff65b224 */ /* 0x000fe200078e0a65 */
[C---:B------:R-:W-:Y:S02]  /*9d60*/  ISETP.GT.U32.AND P5, PT, R0.reuse, R223, PT ;  /* 0x000000df0000720c */ /* 0x040fe40003fa4070 */
[----:B------:R-:W-:Y:S01]  /*9d70*/  ISETP.GT.U32.AND P6, PT, R0, R221, PT ;  /* 0x000000dd0000720c */ /* 0x000fe20003fc4070 */
[----:B------:R-:W-:Y:S01]  /*9d80*/  IMAD.HI.U32 R4, R3, R13, RZ ;  /* 0x0000000d03047227 */ /* 0x000fe200078e00ff */
[----:B------:R-:W-:-:S02]  /*9d90*/  ISETP.GE.AND P1, PT, R16, RZ, PT ;  /* 0x000000ff1000720c */ /* 0x000fc40003f26270 */
[----:B------:R-:W-:Y:S01]  /*9da0*/  ISETP.GE.AND P3, PT, R11, RZ, PT ;  /* 0x000000ff0b00720c */ /* 0x000fe20003f66270 */
[----:B------:R-:W-:Y:S02]  /*9db0*/  IMAD.MOV R4, RZ, RZ, -R4 ;  /* 0x000000ffff047224 */ /* 0x000fe400078e0a04 */
[----:B------:R-:W-:Y:S01]  /*9dc0*/  @!P4 IADD3 R97, R97, -R0, RZ ;  /* 0x800000006161c210 */ /* 0x000fe20007ffe0ff */
[----:B------:R-:W-:Y:S02]  /*9dd0*/  VIADD R16, R6, 0xd6 ;  /* 0x000000d606107836 */ /* 0x000fe40000000000 */
[C---:B------:R-:W-:Y:S01]  /*9de0*/  IMAD R13, R0.reuse, R4, R13 ;  /* 0x00000004000d7224 */ /* 0x040fe200078e020d */
[C---:B------:R-:W-:Y:S01]  /*9df0*/  ISETP.GT.U32.AND P4, PT, R0.reuse, R97, PT ;  /* 0x000000610000720c */ /* 0x040fe20003f84070 */
[----:B------:R-:W-:Y:S01]  /*9e00*/  IMAD.HI.U32 R4, R3, R231, RZ ;  /* 0x000000e703047227 */ /* 0x000fe200078e00ff */
[----:B------:R-:W-:Y:S02]  /*9e10*/  @!P6 IADD3 R221, R221, -R0, RZ ;  /* 0x80000000dddde210 */ /* 0x000fe40007ffe0ff */
[----:B------:R-:W-:Y:S01]  /*9e20*/  ISETP.GE.AND P6, PT, R5, RZ, PT ;  /* 0x000000ff0500720c */ /* 0x000fe20003fc6270 */
[----:B------:R-:W-:Y:S01]  /*9e30*/  @!P5 IMAD.IADD R223, R223, 0x1, -R0 ;  /* 0x00000001dfdfd824 */ /* 0x000fe200078e0a00 */
[----:B------:R-:W-:Y:S01]  /*9e40*/  ISETP.GT.U32.AND P5, PT, R0, R13, PT ;  /* 0x0000000d0000720c */ /* 0x000fe20003fa4070 */
[----:B------:R-:W-:Y:S01]  /*9e50*/  IMAD.MOV R4, RZ, RZ, -R4 ;  /* 0x000000ffff047224 */ /* 0x000fe200078e0a04 */
[----:B------:R-:W-:Y:S01]  /*9e60*/  IABS R227, R16 ;  /* 0x0000001000e37213 */ /* 0x000fe20000000000 */
[----:B------:R-:W-:-:S04]  /*9e70*/  IMAD.HI.U32 R5, R3, R225, RZ ;  /* 0x000000e103057227 */ /* 0x000fc800078e00ff */
[C---:B------:R-:W-:Y:S01]  /*9e80*/  IMAD R231, R0.reuse, R4, R231 ;  /* 0x0000000400e77224 */ /* 0x040fe200078e02e7 */
[----:B------:R-:W-:Y:S01]  /*9e90*/  IADD3 R5, -R5, RZ, RZ ;  /* 0x000000ff05057210 */ /* 0x000fe20007ffe1ff */
[----:B------:R-:W-:Y:S02]  /*9ea0*/  @!P4 IMAD.IADD R97, R97, 0x1, -R0 ;  /* 0x000000016161c824 */ /* 0x000fe400078e0a00 */
[----:B------:R-:W-:Y:S01]  /*9eb0*/  @!P1 IMAD.MOV R223, RZ, RZ, -R223 ;  /* 0x000000ffffdf9224 */ /* 0x000fe200078e0adf */
[C---:B------:R-:W-:Y:S01]  /*9ec0*/  ISETP.GT.U32.AND P4, PT, R0.reuse, R231, PT ;  /* 0x000000e70000720c */ /* 0x040fe20003f84070 */
[----:B------:R-:W-:Y:S01]  /*9ed0*/  IMAD R225, R0, R5, R225 ;  /* 0x0000000500e17224 */ /* 0x000fe200078e02e1 */
[----:B------:R-:W-:Y:S01]  /*9ee0*/  @!P5 IADD3 R13, R13, -R0, RZ ;  /* 0x800000000d0dd210 */ /* 0x000fe20007ffe0ff */
[----:B------:R-:W-:Y:S01]  /*9ef0*/  @!P2 IMAD.MOV R221, RZ, RZ, -R221 ;  /* 0x000000ffffdda224 */ /* 0x000fe200078e0add */
[----:B------:R-:W-:Y:S01]  /*9f00*/  ISETP.GE.AND P2, PT, R8, RZ, PT ;  /* 0x000000ff0800720c */ /* 0x000fe20003f46270 */
[----:B------:R-:W-:Y:S01]  /*9f10*/  VIADD R8, R6, 0xd4 ;  /* 0x000000d406087836 */ /* 0x000fe20000000000 */
[C---:B------:R-:W-:Y:S01]  /*9f20*/  ISETP.GT.U32.AND P5, PT, R0.reuse, R13, PT ;  /* 0x0000000d0000720c */ /* 0x040fe20003fa4070 */
[----:B------:R-:W-:Y:S01]  /*9f30*/  IMAD.HI.U32 R5, R3, R233, RZ ;  /* 0x000000e903057227 */ /* 0x000fe200078e00ff */
[----:B------:R-:W-:-:S02]  /*9f40*/  ISETP.GT.U32.AND P1, PT, R0, R225, PT ;  /* 0x000000e10000720c */ /* 0x000fc40003f24070 */
[----:B------:R-:W-:Y:S01]  /*9f50*/  @!P0 IADD3 R97, -R97, RZ, RZ ;  /* 0x000000ff61618210 */ /* 0x000fe20007ffe1ff */
[----:B------:R-:W-:Y:S01]  /*9f60*/  IMAD.MOV R5, RZ, RZ, -R5 ;  /* 0x000000ffff057224 */ /* 0x000fe200078e0a05 */
[----:B------:R-:W-:Y:S01]  /*9f70*/  IABS R226, R8 ;  /* 0x0000000800e27213 */ /* 0x000fe20000000000 */
[----:B------:R-:W-:Y:S01]  /*9f80*/  @!P4 IMAD.IADD R231, R231, 0x1, -R0 ;  /* 0x00000001e7e7c824 */ /* 0x000fe200078e0a00 */
[----:B------:R-:W-:Y:S01]  /*9f90*/  ISETP.GE.AND P0, PT, R8, RZ, PT ;  /* 0x000000ff0800720c */ /* 0x000fe20003f06270 */
[----:B------:R-:W-:-:S03]  /*9fa0*/  IMAD.HI.U32 R8, R3, R227, RZ ;  /* 0x000000e303087227 */ /* 0x000fc600078e00ff */
[C---:B------:R-:W-:Y:S01]  /*9fb0*/  ISETP.GT.U32.AND P4, PT, R0.reuse, R231, PT ;  /* 0x000000e70000720c */ /* 0x040fe20003f84070 */
[----:B------:R-:W-:Y:S01]  /*9fc0*/  IMAD.MOV R8, RZ, RZ, -R8 ;  /* 0x000000ffff087224 */ /* 0x000fe200078e0a08 */
[----:B------:R-:W-:Y:S01]  /*9fd0*/  @!P5 IADD3 R13, R13, -R0, RZ ;  /* 0x800000000d0dd210 */ /* 0x000fe20007ffe0ff */
[----:B------:R-:W-:Y:S01]  /*9fe0*/  IMAD R233, R0, R5, R233 ;  /* 0x0000000500e97224 */ /* 0x000fe200078e02e9 */
[----:B------:R-:W-:Y:S01]  /*9ff0*/  ISETP.GE.AND P5, PT, R12, RZ, PT ;  /* 0x000000ff0c00720c */ /* 0x000fe20003fa6270 */
[----:B------:R-:W-:Y:S02]  /*a000*/  @!P1 IMAD.IADD R225, R225, 0x1, -R0 ;  /* 0x00000001e1e19824 */ /* 0x000fe400078e0a00 */
[C---:B------:R-:W-:Y:S02]  /*a010*/  IMAD R227, R0.reuse, R8, R227 ;  /* 0x0000000800e37224 */ /* 0x040fe400078e02e3 */
[----:B------:R-:W-:Y:S01]  /*a020*/  @!P6 IMAD.MOV R13, RZ, RZ, -R13 ;  /* 0x000000ffff0de224 */ /* 0x000fe200078e0a0d */
[C---:B------:R-:W-:Y:S01]  /*a030*/  ISETP.GT.U32.AND P6, PT, R0.reuse, R233, PT ;  /* 0x000000e90000720c */ /* 0x040fe20003fc4070 */
[----:B------:R-:W-:Y:S01]  /*a040*/  IMAD.HI.U32 R4, R3, R226, RZ ;  /* 0x000000e203047227 */ /* 0x000fe200078e00ff */
[----:B------:R-:W-:-:S03]  /*a050*/  ISETP.GT.U32.AND P1, PT, R0, R225, PT ;  /* 0x000000e10000720c */ /* 0x000fc60003f24070 */
[----:B------:R-:W-:Y:S01]  /*a060*/  @!P4 IMAD.IADD R231, R231, 0x1, -R0 ;  /* 0x00000001e7e7c824 */ /* 0x000fe200078e0a00 */
[----:B------:R-:W-:Y:S01]  /*a070*/  ISETP.GT.U32.AND P4, PT, R0, R227, PT ;  /* 0x000000e30000720c */ /* 0x000fe20003f84070 */
[----:B------:R-:W-:Y:S02]  /*a080*/  IMAD.MOV R11, RZ, RZ, -R4 ;  /* 0x000000ffff0b7224 */ /* 0x000fe400078e0a04 */
[----:B------:R-:W-:Y:S02]  /*a090*/  VIADD R8, R6, 0xd8 ;  /* 0x000000d806087836 */ /* 0x000fe40000000000 */
[----:B------:R-:W-:Y:S02]  /*a0a0*/  IMAD R226, R0, R11, R226 ;  /* 0x0000000b00e27224 */ /* 0x000fe400078e02e2 */
[----:B------:R-:W-:Y:S01]  /*a0b0*/  @!P6 IMAD.IADD R233, R233, 0x1, -R0 ;  /* 0x00000001e9e9e824 */ /* 0x000fe200078e0a00 */
[----:B------:R-:W-:Y:S01]  /*a0c0*/  IABS R228, R8 ;  /* 0x0000000800e47213 */ /* 0x000fe20000000000 */
[C---:B------:R-:W-:Y:S01]  /*a0d0*/  VIADD R4, R6.reuse, 0xd7 ;  /* 0x000000d706047836 */ /* 0x040fe20000000000 */
[----:B------:R-:W-:Y:S01]  /*a0e0*/  @!P1 IADD3 R225, R225, -R0, RZ ;  /* 0x80000000e1e19210 */ /* 0x000fe20007ffe0ff */
[----:B------:R-:W-:Y:S01]  /*a0f0*/  VIADD R12, R6, 0xd9 ;  /* 0x000000d9060c7836 */ /* 0x000fe20000000000 */
[----:B------:R-:W-:Y:S01]  /*a100*/  ISETP.GT.U32.AND P1, PT, R0, R226, PT ;  /* 0x000000e20000720c */ /* 0x000fe20003f24070 */
[----:B------:R-:W-:Y:S01]  /*a110*/  IMAD.HI.U32 R5, R3, R228, RZ ;  /* 0x000000e403057227 */ /* 0x000fe200078e00ff */
[----:B------:R-:W-:-:S02]  /*a120*/  IABS R234, R4 ;  /* 0x0000000400ea7213 */ /* 0x000fc40000000000 */
[----:B------:R-:W-:Y:S01]  /*a130*/  @!P2 IADD3 R225, -R225, RZ, RZ ;  /* 0x000000ffe1e1a210 */ /* 0x000fe20007ffe1ff */
[----:B------:R-:W-:Y:S01]  /*a140*/  @!P4 IMAD.IADD R227, R227, 0x1, -R0 ;  /* 0x00000001e3e3c824 */ /* 0x000fe200078e0a00 */
[----:B------:R-:W-:Y:S01]  /*a150*/  ISETP.GT.U32.AND P4, PT, R0, R233, PT ;  /* 0x000000e90000720c */ /* 0x000fe20003f84070 */
[----:B------:R-:W-:Y:S01]  /*a160*/  @!P3 IMAD.MOV R231, RZ, RZ, -R231 ;  /* 0x000000ffffe7b224 */ /* 0x000fe200078e0ae7 */
[----:B------:R-:W-:Y:S02]  /*a170*/  IADD3 R5, -R5, RZ, RZ ;  /* 0x000000ff05057210 */ /* 0x000fe40007ffe1ff */
[----:B------:R-:W-:Y:S01]  /*a180*/  ISETP.GE.AND P2, PT, R16, RZ, PT ;  /* 0x000000ff1000720c */ /* 0x000fe20003f46270 */
[----:B------:R-:W-:Y:S01]  /*a190*/  VIADD R16, R6, 0xda ;  /* 0x000000da06107836 */ /* 0x000fe20000000000 */
[C---:B------:R-:W-:Y:S01]  /*a1a0*/  ISETP.GT.U32.AND P3, PT, R0.reuse, R227, PT ;  /* 0x000000e30000720c */ /* 0x040fe20003f64070 */
[----:B------:R-:W-:Y:S01]  /*a1b0*/  IMAD R228, R0, R5, R228 ;  /* 0x0000000500e47224 */ /* 0x000fe200078e02e4 */
[----:B------:R-:W-:-:S02]  /*a1c0*/  @!P1 IADD3 R226, R226, -R0, RZ ;  /* 0x80000000e2e29210 */ /* 0x000fc40007ffe0ff */
[----:B------:R-:W-:Y:S01]  /*a1d0*/  ISETP.GE.AND P1, PT, R4, RZ, PT ;  /* 0x000000ff0400720c */ /* 0x000fe20003f26270 */
[----:B------:R-:W-:Y:S01]  /*a1e0*/  IMAD.HI.U32 R4, R3, R234, RZ ;  /* 0x000000ea03047227 */ /* 0x000fe200078e00ff */
[C---:B------:R-:W-:Y:S02]  /*a1f0*/  ISETP.GT.U32.AND P6, PT, R0.reuse, R226, PT ;  /* 0x000000e20000720c */ /* 0x040fe40003fc4070 */
[----:B------:R-:W-:Y:S01]  /*a200*/  IABS R235, R16 ;  /* 0x0000001000eb7213 */ /* 0x000fe20000000000 */
[----:B------:R-:W-:Y:S01]  /*a210*/  @!P4 IMAD.IADD R233, R233, 0x1, -R0 ;  /* 0x00000001e9e9c824 */ /* 0x000fe200078e0a00 */
[----:B------:R-:W-:Y:S02]  /*a220*/  ISETP.GT.U32.AND P4, PT, R0, R228, PT ;  /* 0x000000e40000720c */ /* 0x000fe40003f84070 */
[----:B------:R-:W-:Y:S01]  /*a230*/  IADD3 R11, -R4, RZ, RZ ;  /* 0x000000ff040b7210 */ /* 0x000fe20007ffe1ff */
[----:B------:R-:W-:Y:S01]  /*a240*/  @!P5 IMAD.MOV R233, RZ, RZ, -R233 ;  /* 0x000000ffffe9d224 */ /* 0x000fe200078e0ae9 */
[----:B------:R-:W-:-:S02]  /*a250*/  IABS R4, R12 ;  /* 0x0000000c00047213 */ /* 0x000fc40000000000 */
[-C--:B------:R-:W-:Y:S01]  /*a260*/  @!P3 IADD3 R227, R227, -R0.reuse, RZ ;  /* 0x80000000e3e3b210 */ /* 0x080fe20007ffe0ff */
[----:B------:R-:W-:Y:S01]  /*a270*/  IMAD R234, R0, R11, R234 ;  /* 0x0000000b00ea7224 */ /* 0x000fe200078e02ea */
[----:B------:R-:W-:Y:S01]  /*a280*/  ISETP.GE.AND P3, PT, R8, RZ, PT ;  /* 0x000000ff0800720c */ /* 0x000fe20003f66270 */
[----:B------:R-:W-:Y:S01]  /*a290*/  IMAD.MOV.U32 R11, RZ, RZ, R4 ;  /* 0x000000ffff0b7224 */ /* 0x000fe200078e0004 */
[----:B------:R-:W-:Y:S01]  /*a2a0*/  @!P6 IADD3 R226, R226, -R0, RZ ;  /* 0x80000000e2e2e210 */ /* 0x000fe20007ffe0ff */
[----:B------:R-:W-:Y:S01]  /*a2b0*/  @!P2 IMAD.MOV R227, RZ, RZ, -R227 ;  /* 0x000000ffffe3a224 */ /* 0x000fe200078e0ae3 */
[----:B------:R-:W-:Y:S01]  /*a2c0*/  ISETP.GT.U32.AND P6, PT, R0, R234, PT ;  /* 0x000000ea0000720c */ /* 0x000fe20003fc4070 */
[----:B------:R-:W-:Y:S01]  /*a2d0*/  @!P4 IMAD.IADD R228, R228, 0x1, -R0 ;  /* 0x00000001e4e4c824 */ /* 0x000fe200078e0a00 */
[----:B------:R-:W-:Y:S01]  /*a2e0*/  @!P0 IADD3 R226, -R226, RZ, RZ ;  /* 0x000000ffe2e28210 */ /* 0x000fe20007ffe1ff */
[----:B------:R-:W-:Y:S01]  /*a2f0*/  IMAD.HI.U32 R4, R3, R11, RZ ;  /* 0x0000000b03047227 */ /* 0x000fe200078e00ff */
[----:B------:R-:W-:-:S02]  /*a300*/  ISETP.GE.AND P2, PT, R16, RZ, PT ;  /* 0x000000ff1000720c */ /* 0x000fc40003f46270 */
[----:B------:R-:W-:Y:S01]  /*a310*/  ISETP.GT.U32.AND P4, PT, R0, R228, PT ;  /* 0x000000e40000720c */ /* 0x000fe20003f84070 */
[----:B------:R-:W-:Y:S02]  /*a320*/  IMAD.MOV R5, RZ, RZ, -R4 ;  /* 0x000000ffff057224 */ /* 0x000fe400078e0a04 */
[----:B------:R-:W-:-:S04]  /*a330*/  IMAD.HI.U32 R4, R3, R235, RZ ;  /* 0x000000eb03047227 */ /* 0x000fc800078e00ff */
[----:B------:R-:W-:Y:S02]  /*a340*/  IMAD.MOV R4, RZ, RZ, -R4 ;  /* 0x000000ffff047224 */ /* 0x000fe400078e0a04 */
[----:B------:R-:W-:Y:S01]  /*a350*/  @!P6 IMAD.IADD R234, R234, 0x1, -R0 ;  /* 0x00000001eaeae824 */ /* 0x000fe200078e0a00 */
[----:B------:R-:W-:Y:S01]  /*a360*/  ISETP.GE.AND P6, PT, R12, RZ, PT ;  /* 0x000000ff0c00720c */ /* 0x000fe20003fc6270 */
[C---:B------:R-:W-:Y:S02]  /*a370*/  IMAD R11, R0.reuse, R5, R11 ;  /* 0x00000005000b7224 */ /* 0x040fe400078e020b */
[----:B------:R-:W-:Y:S01]  /*a380*/  IMAD R235, R0, R4, R235 ;  /* 0x0000000400eb7224 */ /* 0x000fe200078e02eb */
[----:B------:R-:W-:Y:S01]  /*a390*/  @!P4 IADD3 R228, R228, -R0, RZ ;  /* 0x80000000e4e4c210 */ /* 0x000fe20007ffe0ff */
[----:B------:R-:W-:Y:S01]  /*a3a0*/  VIADD R12, R6, 0xdc ;  /* 0x000000dc060c7836 */ /* 0x000fe20000000000 */
[C---:B------:R-:W-:Y:S01]  /*a3b0*/  ISETP.GT.U32.AND P0, PT, R0.reuse, R234, PT ;  /* 0x000000ea0000720c */ /* 0x040fe20003f04070 */
[----:B------:R-:W-:Y:S01]  /*a3c0*/  IMAD.HI.U32 R5, R3, R229, RZ ;  /* 0x000000e503057227 */ /* 0x000fe200078e00ff */
[----:B------:R-:W-:-:S02]  /*a3d0*/  ISETP.GT.U32.AND P5, PT, R0, R11, PT ;  /* 0x0000000b0000720c */ /* 0x000fc40003fa4070 */
[----:B------:R-:W-:Y:S01]  /*a3e0*/  ISETP.GT.U32.AND P4, PT, R0, R235, PT ;  /* 0x000000eb0000720c */ /* 0x000fe20003f84070 */
[C---:B------:R-:W-:Y:S01]  /*a3f0*/  VIADD R16, R6.reuse, 0xdd ;  /* 0x000000dd06107836 */ /* 0x040fe20000000000 */
[----:B------:R-:W-:Y:S01]  /*a400*/  IABS R236, R12 ;  /* 0x0000000c00ec7213 */ /* 0x000fe20000000000 */
[----:B------:R-:W-:Y:S01]  /*a410*/  VIADD R8, R6, 0xde ;  /* 0x000000de06087836 */ /* 0x000fe20000000000 */
[----:B------:R-:W-:Y:S01]  /*a420*/  IADD3 R5, -R5, RZ, RZ ;  /* 0x000000ff05057210 */ /* 0x000fe20007ffe1ff */
[----:B------:R-:W-:Y:S01]  /*a430*/  @!P3 IMAD.MOV R228, RZ, RZ, -R228 ;  /* 0x000000ffffe4b224 */ /* 0x000fe200078e0ae4 */
[----:B------:R-:W-:Y:S01]  /*a440*/  IABS R230, R16 ;  /* 0x0000001000e67213 */ /* 0x000fe20000000000 */
[----:B------:R-:W-:Y:S01]  /*a450*/  IMAD.HI.U32 R4, R3, R236, RZ ;  /* 0x000000ec03047227 */ /* 0x000fe200078e00ff */
[----:B------:R-:W-:Y:S02]  /*a460*/  IABS R102, R8 ;  /* 0x0000000800667213 */ /* 0x000fe40000000000 */
[----:B------:R-:W-:Y:S01]  /*a470*/  @!P0 IADD3 R234, R234, -R0, RZ ;  /* 0x80000000eaea8210 */ /* 0x000fe20007ffe0ff */
[--C-:B------:R-:W-:Y:S01]  /*a480*/  @!P5 IMAD.IADD R11, R11, 0x1, -R0.reuse ;  /* 0x000000010b0bd824 */ /* 0x100fe200078e0a00 */
[----:B------:R-:W-:Y:S01]  /*a490*/  ISETP.GE.AND P0, PT, R17, RZ, PT ;  /* 0x000000ff1100720c */ /* 0x000fe20003f06270 */
[----:B------:R-:W-:Y:S01]  /*a4a0*/  @!P4 IMAD.IADD R235, R235, 0x1, -R0 ;  /* 0x00000001ebebc824 */ /* 0x000fe200078e0a00 */
[----:B------:R-:W-:Y:S01]  /*a4b0*/  @!P1 IADD3 R234, -R234, RZ, RZ ;  /* 0x000000ffeaea9210 */ /* 0x000fe20007ffe1ff */
[C---:B------:R-:W-:Y:S01]  /*a4c0*/  IMAD R229, R0.reuse, R5, R229 ;  /* 0x0000000500e57224 */ /* 0x040fe200078e02e5 */
[C---:B------:R-:W-:Y:S01]  /*a4d0*/  ISETP.GT.U32.AND P1, PT, R0.reuse, R11, PT ;  /* 0x0000000b0000720c */ /* 0x040fe20003f24070 */
[----:B------:R-:W-:Y:S01]  /*a4e0*/  IMAD.HI.U32 R5, R3, R230, RZ ;  /* 0x000000e603057227 */ /* 0x000fe200078e00ff */
[----:B------:R-:W-:-:S02]  /*a4f0*/  ISETP.GT.U32.AND P4, PT, R0, R235, PT ;  /* 0x000000eb0000720c */ /* 0x000fc40003f84070 */
[----:B------:R-:W-:Y:S01]  /*a500*/  IADD3 R17, -R4, RZ, RZ ;  /* 0x000000ff04117210 */ /* 0x000fe20007ffe1ff */
[----:B------:R-:W-:Y:S01]  /*a510*/  IMAD.MOV R5, RZ, RZ, -R5 ;  /* 0x000000ffff057224 */ /* 0x000fe200078e0a05 */
[----:B------:R-:W-:Y:S01]  /*a520*/  ISETP.GT.U32.AND P5, PT, R0, R229, PT ;  /* 0x000000e50000720c */ /* 0x000fe20003fa4070 */
[----:B------:R-:W-:Y:S01]  /*a530*/  IMAD.HI.U32 R4, R3, R102, RZ ;  /* 0x0000006603047227 */ /* 0x000fe200078e00ff */
[----:B------:R-:W-:-:S03]  /*a540*/  ISETP.GE.AND P3, PT, R12, RZ, PT ;  /* 0x000000ff0c00720c */ /* 0x000fc60003f66270 */
[----:B------:R-:W-:Y:S02]  /*a550*/  IMAD R236, R0, R17, R236 ;  /* 0x0000001100ec7224 */ /* 0x000fe400078e02ec */
[----:B------:R-:W-:Y:S01]  /*a560*/  @!P1 IMAD.IADD R11, R11, 0x1, -R0 ;  /* 0x000000010b0b9824 */ /* 0x000fe200078e0a00 */
[----:B------:R-:W-:Y:S01]  /*a570*/  ISETP.GE.AND P1, PT, R16, RZ, PT ;  /* 0x000000ff1000720c */ /* 0x000fe20003f26270 */
[----:B------:R-:W-:Y:S01]  /*a580*/  IMAD R230, R0, R5, R230 ;  /* 0x0000000500e67224 */ /* 0x000fe200078e02e6 */
[----:B------:R-:W-:Y:S01]  /*a590*/  IADD3 R5, -R4, RZ, RZ ;  /* 0x000000ff04057210 */ /* 0x000fe20007ffe1ff */
[----:B------:R-:W-:Y:S01]  /*a5a0*/  @!P4 IMAD.IADD R235, R235, 0x1, -R0 ;  /* 0x00000001ebebc824 */ /* 0x000fe200078e0a00 */
[----:B------:R-:W-:Y:S01]  /*a5b0*/  ISETP.GT.U32.AND P4, PT, R0, R236, PT ;  /* 0x000000ec0000720c */ /* 0x000fe20003f84070 */
[----:B------:R-:W-:Y:S01]  /*a5c0*/  @!P6 IMAD.MOV R11, RZ, RZ, -R11 ;  /* 0x000000ffff0be224 */ /* 0x000fe200078e0a0b */
[----:B------:R-:W-:Y:S01]  /*a5d0*/  @!P5 IADD3 R229, R229, -R0, RZ ;  /* 0x80000000e5e5d210 */ /* 0x000fe20007ffe0ff */
[----:B------:R-:W-:Y:S01]  /*a5e0*/  VIADD R12, R6, 0xdf ;  /* 0x000000df060c7836 */ /* 0x000fe20000000000 */
[C---:B------:R-:W-:Y:S01]  /*a5f0*/  ISETP.GT.U32.AND P6, PT, R0.reuse, R230, PT ;  /* 0x000000e60000720c */ /* 0x040fe20003fc4070 */
[----:B------:R-:W-:Y:S01]  /*a600*/  @!P2 IMAD.MOV R235, RZ, RZ, -R235 ;  /* 0x000000ffffeba224 */ /* 0x000fe200078e0aeb */
[C---:B------:R-:W-:Y:S01]  /*a610*/  ISETP.GT.U32.AND P5, PT, R0.reuse, R229, PT ;  /* 0x000000e50000720c */ /* 0x040fe20003fa4070 */
[----:B------:R-:W-:Y:S01]  /*a620*/  IMAD R102, R0, R5, R102 ;  /* 0x0000000500667224 */ /* 0x000fe200078e0266 */
[----:B------:R-:W-:-:S02]  /*a630*/  IABS R232, R12 ;  /* 0x0000000c00e87213 */ /* 0x000fc40000000000 */
[----:B------:R-:W-:Y:S02]  /*a640*/  ISETP.GE.AND P2, PT, R8, RZ, PT ;  /* 0x000000ff0800720c */ /* 0x000fe40003f46270 */
[----:B------:R-:W-:Y:S01]  /*a650*/  IABS R8, R37 ;  /* 0x0000002500087213 */ /* 0x000fe20000000000 */
[----:B------:R-:W-:Y:S02]  /*a660*/  @!P4 IMAD.IADD R236, R236, 0x1, -R0 ;  /* 0x00000001ececc824 */ /* 0x000fe400078e0a00 */
[----:B------:R-:W-:-:S03]  /*a670*/  IMAD.HI.U32 R4, R3, R232, RZ ;  /* 0x000000e803047227 */ /* 0x000fc600078e00ff */
[----:B------:R-:W-:Y:S01]  /*a680*/  ISETP.GT.U32.AND P4, PT, R0, R236, PT ;  /* 0x000000ec0000720c */ /* 0x000fe20003f84070 */
[----:B------:R-:W-:Y:S01]  /*a690*/  @!P6 IMAD.IADD R230, R230, 0x1, -R0 ;  /* 0x00000001e6e6e824 */ /* 0x000fe200078e0a00 */
[----:B------:R-:W-:Y:S01]  /*a6a0*/  @!P5 IADD3 R229, R229, -R0, RZ ;  /* 0x80000000e5e5d210 */ /* 0x000fe20007ffe0ff */
[----:B------:R-:W-:Y:S01]  /*a6b0*/  IMAD.MOV R5, RZ, RZ, -R4 ;  /* 0x000000ffff057224 */ /* 0x000fe200078e0a04 */
[----:B------:R-:W-:Y:S01]  /*a6c0*/  ISETP.GE.AND P5, PT, R12, RZ, PT ;  /* 0x000000ff0c00720c */ /* 0x000fe20003fa6270 */
[----:B------:R-:W-:Y:S01]  /*a6d0*/  VIADD R12, R6, 0xe0 ;  /* 0x000000e0060c7836 */ /* 0x000fe20000000000 */
[C---:B------:R-:W-:Y:S01]  /*a6e0*/  ISETP.GT.U32.AND P6, PT, R0.reuse, R230, PT ;  /* 0x000000e60000720c */ /* 0x040fe20003fc4070 */
[----:B------:R-:W-:Y:S01]  /*a6f0*/  IMAD R232, R0, R5, R232 ;  /* 0x0000000500e87224 */ /* 0x000fe200078e02e8 */
[----:B------:R-:W-:Y:S01]  /*a700*/  IABS R5, R38 ;  /* 0x0000002600057213 */ /* 0x000fe20000000000 */
[----:B------:R-:W-:Y:S01]  /*a710*/  IMAD.MOV.U32 R4, RZ, RZ, R8 ;  /* 0x000000ffff047224 */ /* 0x000fe200078e0008 */
[----:B------:R-:W-:Y:S01]  /*a720*/  IABS R98, R12 ;  /* 0x0000000c00627213 */ /* 0x000fe20000000000 */
[----:B------:R-:W-:-:S02]  /*a730*/  VIADD R8, R6, 0xe3 ;  /* 0x000000e306087836 */ /* 0x000fc40000000000 */
[----:B------:R-:W-:Y:S01]  /*a740*/  @!P4 IADD3 R236, R236, -R0, RZ ;  /* 0x80000000ececc210 */ /* 0x000fe20007ffe0ff */
[C---:B------:R-:W-:Y:S01]  /*a750*/  IMAD.HI.U32 R17, R3.reuse, R4, RZ ;  /* 0x0000000403117227 */ /* 0x040fe200078e00ff */
[----:B------:R-:W-:Y:S02]  /*a760*/  ISETP.GT.U32.AND P4, PT, R0, R102, PT ;  /* 0x000000660000720c */ /* 0x000fe40003f84070 */
[----:B------:R-:W-:Y:S01]  /*a770*/  IABS R46, R8 ;  /* 0x00000008002e7213 */ /* 0x000fe20000000000 */
[----:B------:R-:W-:Y:S01]  /*a780*/  IMAD.HI.U32 R16, R3, R98, RZ ;  /* 0x0000006203107227 */ /* 0x000fe200078e00ff */
[----:B------:R-:W-:Y:S02]  /*a790*/  @!P6 IADD3 R230, R230, -R0, RZ ;  /* 0x80000000e6e6e210 */ /* 0x000fe40007ffe0ff */
[----:B------:R-:W-:Y:S01]  /*a7a0*/  ISETP.GT.U32.AND P6, PT, R0, R232, PT ;  /* 0x000000e80000720c */ /* 0x000fe20003fc4070 */
[----:B------:R-:W-:Y:S01]  /*a7b0*/  IMAD.MOV R39, RZ, RZ, -R16 ;  /* 0x000000ffff277224 */ /* 0x000fe200078e0a10 */
[----:B------:R-:W-:Y:S01]  /*a7c0*/  @!P1 IADD3 R230, -R230, RZ, RZ ;  /* 0x000000ffe6e69210 */ /* 0x000fe20007ffe1ff */
[----:B------:R-:W-:Y:S01]  /*a7d0*/  IMAD.MOV R17, RZ, RZ, -R17 ;  /* 0x000000ffff117224 */ /* 0x000fe200078e0a11 */
[----:B------:R-:W-:Y:S01]  /*a7e0*/  IADD3 R16, R6, 0xe5, RZ ;  /* 0x000000e506107810 */ /* 0x000fe20007ffe0ff */
[----:B------:R-:W-:-:S02]  /*a7f0*/  IMAD R98, R0, R39, R98 ;  /* 0x0000002700627224 */ /* 0x000fc400078e0262 */
[----:B------:R-:W-:Y:S02]  /*a800*/  IMAD R4, R0, R17, R4 ;  /* 0x0000001100047224 */ /* 0x000fe400078e0204 */
[----:B------:R-:W-:Y:S01]  /*a810*/  @!P4 IMAD.IADD R102, R102, 0x1, -R0 ;  /* 0x000000016666c824 */ /* 0x000fe200078e0a00 */
[----:B------:R-:W-:Y:S01]  /*a820*/  ISETP.GT.U32.AND P4, PT, R0, R98, PT ;  /* 0x000000620000720c */ /* 0x000fe20003f84070 */
[----:B------:R-:W-:Y:S02]  /*a830*/  VIADD R17, R6, 0xe4 ;  /* 0x000000e406117836 */ /* 0x000fe40000000000 */
[----:B------:R-:W-:Y:S01]  /*a840*/  @!P6 IADD3 R232, R232, -R0, RZ ;  /* 0x80000000e8e8e210 */ /* 0x000fe20007ffe0ff */
[----:B------:R-:W-:Y:S01]  /*a850*/  IMAD.HI.U32 R40, R3, R46, RZ ;  /* 0x0000002e03287227 */ /* 0x000fe200078e00ff */
[----:B------:R-:W-:Y:S02]  /*a860*/  ISETP.GT.U32.AND P6, PT, R0, R4, PT ;  /* 0x000000040000720c */ /* 0x000fe40003fc4070 */
[----:B------:R-:W-:Y:S01]  /*a870*/  IABS R45, R17 ;  /* 0x00000011002d7213 */ /* 0x000fe20000000000 */
[----:B------:R-:W-:-:S02]  /*a880*/  IMAD.MOV R41, RZ, RZ, -R40 ;  /* 0x000000ffff297224 */ /* 0x000fc400078e0a28 */
[----:B------:R-:W-:-:S04]  /*a890*/  IMAD.HI.U32 R39, R3, R5, RZ ;  /* 0x0000000503277227 */ /* 0x000fc800078e00ff */
[----:B------:R-:W-:Y:S01]  /*a8a0*/  @!P4 IMAD.IADD R98, R98, 0x1, -R0 ;  /* 0x000000016262c824 */ /* 0x000fe200078e0a00 */
[----:B------:R-:W-:Y:S01]  /*a8b0*/  ISETP.GT.U32.AND P4, PT, R0, R102, PT ;  /* 0x000000660000720c */ /* 0x000fe20003f84070 */
[----:B------:R-:W-:-:S04]  /*a8c0*/  IMAD.HI.U32 R40, R3, R45, RZ ;  /* 0x0000002d03287227 */ /* 0x000fc800078e00ff */
[----:B------:R-:W-:Y:S01]  /*a8d0*/  @!P6 IMAD.IADD R4, R4, 0x1, -R0 ;  /* 0x000000010404e824 */ /* 0x000fe200078e0a00 */
[----:B------:R-:W-:Y:S01]  /*a8e0*/  ISETP.GT.U32.AND P6, PT, R0, R98, PT ;  /* 0x000000620000720c */ /* 0x000fe20003fc4070 */
[----:B------:R-:W-:Y:S01]  /*a8f0*/  @!P0 IMAD.MOV R229, RZ, RZ, -R229 ;  /* 0x000000ffffe58224 */ /* 0x000fe200078e0ae5 */
[----:B------:R-:W-:Y:S01]  /*a900*/  IADD3 R40, -R40, RZ, RZ ;  /* 0x000000ff28287210 */ /* 0x000fe20007ffe1ff */
[----:B------:R-:W-:Y:S01]  /*a910*/  IMAD.MOV R39, RZ, RZ, -R39 ;  /* 0x000000ffff277224 */ /* 0x000fe200078e0a27 */
[C---:B------:R-:W-:Y:S01]  /*a920*/  ISETP.GT.U32.AND P0, PT, R0.reuse, R232, PT ;  /* 0x000000e80000720c */ /* 0x040fe20003f04070 */
[C---:B------:R-:W-:Y:S02]  /*a930*/  IMAD R46, R0.reuse, R41, R46 ;  /* 0x00000029002e7224 */ /* 0x040fe400078e022e */
[C---:B------:R-:W-:Y:S02]  /*a940*/  IMAD R45, R0.reuse, R40, R45 ;  /* 0x00000028002d7224 */ /* 0x040fe400078e022d */
[C---:B------:R-:W-:Y:S01]  /*a950*/  IMAD R5, R0.reuse, R39, R5 ;  /* 0x0000002700057224 */ /* 0x040fe200078e0205 */
[----:B------:R-:W-:Y:S01]  /*a960*/  IABS R39, R16 ;  /* 0x0000001000277213 */ /* 0x000fe20000000000 */
[----:B------:R-:W-:Y:S01]  /*a970*/  @!P3 IMAD.MOV R236, RZ, RZ, -R236 ;  /* 0x000000ffffecb224 */ /* 0x000fe200078e0aec */
[----:B------:R-:W-:Y:S01]  /*a980*/  ISETP.GT.U32.AND P3, PT, R0, R4, PT ;  /* 0x000000040000720c */ /* 0x000fe20003f64070 */
[--C-:B------:R-:W-:Y:S01]  /*a990*/  @!P6 IMAD.IADD R98, R98, 0x1, -R0.reuse ;  /* 0x000000016262e824 */ /* 0x100fe200078e0a00 */
[----:B------:R-:W-:Y:S01]  /*a9a0*/  ISETP.GT.U32.AND P6, PT, R0, R45, PT ;  /* 0x0000002d0000720c */ /* 0x000fe20003fc4070 */
[--C-:B------:R-:W-:Y:S01]  /*a9b0*/  @!P4 IMAD.IADD R102, R102, 0x1, -R0.reuse ;  /* 0x000000016666c824 */ /* 0x100fe200078e0a00 */
[----:B------:R-:W-:Y:S01]  /*a9c0*/  ISETP.GT.U32.AND P4, PT, R0, R46, PT ;  /* 0x0000002e0000720c */ /* 0x000fe20003f84070 */
[----:B------:R-:W-:Y:S01]  /*a9d0*/  @!P0 IMAD.IADD R232, R232, 0x1, -R0 ;  /* 0x00000001e8e88824 */ /* 0x000fe200078e0a00 */
[----:B------:R-:W-:Y:S01]  /*a9e0*/  ISETP.GT.U32.AND P1, PT, R0, R5, PT ;  /* 0x000000050000720c */ /* 0x000fe20003f24070 */
[----:B------:R-:W-:Y:S01]  /*a9f0*/  IMAD.HI.U32 R40, R3, R39, RZ ;  /* 0x0000002703287227 */ /* 0x000fe200078e00ff */
[----:B------:R-:W-:-:S02]  /*aa00*/  ISETP.GE.AND P0, PT, R12, RZ, PT ;  /* 0x000000ff0c00720c */ /* 0x000fc40003f06270 */
[----:B------:R-:W-:Y:S01]  /*aa10*/  IADD3 R12, R6, 0xe6, RZ ;  /* 0x000000e6060c7810 */ /* 0x000fe20007ffe0ff */
[----:B------:R-:W-:Y:S01]  /*aa20*/  @!P2 IMAD.MOV R102, RZ, RZ, -R102 ;  /* 0x000000ffff66a224 */ /* 0x000fe200078e0a66 */
[----:B------:R-:W-:Y:S01]  /*aa30*/  IADD3 R40, -R40, RZ, RZ ;  /* 0x000000ff28287210 */ /* 0x000fe20007ffe1ff */
[--C-:B------:R-:W-:Y:S01]  /*aa40*/  @!P3 IMAD.IADD R4, R4, 0x1, -R0.reuse ;  /* 0x000000010404b824 */ /* 0x100fe200078e0a00 */
[----:B------:R-:W-:Y:S01]  /*aa50*/  ISETP.GE.AND P3, PT, R37, RZ, PT ;  /* 0x000000ff2500720c */ /* 0x000fe20003f66270 */
[--C-:B------:R-:W-:Y:S01]  /*aa60*/  @!P6 IMAD.IADD R45, R45, 0x1, -R0.reuse ;  /* 0x000000012d2de824 */ /* 0x100fe200078e0a00 */
[----:B------:R-:W-:Y:S01]  /*aa70*/  IABS R42, R12 ;  /* 0x0000000c002a7213 */ /* 0x000fe20000000000 */
[--C-:B------:R-:W-:Y:S01]  /*aa80*/  @!P4 IMAD.IADD R46, R46, 0x1, -R0.reuse ;  /* 0x000000012e2ec824 */ /* 0x100fe200078e0a00 */
[----:B------:R-:W-:Y:S01]  /*aa90*/  @!P5 IADD3 R232, -R232, RZ, RZ ;  /* 0x000000ffe8e8d210 */ /* 0x000fe20007ffe1ff */
[----:B------:R-:W-:Y:S01]  /*aaa0*/  @!P1 IMAD.IADD R5, R5, 0x1, -R0 ;  /* 0x0000000105059824 */ /* 0x000fe200078e0a00 */
[C---:B------:R-:W-:Y:S01]  /*aab0*/  ISETP.GT.U32.AND P6, PT, R0.reuse, R45, PT ;  /* 0x0000002d0000720c */ /* 0x040fe20003fc4070 */
[----:B------:R-:W-:Y:S01]  /*aac0*/  IMAD.HI.U32 R37, R3, R42, RZ ;  /* 0x0000002a03257227 */ /* 0x000fe200078e00ff */
[----:B------:R-:W-:-:S02]  /*aad0*/  ISETP.GT.U32.AND P5, PT, R0, R46, PT ;  /* 0x0000002e0000720c */ /* 0x000fc40003fa4070 */
[----:B------:R-:W-:Y:S01]  /*aae0*/  ISETP.GE.AND P4, PT, R8, RZ, PT ;  /* 0x000000ff0800720c */ /* 0x000fe20003f86270 */
[----:B------:R-:W-:Y:S01]  /*aaf0*/  @!P0 IMAD.MOV R98, RZ, RZ, -R98 ;  /* 0x000000ffff628224 */ /* 0x000fe200078e0a62 */
[C---:B------:R-:W-:Y:S01]  /*ab00*/  ISETP.GT.U32.AND P2, PT, R0.reuse, R5, PT ;  /* 0x000000050000720c */ /* 0x040fe20003f44070 */
[----:B------:R-:W-:Y:S01]  /*ab10*/  IMAD R44, R0, R40, R39 ;  /* 0x00000028002c7224 */ /* 0x000fe200078e0227 */
[----:B------:R-:W-:Y:S01]  /*ab20*/  ISETP.GE.AND P0, PT, R17, RZ, PT ;  /* 0x000000ff1100720c */ /* 0x000fe20003f06270 */
[----:B------:R-:W-:Y:S01]  /*ab30*/  IMAD.MOV R17, RZ, RZ, -R37 ;  /* 0x000000ffff117224 */ /* 0x000fe200078e0a25 */
[----:B------:R-:W-:Y:S02]  /*ab40*/  IADD3 R8, R6, 0xe7, RZ ;  /* 0x000000e706087810 */ /* 0x000fe40007ffe0ff */
[----:B------:R-:W-:Y:S01]  /*ab50*/  ISETP.GE.AND P1, PT, R38, RZ, PT ;  /* 0x000000ff2600720c */ /* 0x000fe20003f26270 */
[----:B------:R-:W-:Y:S01]  /*ab60*/  IMAD R42, R0, R17, R42 ;  /* 0x00000011002a7224 */ /* 0x000fe200078e022a */
[----:B------:R-:W-:Y:S01]  /*ab70*/  IABS R38, R8 ;  /* 0x0000000800267213 */ /* 0x000fe20000000000 */
[----:B------:R-:W-:Y:S01]  /*ab80*/  @!P6 IMAD.IADD R45, R45, 0x1, -R0 ;  /* 0x000000012d2de824 */ /* 0x000fe200078e0a00 */
[----:B------:R-:W-:-:S02]  /*ab90*/  @!P3 IADD3 R4, -R4, RZ, RZ ;  /* 0x000000ff0404b210 */ /* 0x000fc40007ffe1ff */
[C---:B------:R-:W-:Y:S01]  /*aba0*/  ISETP.GT.U32.AND P3, PT, R0.reuse, R44, PT ;  /* 0x0000002c0000720c */ /* 0x040fe20003f64070 */
[----:B------:R-:W-:Y:S01]  /*abb0*/  IMAD.MOV.U32 R37, RZ, RZ, R38 ;  /* 0x000000ffff257224 */ /* 0x000fe200078e0026 */
[----:B------:R-:W-:Y:S01]  /*abc0*/  ISETP.GT.U32.AND P6, PT, R0, R42, PT ;  /* 0x0000002a0000720c */ /* 0x000fe20003fc4070 */
[----:B------:R-:W-:Y:S01]  /*abd0*/  @!P2 IMAD.IADD R5, R5, 0x1, -R0 ;  /* 0x000000010505a824 */ /* 0x000fe200078e0a00 */
[----:B------:R-:W-:Y:S01]  /*abe0*/  @!P5 IADD3 R46, R46, -R0, RZ ;  /* 0x800000002e2ed210 */ /* 0x000fe20007ffe0ff */
[----:B------:R-:W-:Y:S01]  /*abf0*/  VIADD R38, R6, 0xeb ;  /* 0x000000eb06267836 */ /* 0x000fe20000000000 */
[----:B------:R-:W-:Y:S01]  /*ac00*/  ISETP.GE.AND P5, PT, R12, RZ, PT ;  /* 0x000000ff0c00720c */ /* 0x000fe20003fa6270 */
[----:B------:R-:W-:Y:S01]  /*ac10*/  IMAD.HI.U32 R12, R3, R37, RZ ;  /* 0x00000025030c7227 */ /* 0x000fe200078e00ff */
[----:B------:R-:W-:Y:S02]  /*ac20*/  IADD3 R17, R6, 0xe8, RZ ;  /* 0x000000e806117810 */ /* 0x000fe40007ffe0ff */
[----:B------:R-:W-:Y:S01]  /*ac30*/  ISETP.GE.AND P2, PT, R16, RZ, PT ;  /* 0x000000ff1000720c */ /* 0x000fe20003f46270 */
[----:B------:R-:W-:Y:S01]  /*ac40*/  IMAD.MOV.U32 R9, RZ, RZ, R5 ;  /* 0x000000ffff097224 */ /* 0x000fe200078e0005 */
[----:B------:R-:W-:Y:S01]  /*ac50*/  IABS R5, R17 ;  /* 0x0000001100057213 */ /* 0x000fe20000000000 */
[----:B------:R-:W-:Y:S01]  /*ac60*/  IMAD.MOV R12, RZ, RZ, -R12 ;  /* 0x000000ffff0c7224 */ /* 0x000fe200078e0a0c */
[----:B------:R-:W-:Y:S01]  /*ac70*/  IABS R40, R38 ;  /* 0x0000002600287213 */ /* 0x000fe20000000000 */
[--C-:B------:R-:W-:Y:S01]  /*ac80*/  @!P3 IMAD.IADD R44, R44, 0x1, -R0.reuse ;  /* 0x000000012c2cb824 */ /* 0x100fe200078e0a00 */
[----:B------:R-:W-:Y:S01]  /*ac90*/  ISETP.GE.AND P3, PT, R8, RZ, PT ;  /* 0x000000ff0800720c */ /* 0x000fe20003f66270 */
[C---:B------:R-:W-:Y:S01]  /*aca0*/  IMAD R8, R0.reuse, R12, R37 ;  /* 0x0000000c00087224 */ /* 0x040fe200078e0225 */
[----:B------:R-:W-:Y:S01]  /*acb0*/  @!P1 IADD3 R9, -R9, RZ, RZ ;  /* 0x000000ff09099210 */ /* 0x000fe20007ffe1ff */
[----:B------:R-:W-:Y:S01]  /*acc0*/  IMAD.MOV.U32 R37, RZ, RZ, R5 ;  /* 0x000000ffff257224 */ /* 0x000fe200078e0005 */
[----:B------:R-:W-:Y:S01]  /*acd0*/  ISETP.GT.U32.AND P1, PT, R0, R44, PT ;  /* 0x0000002c0000720c */ /* 0x000fe20003f24070 */
[----:B------:R-:W-:Y:S01]  /*ace0*/  @!P6 IMAD.IADD R42, R42, 0x1, -R0 ;  /* 0x000000012a2ae824 */ /* 0x000fe200078e0a00 */
[----:B------:R-:W-:Y:S01]  /*acf0*/  IADD3 R5, R6, 0xea, RZ ;  /* 0x000000ea06057810 */ /* 0x000fe20007ffe0ff */
[C---:B------:R-:W-:Y:S01]  /*ad00*/  IMAD.HI.U32 R12, R3.reuse, R37, RZ ;  /* 0x00000025030c7227 */ /* 0x040fe200078e00ff */
[----:B------:R1:W-:Y:S02]  /*ad10*/  STL [R1+0x12c], R9 ;  /* 0x00012c0901007387 */ /* 0x0003e40000100800 */
[----:B------:R-:W-:Y:S01]  /*ad20*/  ISETP.GT.U32.AND P6, PT, R0, R42, PT ;  /* 0x0000002a0000720c */ /* 0x000fe20003fc4070 */
[----:B------:R-:W-:Y:S01]  /*ad30*/  VIADD R16, R6, 0xe9 ;  /* 0x000000e906107836 */ /* 0x000fe20000000000 */
[----:B------:R-:W-:Y:S01]  /*ad40*/  IADD3 R12, -R12, RZ, RZ ;  /* 0x000000ff0c0c7210 */ /* 0x000fe20007ffe1ff */
[----:B------:R-:W-:Y:S01]  /*ad50*/  IMAD.MOV.U32 R10, RZ, RZ, R46 ;  /* 0x000000ffff0a7224 */ /* 0x000fe200078e002e */
[----:B------:R-:W-:Y:S01]  /*ad60*/  IABS R41, R5 ;  /* 0x0000000500297213 */ /* 0x000fe20000000000 */
[----:B------:R-:W-:Y:S01]  /*ad70*/  IMAD.HI.U32 R47, R3, R40, RZ ;  /* 0x00000028032f7227 */ /* 0x000fe200078e00ff */
[----:B------:R-:W-:-:S02]  /*ad80*/  IABS R39, R16 ;  /* 0x0000001000277213 */ /* 0x000fc40000000000 */
[----:B-1----:R-:W-:Y:S01]  /*ad90*/  MOV R9, R45 ;  /* 0x0000002d00097202 */ /* 0x002fe20000000f00 */
[----:B------:R-:W-:Y:S01]  /*ada0*/  @!P1 IMAD.IADD R44, R44, 0x1, -R0 ;  /* 0x000000012c2c9824 */ /* 0x000fe200078e0a00 */
[C---:B------:R-:W-:Y:S01]  /*adb0*/  ISETP.GT.U32.AND P1, PT, R0.reuse, R8, PT ;  /* 0x000000080000720c */ /* 0x040fe20003f24070 */
[----:B------:R-:W-:Y:S01]  /*adc0*/  IMAD R37, R0, R12, R37 ;  /* 0x0000000c00257224 */ /* 0x000fe200078e0225 */
[----:B------:R-:W-:Y:S01]  /*add0*/  IADD3 R47, -R47, RZ, RZ ;  /* 0x000000ff2f2f7210 */ /* 0x000fe20007ffe1ff */
[C---:B------:R-:W-:Y:S01]  /*ade0*/  IMAD.HI.U32 R49, R3.reuse, R39, RZ ;  /* 0x0000002703317227 */ /* 0x040fe200078e00ff */
[----:B------:R-:W-:Y:S02]  /*adf0*/  @!P6 IADD3 R42, R42, -R0, RZ ;  /* 0x800000002a2ae210 */ /* 0x000fe40007ffe0ff */
[----:B------:R-:W-:Y:S01]  /*ae00*/  ISETP.GT.U32.AND P6, PT, R0, R37, PT ;  /* 0x000000250000720c */ /* 0x000fe20003fc4070 */
[----:B------:R-:W-:Y:S01]  /*ae10*/  IMAD.HI.U32 R48, R3, R41, RZ ;  /* 0x0000002903307227 */ /* 0x000fe200078e00ff */
[----:B------:R-:W-:-:S02]  /*ae20*/  @!P0 IADD3 R9, -R9, RZ, RZ ;  /* 0x000000ff09098210 */ /* 0x000fc40007ffe1ff */
[----:B------:R-:W-:Y:S01]  /*ae30*/  IADD3 R46, R6, 0x106, RZ ;  /* 0x00000106062e7810 */ /* 0x000fe20007ffe0ff */
[----:B------:R-:W-:Y:S02]  /*ae40*/  IMAD.MOV R49, RZ, RZ, -R49 ;  /* 0x000000ffff317224 */ /* 0x000fe400078e0a31 */
[----:B------:R-:W-:Y:S01]  /*ae50*/  @!P1 IMAD.IADD R8, R8, 0x1, -R0 ;  /* 0x0000000108089824 */ /* 0x000fe200078e0a00 */
[----:B------:R-:W-:Y:S01]  /*ae60*/  ISETP.GE.AND P1, PT, R17, RZ, PT ;  /* 0x000000ff1100720c */ /* 0x000fe20003f26270 */
[----:B------:R-:W-:Y:S02]  /*ae70*/  @!P4 IMAD.MOV R10, RZ, RZ, -R10 ;  /* 0x000000ffff0ac224 */ /* 0x000fe400078e0a0a */
[----:B------:R-:W-:Y:S02]  /*ae80*/  IMAD.MOV R48, RZ, RZ, -R48 ;  /* 0x000000ffff307224 */ /* 0x000fe400078e0a30 */
[----:B------:R-:W-:Y:S01]  /*ae90*/  @!P6 IMAD.IADD R37, R37, 0x1, -R0 ;  /* 0x000000012525e824 */ /* 0x000fe200078e0a00 */
[C---:B------:R-:W-:Y:S01]  /*aea0*/  ISETP.GT.U32.AND P6, PT, R0.reuse, R8, PT ;  /* 0x000000080000720c */ /* 0x040fe20003fc4070 */
[C---:B------:R-:W-:Y:S01]  /*aeb0*/  IMAD R17, R0.reuse, R49, R39 ;  /* 0x0000003100117224 */ /* 0x040fe200078e0227 */
[----:B------:R1:W-:Y:S01]  /*aec0*/  STL [R1+0x284], R10 ;  /* 0x0002840a01007387 */ /* 0x0003e20000100800 */
[C---:B------:R-:W-:Y:S01]  /*aed0*/  IMAD R41, R0.reuse, R48, R41 ;  /* 0x0000003000297224 */ /* 0x040fe200078e0229 */
[C---:B------:R-:W-:Y:S01]  /*aee0*/  ISETP.GT.U32.AND P4, PT, R0.reuse, R37, PT ;  /* 0x000000250000720c */ /* 0x040fe20003f84070 */
[C---:B------:R-:W-:Y:S01]  /*aef0*/  IMAD R40, R0.reuse, R47, R40 ;  /* 0x0000002f00287224 */ /* 0x040fe200078e0228 */
[----:B------:R-:W-:Y:S01]  /*af00*/  ISETP.GT.U32.AND P0, PT, R0, R17, PT ;  /* 0x000000110000720c */ /* 0x000fe20003f04070 */
[----:B------:R-:W-:Y:S01]  /*af10*/  VIADD R12, R6, 0xec ;  /* 0x000000ec060c7836 */ /* 0x000fe20000000000 */
[----:B------:R2:W-:Y:S01]  /*af20*/  STL [R1+0x414], R9 ;  /* 0x0004140901007387 */ /* 0x0005e20000100800 */
[----:B-1----:R-:W-:-:S03]  /*af30*/  IMAD.MOV.U32 R10, RZ, RZ, R44 ;  /* 0x000000ffff0a7224 */ /* 0x002fc600078e002c */
[----:B------:R-:W-:Y:S01]  /*af40*/  IABS R39, R12 ;  /* 0x0000000c00277213 */ /* 0x000fe20000000000 */
[----:B------:R-:W-:Y:S01]  /*af50*/  @!P6 IMAD.IADD R8, R8, 0x1, -R0 ;  /* 0x000000010808e824 */ /* 0x000fe200078e0a00 */
[----:B------:R-:W-:Y:S02]  /*af60*/  ISETP.GT.U32.AND P6, PT, R0, R40, PT ;  /* 0x000000280000720c */ /* 0x000fe40003fc4070 */
[----:B------:R-:W-:Y:S01]  /*af70*/  @!P2 IADD3 R10, -R10, RZ, RZ ;  /* 0x000000ff0a0aa210 */ /* 0x000fe20007ffe1ff */
[----:B--2---:R-:W-:Y:S01]  /*af80*/  IMAD.MOV.U32 R9, RZ, RZ, R42 ;  /* 0x000000ffff097224 */ /* 0x004fe200078e002a */
[----:B------:R-:W-:Y:S01]  /*af90*/  ISETP.GT.U32.AND P2, PT, R0, R41, PT ;  /* 0x000000290000720c */ /* 0x000fe20003f44070 */
[----:B------:R-:W-:Y:S01]  /*afa0*/  IMAD.HI.U32 R42, R3, R39, RZ ;  /* 0x00000027032a7227 */ /* 0x000fe200078e00ff */
[----:B------:R-:W-:Y:S01]  /*afb0*/  @!P0 IADD3 R17, R17, -R0, RZ ;  /* 0x8000000011118210 */ /* 0x000fe20007ffe0ff */
[----:B------:R-:W-:Y:S01]  /*afc0*/  STL [R1+0x4c8], R10 ;  /* 0x0004c80a01007387 */ /* 0x000fe20000100800 */
[----:B------:R-:W-:Y:S01]  /*afd0*/  ISETP.GE.AND P0, PT, R38, RZ, PT ;  /* 0x000000ff2600720c */ /* 0x000fe20003f06270 */
[----:B------:R-:W-:Y:S01]  /*afe0*/  @!P5 IMAD.MOV R9, RZ, RZ, -R9 ;  /* 0x000000ffff09d224 */ /* 0x000fe200078e0a09 */
[----:B------:R-:W-:Y:S01]  /*aff0*/  ISETP.GE.AND P5, PT, R16, RZ, PT ;  /* 0x000000ff1000720c */ /* 0x000fe20003fa6270 */
[----:B------:R-:W-:Y:S01]  /*b000*/  VIADD R16, R6, 0xed ;  /* 0x000000ed06107836 */ /* 0x000fe20000000000 */
[----:B------:R-:W-:Y:S01]  /*b010*/  IADD3 R42, -R42, RZ, RZ ;  /* 0x000000ff2a2a7210 */ /* 0x000fe20007ffe1ff */
[--C-:B------:R-:W-:Y:S01]  /*b020*/  @!P6 IMAD.IADD R40, R40, 0x1, -R0.reuse ;  /* 0x000000012828e824 */ /* 0x100fe200078e0a00 */
[----:B------:R1:W-:Y:S01]  /*b030*/  STL [R1+0x4d4], R9 ;  /* 0x0004d40901007387 */ /* 0x0003e20000100800 */
[--C-:B------:R-:W-:Y:S01]  /*b040*/  @!P4 IMAD.IADD R37, R37, 0x1, -R0.reuse ;  /* 0x000000012525c824 */ /* 0x100fe200078e0a00 */
[----:B------:R-:W-:Y:S01]  /*b050*/  IABS R44, R16 ;  /* 0x00000010002c7213 */ /* 0x000fe20000000000 */
[----:B------:R-:W-:Y:S01]  /*b060*/  @!P2 IMAD.IADD R41, R41, 0x1, -R0 ;  /* 0x000000012929a824 */ /* 0x000fe200078e0a00 */
[----:B------:R-:W-:-:S02]  /*b070*/  ISETP.GT.U32.AND P2, PT, R0, R17, PT ;  /* 0x000000110000720c */ /* 0x000fc40003f44070 */
[----:B------:R-:W-:Y:S01]  /*b080*/  ISETP.GE.AND P4, PT, R5, RZ, PT ;  /* 0x000000ff0500720c */ /* 0x000fe20003f86270 */
[----:B------:R-:W-:Y:S01]  /*b090*/  IMAD.MOV.U32 R38, RZ, RZ, R44 ;  /* 0x000000ffff267224 */ /* 0x000fe200078e002c */
[C---:B------:R-:W-:Y:S01]  /*b0a0*/  ISETP.GT.U32.AND P6, PT, R0.reuse, R40, PT ;  /* 0x000000280000720c */ /* 0x040fe20003fc4070 */
[----:B------:R-:W-:Y:S01]  /*b0b0*/  IMAD R5, R0, R42, R39 ;  /* 0x0000002a00057224 */ /* 0x000fe200078e0227 */
[----:B-1----:R-:W-:Y:S01]  /*b0c0*/  MOV R9, R8 ;  /* 0x0000000800097202 */ /* 0x002fe20000000f00 */
[----:B------:R-:W-:-:S03]  /*b0d0*/  IMAD.HI.U32 R39, R3, R38, RZ ;  /* 0x0000002603277227 */ /* 0x000fc600078e00ff */
[----:B------:R-:W-:Y:S01]  /*b0e0*/  @!P3 IADD3 R9, -R9, RZ, RZ ;  /* 0x000000ff0909b210 */ /* 0x000fe20007ffe1ff */
[----:B------:R-:W-:Y:S01]  /*b0f0*/  IMAD.MOV R39, RZ, RZ, -R39 ;  /* 0x000000ffff277224 */ /* 0x000fe200078e0a27 */
[----:B------:R-:W-:Y:S01]  /*b100*/  ISETP.GT.U32.AND P3, PT, R0, R41, PT ;  /* 0x000000290000720c */ /* 0x000fe20003f64070 */
[----:B------:R-:W-:Y:S01]  /*b110*/  @!P2 IMAD.IADD R17, R17, 0x1, -R0 ;  /* 0x000000011111a824 */ /* 0x000fe200078e0a00 */
[----:B------:R-:W-:Y:S01]  /*b120*/  ISETP.GE.AND P2, PT, R12, RZ, PT ;  /* 0x000000ff0c00720c */ /* 0x000fe20003f46270 */
[----:B------:R1:W-:Y:S01]  /*b130*/  STL [R1+0x4f4], R9 ;  /* 0x0004f40901007387 */ /* 0x0003e20000100800 */
[----:B------:R-:W-:Y:S02]  /*b140*/  IMAD R12, R0, R39, R38 ;  /* 0x00000027000c7224 */ /* 0x000fe400078e0226 */
[----:B------:R-:W-:Y:S01]  /*b150*/  @!P6 IMAD.IADD R40, R40, 0x1, -R0 ;  /* 0x000000012828e824 */ /* 0x000fe200078e0a00 */
[----:B------:R-:W-:Y:S01]  /*b160*/  MOV R10, R17 ;  /* 0x00000011000a7202 */ /* 0x000fe20000000f00 */
[----:B------:R-:W-:Y:S01]  /*b170*/  VIADD R8, R6, 0xee ;  /* 0x000000ee06087836 */ /* 0x000fe20000000000 */
[----:B------:R-:W-:-:S02]  /*b180*/  ISETP.GT.U32.AND P6, PT, R0, R12, PT ;  /* 0x0000000c0000720c */ /* 0x000fc40003fc4070 */
[----:B------:R-:W-:Y:S01]  /*b190*/  @!P5 IADD3 R10, -R10, RZ, RZ ;  /* 0x000000ff0a0ad210 */ /* 0x000fe20007ffe1ff */
[----:B-1----:R-:W-:Y:S01]  /*b1a0*/  IMAD.MOV.U32 R9, RZ, RZ, R37 ;  /* 0x000000ffff097224 */ /* 0x002fe200078e0025 */
[----:B------:R-:W-:Y:S01]  /*b1b0*/  IABS R44, R8 ;  /* 0x00000008002c7213 */ /* 0x000fe20000000000 */
[----:B------:R-:W-:Y:S01]  /*b1c0*/  VIADD R37, R6, 0xef ;  /* 0x000000ef06257836 */ /* 0x000fe20000000000 */
[----:B------:R-:W-:Y:S02]  /*b1d0*/  @!P3 IADD3 R41, R41, -R0, RZ ;  /* 0x800000002929b210 */ /* 0x000fe40007ffe0ff */
[----:B------:R-:W-:Y:S01]  /*b1e0*/  @!P1 IADD3 R9, -R9, RZ, RZ ;  /* 0x000000ff09099210 */ /* 0x000fe20007ffe1ff */
[C---:B------:R-:W-:Y:S01]  /*b1f0*/  IMAD.HI.U32 R38, R3.reuse, R44, RZ ;  /* 0x0000002c03267227 */ /* 0x040fe200078e00ff */
[----:B------:R-:W-:Y:S02]  /*b200*/  ISETP.GT.U32.AND P1, PT, R0, R5, PT ;  /* 0x000000050000720c */ /* 0x000fe40003f24070 */
[----:B------:R-:W-:Y:S01]  /*b210*/  IABS R45, R37 ;  /* 0x00000025002d7213 */ /* 0x000fe20000000000 */
[----:B------:R-:W-:Y:S01]  /*b220*/  @!P6 IMAD.IADD R12, R12, 0x1, -R0 ;  /* 0x000000010c0ce824 */ /* 0x000fe200078e0a00 */
[----:B------:R1:W-:Y:S01]  /*b230*/  STL [R1+0x578], R9 ;  /* 0x0005780901007387 */ /* 0x0003e20000100800 */
[----:B------:R-:W-:Y:S01]  /*b240*/  IMAD.MOV R38, RZ, RZ, -R38 ;  /* 0x000000ffff267224 */ /* 0x000fe200078e0a26 */
[----:B------:R-:W-:Y:S01]  /*b250*/  ISETP.GE.AND P3, PT, R16, RZ, PT ;  /* 0x000000ff1000720c */ /* 0x000fe20003f66270 */
[----:B------:R-:W-:Y:S01]  /*b260*/  IMAD.HI.U32 R17, R3, R45, RZ ;  /* 0x0000002d03117227 */ /* 0x000fe200078e00ff */
[----:B------:R-:W-:Y:S03]  /*b270*/  STL [R1+0x58c], R10 ;  /* 0x00058c0a01007387 */ /* 0x000fe60000100800 */
[----:B------:R-:W-:-:S02]  /*b280*/  IMAD.MOV R17, RZ, RZ, -R17 ;  /* 0x000000ffff117224 */ /* 0x000fc400078e0a11 */
[----:B------:R-:W-:Y:S01]  /*b290*/  @!P1 IADD3 R5, R5, -R0, RZ ;  /* 0x8000000005059210 */ /* 0x000fe20007ffe0ff */
[----:B-1----:R-:W-:Y:S01]  /*b2a0*/  IMAD.MOV.U32 R9, RZ, RZ, R41 ;  /* 0x000000ffff097224 */ /* 0x002fe200078e0029 */
[----:B------:R-:W-:Y:S01]  /*b2b0*/  ISETP.GE.AND P1, PT, R8, RZ, PT ;  /* 0x000000ff0800720c */ /* 0x000fe20003f26270 */
[C---:B------:R-:W-:Y:S01]  /*b2c0*/  IMAD R44, R0.reuse, R38, R44 ;  /* 0x00000026002c7224 */ /* 0x040fe200078e022c */
[C---:B------:R-:W-:Y:S01]  /*b2d0*/  ISETP.GT.U32.AND P6, PT, R0.reuse, R5, PT ;  /* 0x000000050000720c */ /* 0x040fe20003fc4070 */
[----:B------:R-:W-:Y:S01]  /*b2e0*/  @!P4 IMAD.MOV R9, RZ, RZ, -R9 ;  /* 0x000000ffff09c224 */ /* 0x000fe200078e0a09 */
[C---:B------:R-:W-:Y:S01]  /*b2f0*/  ISETP.GT.U32.AND P4, PT, R0.reuse, R12, PT ;  /* 0x0000000c0000720c */ /* 0x040fe20003f84070 */
[C---:B------:R-:W-:Y:S01]  /*b300*/  IMAD R45, R0.reuse, R17, R45 ;  /* 0x00000011002d7224 */ /* 0x040fe200078e022d */
[----:B------:R-:W-:Y:S01]  /*b310*/  ISETP.GT.U32.AND P5, PT, R0, R44, PT ;  /* 0x0000002c0000720c */ /* 0x000fe20003fa4070 */
[C---:B------:R-:W-:Y:S01]  /*b320*/  VIADD R16, R6.reuse, 0xf0 ;  /* 0x000000f006107836 */ /* 0x040fe20000000000 */
[----:B------:R1:W-:Y:S01]  /*b330*/  STL [R1+0x57c], R9 ;  /* 0x00057c0901007387 */ /* 0x0003e20000100800 */
[----:B------:R-:W-:-:S03]  /*b340*/  VIADD R8, R6, 0xf1 ;  /* 0x000000f106087836 */ /* 0x000fc60000000000 */
[----:B------:R-:W-:Y:S02]  /*b350*/  IABS R38, R16 ;  /* 0x0000001000267213 */ /* 0x000fe40000000000 */
[----:B------:R-:W-:Y:S01]  /*b360*/  IABS R39, R8 ;  /* 0x0000000800277213 */ /* 0x000fe20000000000 */
[--C-:B------:R-:W-:Y:S01]  /*b370*/  @!P6 IMAD.IADD R5, R5, 0x1, -R0.reuse ;  /* 0x000000010505e824 */ /* 0x100fe200078e0a00 */
[----:B------:R-:W-:Y:S01]  /*b380*/  ISETP.GT.U32.AND P6, PT, R0, R45, PT ;  /* 0x0000002d0000720c */ /* 0x000fe20003fc4070 */
[----:B------:R-:W-:Y:S01]  /*b390*/  IMAD.HI.U32 R17, R3, R38, RZ ;  /* 0x0000002603117227 */ /* 0x000fe200078e00ff */
[----:B-1----:R-:W-:Y:S02]  /*b3a0*/  MOV R9, R40 ;  /* 0x0000002800097202 */ /* 0x002fe40000000f00 */
[----:B------:R-:W-:Y:S01]  /*b3b0*/  @!P5 IADD3 R44, R44, -R0, RZ ;  /* 0x800000002c2cd210 */ /* 0x000fe20007ffe0ff */
[----:B------:R-:W-:Y:S01]  /*b3c0*/  @!P4 IMAD.IADD R12, R12, 0x1, -R0 ;  /* 0x000000010c0cc824 */ /* 0x000fe200078e0a00 */
[----:B------:R-:W-:Y:S01]  /*b3d0*/  IADD3 R17, -R17, RZ, RZ ;  /* 0x000000ff11117210 */ /* 0x000fe20007ffe1ff */
[----:B------:R-:W-:Y:S01]  /*b3e0*/  @!P0 IMAD.MOV R9, RZ, RZ, -R9 ;  /* 0x000000ffff098224 */ /* 0x000fe200078e0a09 */
[----:B------:R-:W-:Y:S01]  /*b3f0*/  ISETP.GE.AND P0, PT, R37, RZ, PT ;  /* 0x000000ff2500720c */ /* 0x000fe20003f06270 */
[----:B------:R-:W-:Y:S01]  /*b400*/  IMAD.HI.U32 R37, R3, R39, RZ ;  /* 0x0000002703257227 */ /* 0x000fe200078e00ff */
[----:B------:R-:W-:-:S02]  /*b410*/  ISETP.GE.AND P4, PT, R16, RZ, PT ;  /* 0x000000ff1000720c */ /* 0x000fc40003f86270 */
[----:B------:R1:W-:Y:S01]  /*b420*/  STL [R1+0x580], R9 ;  /* 0x0005800901007387 */ /* 0x0003e20000100800 */
[----:B------:R-:W-:Y:S01]  /*b430*/  @!P6 IMAD.IADD R45, R45, 0x1, -R0 ;  /* 0x000000012d2de824 */ /* 0x000fe200078e0a00 */
[----:B------:R-:W-:Y:S01]  /*b440*/  ISETP.GT.U32.AND P6, PT, R0, R44, PT ;  /* 0x0000002c0000720c */ /* 0x000fe20003fc4070 */
[----:B------:R-:W-:Y:S01]  /*b450*/  IMAD.MOV R16, RZ, RZ, -R37 ;  /* 0x000000ffff107224 */ /* 0x000fe200078e0a25 */
[----:B------:R-:W-:Y:S01]  /*b460*/  ISETP.GE.AND P5, PT, R8, RZ, PT ;  /* 0x000000ff0800720c */ /* 0x000fe20003fa6270 */
[----:B------:R-:W-:Y:S01]  /*b470*/  IMAD R38, R0, R17, R38 ;  /* 0x0000001100267224 */ /* 0x000fe200078e0226 */
[----:B------:R-:W-:Y:S01]  /*b480*/  IADD3 R40, R6, 0xf3, RZ ;  /* 0x000000f306287810 */ /* 0x000fe20007ffe0ff */
[----:B------:R-:W-:Y:S01]  /*b490*/  IMAD R39, R0, R16, R39 ;  /* 0x0000001000277224 */ /* 0x000fe200078e0227 */
[C---:B------:R-:W-:Y:S01]  /*b4a0*/  IADD3 R16, R6.reuse, 0xf4, RZ ;  /* 0x000000f406107810 */ /* 0x040fe20007ffe0ff */
[C---:B------:R-:W-:Y:S01]  /*b4b0*/  VIADD R8, R6.reuse, 0xf2 ;  /* 0x000000f206087836 */ /* 0x040fe20000000000 */
[----:B------:R-:W-:Y:S01]  /*b4c0*/  IABS R41, R40 ;  /* 0x0000002800297213 */ /* 0x000fe20000000000 */
[----:B-1----:R-:W-:Y:S01]  /*b4d0*/  IMAD.MOV.U32 R9, RZ, RZ, R5 ;  /* 0x000000ffff097224 */ /* 0x002fe200078e0005 */
[----:B------:R-:W-:Y:S01]  /*b4e0*/  IABS R37, R16 ;  /* 0x0000001000257213 */ /* 0x000fe20000000000 */
[----:B------:R-:W-:Y:S01]  /*b4f0*/  VIADD R5, R6, 0xf5 ;  /* 0x000000f506057836 */ /* 0x000fe20000000000 */
[----:B------:R-:W-:Y:S01]  /*b500*/  IABS R17, R8 ;  /* 0x0000000800117213 */ /* 0x000fe20000000000 */
[----:B------:R-:W-:Y:S01]  /*b510*/  @!P2 IMAD.MOV R9, RZ, RZ, -R9 ;  /* 0x000000ffff09a224 */ /* 0x000fe200078e0a09 */
[----:B------:R-:W-:Y:S01]  /*b520*/  ISETP.GT.U32.AND P2, PT, R0, R45, PT ;  /* 0x0000002d0000720c */ /* 0x000fe20003f44070 */
[----:B------:R-:W-:Y:S01]  /*b530*/  @!P6 IMAD.IADD R44, R44, 0x1, -R0 ;  /* 0x000000012c2ce824 */ /* 0x000fe200078e0a00 */
[----:B------:R-:W-:Y:S01]  /*b540*/  ISETP.GT.U32.AND P6, PT, R0, R39, PT ;  /* 0x000000270000720c */ /* 0x000fe20003fc4070 */
[----:B------:R-:W-:Y:S01]  /*b550*/  IMAD.HI.U32 R42, R3, R17, RZ ;  /* 0x00000011032a7227 */ /* 0x000fe200078e00ff */
[----:B------:R1:W-:Y:S03]  /*b560*/  STL [R1+0x588], R9 ;  /* 0x0005880901007387 */ /* 0x0003e60000100800 */
[----:B------:R-:W-:-:S04]  /*b570*/  IMAD.MOV R42, RZ, RZ, -R42 ;  /* 0x000000ffff2a7224 */ /* 0x000fc800078e0a2a */
[C---:B------:R-:W-:Y:S02]  /*b580*/  IMAD R17, R0.reuse, R42, R17 ;  /* 0x0000002a00117224 */ /* 0x040fe400078e0211 */
[----:B------:R-:W-:Y:S01]  /*b590*/  IMAD.HI.U32 R42, R3, R41, RZ ;  /* 0x00000029032a7227 */ /* 0x000fe200078e00ff */
[-C--:B------:R-:W-:Y:S02]  /*b5a0*/  @!P2 IADD3 R45, R45, -R0.reuse, RZ ;  /* 0x800000002d2da210 */ /* 0x080fe40007ffe0ff */
[----:B------:R-:W-:Y:S01]  /*b5b0*/  @!P6 IADD3 R39, R39, -R0, RZ ;  /* 0x800000002727e210 */ /* 0x000fe20007ffe0ff */
[----:B-1----:R-:W-:Y:S01]  /*b5c0*/  IMAD.MOV.U32 R9, RZ, RZ, R12 ;  /* 0x000000ffff097224 */ /* 0x002fe200078e000c */
[----:B------:R-:W-:Y:S02]  /*b5d0*/  IABS R12, R5 ;  /* 0x00000005000c7213 */ /* 0x000fe40000000000 */
[----:B------:R-:W-:Y:S02]  /*b5e0*/  ISETP.GT.U32.AND P6, PT, R0, R39, PT ;  /* 0x000000270000720c */ /* 0x000fe40003fc4070 */
[----:B------:R-:W-:-:S02]  /*b5f0*/  @!P3 IADD3 R9, -R9, RZ, RZ ;  /* 0x000000ff0909b210 */ /* 0x000fc40007ffe1ff */
[----:B------:R-:W-:Y:S02]  /*b600*/  ISETP.GT.U32.AND P3, PT, R0, R38, PT ;  /* 0x000000260000720c */ /* 0x000fe40003f64070 */
[----:B------:R-:W-:Y:S01]  /*b610*/  ISETP.GE.AND P2, PT, R8, RZ, PT ;  /* 0x000000ff0800720c */ /* 0x000fe20003f46270 */
[----:B------:R1:W-:Y:S01]  /*b620*/  STL [R1+0x584], R9 ;  /* 0x0005840901007387 */ /* 0x0003e20000100800 */
[----:B------:R-:W-:Y:S01]  /*b630*/  IMAD.HI.U32 R8, R3, R37, RZ ;  /* 0x0000002503087227 */ /* 0x000fe200078e00ff */
[----:B------:R-:W-:-:S03]  /*b640*/  IADD3 R42, -R42, RZ, RZ ;  /* 0x000000ff2a2a7210 */ /* 0x000fc60007ffe1ff */
[----:B------:R-:W-:Y:S02]  /*b650*/  IMAD.MOV R8, RZ, RZ, -R8 ;  /* 0x000000ffff087224 */ /* 0x000fe400078e0a08 */
[C---:B------:R-:W-:Y:S02]  /*b660*/  IMAD R41, R0.reuse, R42, R41 ;  /* 0x0000002a00297224 */ /* 0x040fe400078e0229 */
[----:B------:R-:W-:Y:S02]  /*b670*/  IMAD R37, R0, R8, R37 ;  /* 0x0000000800257224 */ /* 0x000fe400078e0225 */
[----:B------:R-:W-:Y:S01]  /*b680*/  @!P3 IMAD.IADD R38, R38, 0x1, -R0 ;  /* 0x000000012626b824 */ /* 0x000fe200078e0a00 */
[----:B------:R-:W-:Y:S01]  /*b690*/  ISETP.GT.U32.AND P3, PT, R0, R17, PT ;  /* 0x000000110000720c */ /* 0x000fe20003f64070 */
[----:B-1----:R-:W-:Y:S02]  /*b6a0*/  IMAD.MOV.U32 R9, RZ, RZ, R44 ;  /* 0x000000ffff097224 */ /* 0x002fe400078e002c */
[----:B------:R-:W-:-:S04]  /*b6b0*/  IMAD.HI.U32 R44, R3, R12, RZ ;  /* 0x0000000c032c7227 */ /* 0x000fc800078e00ff */
[----:B------:R-:W-:Y:S01]  /*b6c0*/  @!P1 IMAD.MOV R9, RZ, RZ, -R9 ;  /* 0x000000ffff099224 */ /* 0x000fe200078e0a09 */
[C---:B------:R-:W-:Y:S01]  /*b6d0*/  ISETP.GT.U32.AND P1, PT, R0.reuse, R38, PT ;  /* 0x000000260000720c */ /* 0x040fe20003f24070 */
[--C-:B------:R-:W-:Y:S01]  /*b6e0*/  @!P6 IMAD.IADD R39, R39, 0x1, -R0.reuse ;  /* 0x000000012727e824 */ /* 0x100fe200078e0a00 */
[----:B------:R-:W-:Y:S01]  /*b6f0*/  ISETP.GT.U32.AND P6, PT, R0, R37, PT ;  /* 0x000000250000720c */ /* 0x000fe20003fc4070 */
[----:B------:R-:W-:Y:S01]  /*b700*/  VIADD R8, R6, 0xf6 ;  /* 0x000000f606087836 */ /* 0x000fe20000000000 */
[----:B------:R1:W-:Y:S01]  /*b710*/  STL [R1+0x574], R9 ;  /* 0x0005740901007387 */ /* 0x0003e20000100800 */
[----:B------:R-:W-:-:S05]  /*b720*/  @!P3 IMAD.IADD R17, R17, 0x1, -R0 ;  /* 0x000000011111b824 */ /* 0x000fca00078e0a00 */
[----:B------:R-:W-:-:S03]  /*b730*/  ISETP.GT.U32.AND P3, PT, R0, R17, PT ;  /* 0x000000110000720c */ /* 0x000fc60003f64070 */
[-C--:B------:R-:W-:Y:S01]  /*b740*/  @!P1 IADD3 R38, R38, -R0.reuse, RZ ;  /* 0x8000000026269210 */ /* 0x080fe20007ffe0ff */
[----:B-1----:R-:W-:Y:S01]  /*b750*/  IMAD.MOV.U32 R9, RZ, RZ, R45 ;  /* 0x000000ffff097224 */ /* 0x002fe200078e002d */
[----:B------:R-:W-:Y:S02]  /*b760*/  ISETP.GT.U32.AND P1, PT, R0, R41, PT ;  /* 0x000000290000720c */ /* 0x000fe40003f24070 */
[----:B------:R-:W-:Y:S01]  /*b770*/  @!P6 IADD3 R37, R37, -R0, RZ ;  /* 0x800000002525e210 */ /* 0x000fe20007ffe0ff */
[----:B------:R-:W-:Y:S01]  /*b780*/  @!P0 IMAD.MOV R9, RZ, RZ, -R9 ;  /* 0x000000ffff098224 */ /* 0x000fe200078e0a09 */
[----:B------:R-:W-:Y:S01]  /*b790*/  ISETP.GE.AND P0, PT, R40, RZ, PT ;  /* 0x000000ff2800720c */ /* 0x000fe20003f06270 */
[----:B------:R-:W-:Y:S01]  /*b7a0*/  IMAD.MOV.U32 R10, RZ, RZ, R38 ;  /* 0x000000ffff0a7224 */ /* 0x000fe200078e0026 */
[----:B------:R-:W-:Y:S02]  /*b7b0*/  IADD3 R40, -R44, RZ, RZ ;  /* 0x000000ff2c287210 */ /* 0x000fe40007ffe1ff */
[----:B------:R1:W-:Y:S01]  /*b7c0*/  STL [R1+0x504], R9 ;  /* 0x0005040901007387 */ /* 0x0003e20000100800 */
[----:B------:R-:W-:Y:S01]  /*b7d0*/  @!P4 IMAD.MOV R10, RZ, RZ, -R10 ;  /* 0x000000ffff0ac224 */ /* 0x000fe200078e0a0a */
[----:B------:R-:W-:Y:S01]  /*b7e0*/  ISETP.GE.AND P4, PT, R16, RZ, PT ;  /* 0x000000ff1000720c */ /* 0x000fe20003f86270 */
[----:B------:R-:W-:Y:S01]  /*b7f0*/  IMAD R12, R0, R40, R12 ;  /* 0x00000028000c7224 */ /* 0x000fe200078e020c */
[----:B------:R-:W-:Y:S01]  /*b800*/  IABS R40, R8 ;  /* 0x0000000800287213 */ /* 0x000fe20000000000 */
[----:B------:R-:W-:Y:S01]  /*b810*/  VIADD R16, R6, 0xf7 ;  /* 0x000000f706107836 */ /* 0x000fe20000000000 */
[----:B------:R-:W-:Y:S01]  /*b820*/  @!P1 IADD3 R41, R41, -R0, RZ ;  /* 0x8000000029299210 */ /* 0x000fe20007ffe0ff */
[----:B------:R-:W-:Y:S01]  /*b830*/  @!P3 IMAD.IADD R17, R17, 0x1, -R0 ;  /* 0x000000011111b824 */ /* 0x000fe200078e0a00 */
[----:B------:R-:W-:Y:S01]  /*b840*/  MOV R38, R40 ;  /* 0x0000002800267202 */ /* 0x000fe20000000f00 */
[----:B------:R-:W-:Y:S01]  /*b850*/  STL [R1+0x538], R10 ;  /* 0x0005380a01007387 */ /* 0x000fe20000100800 */
[----:B-1----:R-:W-:Y:S01]  /*b860*/  IMAD.MOV.U32 R9, RZ, RZ, R39 ;  /* 0x000000ffff097224 */ /* 0x002fe200078e0027 */
[----:B------:R-:W-:-:S02]  /*b870*/  ISETP.GT.U32.AND P1, PT, R0, R41, PT ;  /* 0x000000290000720c */ /* 0x000fc40003f24070 */
[----:B------:R-:W-:Y:S01]  /*b880*/  IMAD.HI.U32 R39, R3, R38, RZ ;  /* 0x0000002603277227 */ /* 0x000fe200078e00ff */
[----:B------:R-:W-:Y:S02]  /*b890*/  ISETP.GE.AND P3, PT, R5, RZ, PT ;  /* 0x000000ff0500720c */ /* 0x000fe40003f66270 */
[----:B------:R-:W-:Y:S01]  /*b8a0*/  @!P5 IADD3 R9, -R9, RZ, RZ ;  /* 0x000000ff0909d210 */ /* 0x000fe20007ffe1ff */
[----:B------:R-:W-:Y:S01]  /*b8b0*/  IMAD.MOV R5, RZ, RZ, -R39 ;  /* 0x000000ffff057224 */ /* 0x000fe200078e0a27 */
[----:B------:R-:W-:Y:S01]  /*b8c0*/  ISETP.GT.U32.AND P5, PT, R0, R12, PT ;  /* 0x0000000c0000720c */ /* 0x000fe20003fa4070 */
[----:B------:R-:W-:Y:S01]  /*b8d0*/  VIADD R39, R6, 0xf8 ;  /* 0x000000f806277836 */ /* 0x000fe20000000000 */
[C---:B------:R-:W-:Y:S01]  /*b8e0*/  ISETP.GT.U32.AND P6, PT, R0.reuse, R37, PT ;  /* 0x000000250000720c */ /* 0x040fe20003fc4070 */
[----:B------:R1:W-:Y:S01]  /*b8f0*/  STL [R1+0x56c], R9 ;  /* 0x00056c0901007387 */ /* 0x0003e20000100800 */
[----:B------:R-:W-:Y:S01]  /*b900*/  IABS R40, R16 ;  /* 0x0000001000287213 */ /* 0x000fe20000000000 */
[----:B------:R-:W-:Y:S01]  /*b910*/  IMAD R38, R0, R5, R38 ;  /* 0x0000000500267224 */ /* 0x000fe200078e0226 */
[----:B------:R-:W-:Y:S01]  /*b920*/  IABS R5, R39 ;  /* 0x0000002700057213 */ /* 0x000fe20000000000 */
[----:B------:R-:W-:Y:S01]  /*b930*/  @!P1 IMAD.IADD R41, R41, 0x1, -R0 ;  /* 0x0000000129299824 */ /* 0x000fe200078e0a00 */
[----:B------:R-:W-:Y:S01]  /*b940*/  ISETP.GE.AND P1, PT, R8, RZ, PT ;  /* 0x000000ff0800720c */ /* 0x000fe20003f26270 */
[----:B------:R-:W-:Y:S01]  /*b950*/  IMAD.HI.U32 R42, R3, R40, RZ ;  /* 0x00000028032a7227 */ /* 0x000fe200078e00ff */
[----:B------:R-:W-:-:S02]  /*b960*/  IADD3 R8, R6, 0xf9, RZ ;  /* 0x000000f906087810 */ /* 0x000fc40007ffe0ff */
[----:B------:R-:W-:Y:S01]  /*b970*/  IABS R45, R6 ;  /* 0x00000006002d7213 */ /* 0x000fe20000000000 */
[----:B------:R-:W-:Y:S02]  /*b980*/  @!P5 IMAD.IADD R12, R12, 0x1, -R0 ;  /* 0x000000010c0cd824 */ /* 0x000fe400078e0a00 */
[----:B-1----:R-:W-:Y:S02]  /*b990*/  IMAD.MOV.U32 R9, RZ, RZ, R17 ;  /* 0x000000ffff097224 */ /* 0x002fe400078e0011 */
[----:B------:R-:W-:Y:S01]  /*b9a0*/  IMAD.MOV R42, RZ, RZ, -R42 ;  /* 0x000000ffff2a7224 */ /* 0x000fe200078e0a2a */
[C---:B------:R-:W-:Y:S01]  /*b9b0*/  ISETP.GT.U32.AND P5, PT, R0.reuse, R12, PT ;  /* 0x0000000c0000720c */ /* 0x040fe20003fa4070 */
[----:B------:R-:W-:Y:S01]  /*b9c0*/  @!P6 IMAD.IADD R37, R37, 0x1, -R0 ;  /* 0x000000012525e824 */ /* 0x000fe200078e0a00 */
[----:B------:R-:W-:Y:S01]  /*b9d0*/  @!P2 IADD3 R9, -R9, RZ, RZ ;  /* 0x000000ff0909a210 */ /* 0x000fe20007ffe1ff */
[----:B------:R-:W-:Y:S01]  /*b9e0*/  IMAD.HI.U32 R17, R3, R5, RZ ;  /* 0x0000000503117227 */ /* 0x000fe200078e00ff */
[----:B------:R-:W-:-:S02]  /*b9f0*/  ISETP.GT.U32.AND P2, PT, R0, R38, PT ;  /* 0x000000260000720c */ /* 0x000fc40003f44070 */
[----:B------:R-:W-:Y:S01]  /*ba00*/  ISETP.GE.AND P6, PT, R16, RZ, PT ;  /* 0x000000ff1000720c */ /* 0x000fe20003fc6270 */
[----:B------:R1:W-:Y:S01]  /*ba10*/  STL [R1+0x570], R9 ;  /* 0x0005700901007387 */ /* 0x0003e20000100800 */
[----:B------:R-:W-:Y:S01]  /*ba20*/  IMAD R16, R0, R42, R40 ;  /* 0x0000002a00107224 */ /* 0x000fe200078e0228 */
[----:B------:R-:W-:Y:S01]  /*ba30*/  IABS R40, R8 ;  /* 0x0000000800287213 */ /* 0x000fe20000000000 */
[----:B------:R-:W-:Y:S02]  /*ba40*/  IMAD.MOV R17, RZ, RZ, -R17 ;  /* 0x000000ffff117224 */ /* 0x000fe400078e0a11 */
[----:B------:R-:W-:Y:S01]  /*ba50*/  IMAD.MOV.U32 R10, RZ, RZ, R37 ;  /* 0x000000ffff0a7224 */ /* 0x000fe200078e0025 */
[----:B------:R-:W-:Y:S01]  /*ba60*/  IADD3 R37, R6, 0xfa, RZ ;  /* 0x000000fa06257810 */ /* 0x000fe20007ffe0ff */
[--C-:B------:R-:W-:Y:S01]  /*ba70*/  @!P5 IMAD.IADD R12, R12, 0x1, -R0.reuse ;  /* 0x000000010c0cd824 */ /* 0x100fe200078e0a00 */
[C---:B------:R-:W-:Y:S01]  /*ba80*/  ISETP.GT.U32.AND P5, PT, R0.reuse, R16, PT ;  /* 0x000000100000720c */ /* 0x040fe20003fa4070 */
[----:B------:R-:W-:Y:S01]  /*ba90*/  IMAD R5, R0, R17, R5 ;  /* 0x0000001100057224 */ /* 0x000fe200078e0205 */
[----:B-1----:R-:W-:Y:S01]  /*baa0*/  MOV R9, R41 ;  /* 0x0000002900097202 */ /* 0x002fe20000000f00 */
[----:B------:R-:W-:Y:S01]  /*bab0*/  @!P2 IMAD.IADD R38, R38, 0x1, -R0 ;  /* 0x000000012626a824 */ /* 0x000fe200078e0a00 */
[----:B------:R-:W-:-:S02]  /*bac0*/  @!P4 IADD3 R10, -R10, RZ, RZ ;  /* 0x000000ff0a0ac210 */ /* 0x000fc40007ffe1ff */
[----:B------:R-:W-:Y:S02]  /*bad0*/  @!P0 IADD3 R9, -R9, RZ, RZ ;  /* 0x000000ff09098210 */ /* 0x000fe40007ffe1ff */
[----:B------:R-:W-:Y:S02]  /*bae0*/  ISETP.GT.U32.AND P2, PT, R0, R38, PT ;  /* 0x000000260000720c */ /* 0x000fe40003f44070 */
[----:B------:R-:W-:Y:S01]  /*baf0*/  ISETP.GE.AND P4, PT, R8, RZ, PT ;  /* 0x000000ff0800720c */ /* 0x000fe20003f86270 */
[----:B------:R1:W-:Y:S01]  /*bb00*/  STL [R1+0x550], R9 ;  /* 0x0005500901007387 */ /* 0x0003e20000100800 */
[----:B------:R-:W-:Y:S01]  /*bb10*/  IMAD.HI.U32 R8, R3, R40, RZ ;  /* 0x0000002803087227 */ /* 0x000fe200078e00ff */
[----:B------:R-:W-:Y:S02]  /*bb20*/  ISETP.GE.AND P0, PT, R39, RZ, PT ;  /* 0x000000ff2700720c */ /* 0x000fe40003f06270 */
[----:B------:R-:W-:Y:S01]  /*bb30*/  STL [R1+0x554], R10 ;  /* 0x0005540a01007387 */ /* 0x000fe20000100800 */
[----:B------:R-:W-:-:S02]  /*bb40*/  @!P5 IMAD.IADD R16, R16, 0x1, -R0 ;  /* 0x000000011010d824 */ /* 0x000fc400078e0a00 */
[----:B------:R-:W-:Y:S02]  /*bb50*/  VIADD R39, R6, 0xfb ;  /* 0x000000fb06277836 */ /* 0x000fe40000000000 */
[----:B------:R-:W-:Y:S01]  /*bb60*/  IMAD.MOV R8, RZ, RZ, -R8 ;  /* 0x000000ffff087224 */ /* 0x000fe200078e0a08 */
[----:B------:R-:W-:Y:S01]  /*bb70*/  ISETP.GT.U32.AND P5, PT, R0, R16, PT ;  /* 0x000000100000720c */ /* 0x000fe20003fa4070 */
[----:B-1----:R-:W-:Y:S01]  /*bb80*/  IMAD.MOV.U32 R9, RZ, RZ, R12 ;  /* 0x000000ffff097224 */ /* 0x002fe200078e000c */
[----:B------:R-:W-:Y:S01]  /*bb90*/  @!P2 IADD3 R38, R38, -R0, RZ ;  /* 0x800000002626a210 */ /* 0x000fe20007ffe0ff */
[C---:B------:R-:W-:Y:S01]  /*bba0*/  IMAD R40, R0.reuse, R8, R40 ;  /* 0x0000000800287224 */ /* 0x040fe200078e0228 */
[----:B------:R-:W-:Y:S01]  /*bbb0*/  IABS R8, R39 ;  /* 0x0000002700087213 */ /* 0x000fe20000000000 */
[----:B------:R-:W-:Y:S01]  /*bbc0*/  @!P3 IMAD.MOV R9, RZ, RZ, -R9 ;  /* 0x000000ffff09b224 */ /* 0x000fe200078e0a09 */
[----:B------:R-:W-:Y:S01]  /*bbd0*/  ISETP.GT.U32.AND P3, PT, R0, R5, PT ;  /* 0x000000050000720c */ /* 0x000fe20003f64070 */
[----:B------:R-:W-:Y:S01]  /*bbe0*/  VIADD R12, R6, 0xfc ;  /* 0x000000fc060c7836 */ /* 0x000fe20000000000 */
[----:B------:R-:W-:-:S02]  /*bbf0*/  ISETP.GE.AND P2, PT, R37, RZ, PT ;  /* 0x000000ff2500720c */ /* 0x000fc40003f46270 */
[----:B------:R1:W-:Y:S01]  /*bc00*/  STL [R1+0x568], R9 ;  /* 0x0005680901007387 */ /* 0x0003e20000100800 */
[----:B------:R-:W-:Y:S02]  /*bc10*/  IABS R37, R37 ;  /* 0x0000002500257213 */ /* 0x000fe40000000000 */
[----:B------:R-:W-:Y:S01]  /*bc20*/  @!P5 IMAD.IADD R16, R16, 0x1, -R0 ;  /* 0x000000011010d824 */ /* 0x000fe200078e0a00 */
[----:B------:R-:W-:Y:S02]  /*bc30*/  ISETP.GT.U32.AND P5, PT, R0, R40, PT ;  /* 0x000000280000720c */ /* 0x000fe40003fa4070 */
[----:B------:R-:W-:-:S03]  /*bc40*/  IABS R17, R12 ;  /* 0x0000000c00117213 */ /* 0x000fc60000000000 */
[----:B------:R-:W-:Y:S01]  /*bc50*/  @!P3 IMAD.IADD R5, R5, 0x1, -R0 ;  /* 0x000000010505b824 */ /* 0x000fe200078e0a00 */
[----:B-1----:R-:W-:Y:S01]  /*bc60*/  MOV R9, R38 ;  /* 0x0000002600097202 */ /* 0x002fe20000000f00 */
[----:B------:R-:W-:-:S03]  /*bc70*/  IMAD.HI.U32 R38, R3, R37, RZ ;  /* 0x0000002503267227 */ /* 0x000fc600078e00ff */
[----:B------:R-:W-:Y:S01]  /*bc80*/  ISETP.GT.U32.AND P3, PT, R0, R5, PT ;  /* 0x000000050000720c */ /* 0x000fe20003f64070 */
[----:B------:R-:W-:Y:S01]  /*bc90*/  @!P1 IMAD.MOV R9, RZ, RZ, -R9 ;  /* 0x000000ffff099224 */ /* 0x000fe200078e0a09 */
[----:B------:R-:W-:Y:S01]  /*bca0*/  IADD3 R38, -R38, RZ, RZ ;  /* 0x000000ff26267210 */ /* 0x000fe20007ffe1ff */
[----:B------:R-:W-:Y:S01]  /*bcb0*/  @!P5 IMAD.IADD R40, R40, 0x1, -R0 ;  /* 0x000000012828d824 */ /* 0x000fe200078e0a00 */
[----:B------:R-:W-:Y:S02]  /*bcc0*/  ISETP.GE.AND P1, PT, R39, RZ, PT ;  /* 0x000000ff2700720c */ /* 0x000fe40003f26270 */
[----:B------:R1:W-:Y:S01]  /*bcd0*/  STL [R1+0x564], R9 ;  /* 0x0005640901007387 */ /* 0x0003e20000100800 */
[C---:B------:R-:W-:Y:S01]  /*bce0*/  IMAD R37, R0.reuse, R38, R37 ;  /* 0x0000002600257224 */ /* 0x040fe200078e0225 */
[----:B------:R-:W-:-:S05]  /*bcf0*/  ISETP.GT.U32.AND P5, PT, R0, R40, PT ;  /* 0x000000280000720c */ /* 0x000fca0003fa4070 */
[----:B------:R-:W-:Y:S01]  /*bd00*/  @!P3 IMAD.IADD R5, R5, 0x1, -R0 ;  /* 0x000000010505b824 */ /* 0x000fe200078e0a00 */
[----:B------:R-:W-:Y:S01]  /*bd10*/  ISETP.GT.U32.AND P3, PT, R0, R37, PT ;  /* 0x000000250000720c */ /* 0x000fe20003f64070 */
[----:B-1----:R-:W-:Y:S02]  /*bd20*/  IMAD.MOV.U32 R9, RZ, RZ, R16 ;  /* 0x000000ffff097224 */ /* 0x002fe400078e0010 */
[----:B------:R-:W-:-:S04]  /*bd30*/  IMAD.HI.U32 R16, R3, R8, RZ ;  /* 0x0000000803107227 */ /* 0x000fc800078e00ff */
[----:B------:R-:W-:Y:S01]  /*bd40*/  @!P6 IMAD.MOV R9, RZ, RZ, -R9 ;  /* 0x000000ffff09e224 */ /* 0x000fe200078e0a09 */
[----:B------:R-:W-:Y:S01]  /*bd50*/  IADD3 R16, -R16, RZ, RZ ;  /* 0x000000ff10107210 */ /* 0x000fe20007ffe1ff */
[----:B------:R-:W-:Y:S01]  /*bd60*/  @!P5 IMAD.IADD R40, R40, 0x1, -R0 ;  /* 0x000000012828d824 */ /* 0x000fe200078e0a00 */
[----:B------:R-:W-:Y:S01]  /*bd70*/  ISETP.GE.AND P6, PT, R12, RZ, PT ;  /* 0x000000ff0c00720c */ /* 0x000fe20003fc6270 */
[----:B------:R-:W-:Y:S01]  /*bd80*/  IMAD.HI.U32 R12, R3, R17, RZ ;  /* 0x00000011030c7227 */ /* 0x000fe200078e00ff */
[----:B------:R1:W-:Y:S01]  /*bd90*/  STL [R1+0x55c], R9 ;  /* 0x00055c0901007387 */ /* 0x0003e20000100800 */
[----:B------:R-:W-:Y:S02]  /*bda0*/  @!P3 IADD3 R37, R37, -R0, RZ ;  /* 0x800000002525b210 */ /* 0x000fe40007ffe0ff */
[----:B------:R-:W-:Y:S02]  /*bdb0*/  IMAD R8, R0, R16, R8 ;  /* 0x0000001000087224 */ /* 0x000fe400078e0208 */
[----:B------:R-:W-:Y:S01]  /*bdc0*/  VIADD R16, R6, 0xfe ;  /* 0x000000fe06107836 */ /* 0x000fe20000000000 */
[----:B------:R-:W-:-:S02]  /*bdd0*/  ISETP.GT.U32.AND P3, PT, R0, R37, PT ;  /* 0x000000250000720c */ /* 0x000fc40003f64070 */
[----:B-1----:R-:W-:Y:S01]  /*bde0*/  MOV R9, R5 ;  /* 0x0000000500097202 */ /* 0x002fe20000000f00 */
[----:B------:R-:W-:Y:S01]  /*bdf0*/  IMAD.MOV R5, RZ, RZ, -R12 ;  /* 0x000000ffff057224 */ /* 0x000fe200078e0a0c */
[----:B------:R-:W-:Y:S01]  /*be00*/  IABS R39, R16 ;  /* 0x0000001000277213 */ /* 0x000fe20000000000 */
[----:B------:R-:W-:Y:S01]  /*be10*/  VIADD R12, R6, 0xfd ;  /* 0x000000fd060c7836 */ /* 0x000fe20000000000 */
[----:B------:R-:W-:Y:S01]  /*be20*/  @!P0 IADD3 R9, -R9, RZ, RZ ;  /* 0x000000ff09098210 */ /* 0x000fe20007ffe1ff */
[C---:B------:R-:W-:Y:S01]  /*be30*/  IMAD R17, R0.reuse, R5, R17 ;  /* 0x0000000500117224 */ /* 0x040fe200078e0211 */
[C---:B------:R-:W-:Y:S01]  /*be40*/  ISETP.GT.U32.AND P0, PT, R0.reuse, R8, PT ;  /* 0x000000080000720c */ /* 0x040fe20003f04070 */
[----:B------:R-:W-:Y:S01]  /*be50*/  IMAD.HI.U32 R41, R3, R39, RZ ;  /* 0x0000002703297227 */ /* 0x000fe200078e00ff */
[----:B------:R-:W-:Y:S01]  /*be60*/  IABS R38, R12 ;  /* 0x0000000c00267213 */ /* 0x000fe20000000000 */
[----:B------:R1:W-:Y:S01]  /*be70*/  STL [R1+0x560], R9 ;  /* 0x0005600901007387 */ /* 0x0003e20000100800 */
[----:B------:R-:W-:Y:S01]  /*be80*/  ISETP.GT.U32.AND P5, PT, R0, R17, PT ;  /* 0x000000110000720c */ /* 0x000fe20003fa4070 */
[----:B------:R-:W-:-:S02]  /*be90*/  IMAD.MOV R41, RZ, RZ, -R41 ;  /* 0x000000ffff297224 */ /* 0x000fc400078e0a29 */
[----:B------:R-:W-:Y:S02]  /*bea0*/  VIADD R5, R6, 0xff ;  /* 0x000000ff06057836 */ /* 0x000fe40000000000 */
[----:B------:R-:W-:Y:S02]  /*beb0*/  IMAD R39, R0, R41, R39 ;  /* 0x0000002900277224 */ /* 0x000fe400078e0227 */
[--C-:B------:R-:W-:Y:S01]  /*bec0*/  @!P3 IMAD.IADD R37, R37, 0x1, -R0.reuse ;  /* 0x000000012525b824 */ /* 0x100fe200078e0a00 */
[----:B------:R-:W-:Y:S01]  /*bed0*/  IABS R42, R5 ;  /* 0x00000005002a7213 */ /* 0x000fe20000000000 */
[----:B------:R-:W-:Y:S01]  /*bee0*/  @!P0 IMAD.IADD R8, R8, 0x1, -R0 ;  /* 0x0000000108088824 */ /* 0x000fe200078e0a00 */
[----:B-1----:R-:W-:Y:S01]  /*bef0*/  MOV R9, R40 ;  /* 0x0000002800097202 */ /* 0x002fe20000000f00 */
[----:B------:R-:W-:Y:S01]  /*bf00*/  IMAD.HI.U32 R40, R3, R38, RZ ;  /* 0x0000002603287227 */ /* 0x000fe200078e00ff */
[----:B------:R-:W-:Y:S02]  /*bf10*/  ISETP.GE.AND P3, PT, R16, RZ, PT ;  /* 0x000000ff1000720c */ /* 0x000fe40003f66270 */
[----:B------:R-:W-:Y:S01]  /*bf20*/  ISETP.GT.U32.AND P0, PT, R0, R8, PT ;  /* 0x000000080000720c */ /* 0x000fe20003f04070 */
[----:B------:R-:W-:Y:S01]  /*bf30*/  @!P4 IMAD.MOV R9, RZ, RZ, -R9 ;  /* 0x000000ffff09c224 */ /* 0x000fe200078e0a09 */
[----:B------:R-:W-:Y:S01]  /*bf40*/  @!P5 IADD3 R17, R17, -R0, RZ ;  /* 0x800000001111d210 */ /* 0x000fe20007ffe0ff */
[----:B------:R-:W-:Y:S01]  /*bf50*/  IMAD.MOV.U32 R10, RZ, RZ, R37 ;  /* 0x000000ffff0a7224 */ /* 0x000fe200078e0025 */
[----:B------:R-:W-:-:S02]  /*bf60*/  IADD3 R40, -R40, RZ, RZ ;  /* 0x000000ff28287210 */ /* 0x000fc40007ffe1ff */
[----:B------:R1:W-:Y:S01]  /*bf70*/  STL [R1+0x558], R9 ;  /* 0x0005580901007387 */ /* 0x0003e20000100800 */
[----:B------:R-:W-:Y:S01]  /*bf80*/  ISETP.GT.U32.AND P5, PT, R0, R17, PT ;  /* 0x000000110000720c */ /* 0x000fe20003fa4070 */
[----:B------:R-:W-:Y:S01]  /*bf90*/  @!P2 IMAD.MOV R10, RZ, RZ, -R10 ;  /* 0x000000ffff0aa224 */ /* 0x000fe200078e0a0a */
[----:B------:R-:W-:Y:S01]  /*bfa0*/  ISETP.GE.AND P4, PT, R12, RZ, PT ;  /* 0x000000ff0c00720c */ /* 0x000fe20003f86270 */
[----:B------:R-:W-:Y:S01]  /*bfb0*/  IMAD.MOV.U32 R12, RZ, RZ, R42 ;  /* 0x000000ffff0c7224 */ /* 0x000fe200078e002a */
[----:B------:R-:W-:Y:S01]  /*bfc0*/  ISETP.GE.AND P2, PT, R5, RZ, PT ;  /* 0x000000ff0500720c */ /* 0x000fe20003f46270 */
[----:B------:R-:W-:Y:S01]  /*bfd0*/  IMAD R16, R0, R40, R38 ;  /* 0x0000002800107224 */ /* 0x000fe200078e0226 */
[----:B------:R-:W-:Y:S01]  /*bfe0*/  STL [R1+0x544], R10 ;  /* 0x0005440a01007387 */ /* 0x000fe20000100800 */
[----:B------:R-:W-:Y:S01]  /*bff0*/  @!P0 IMAD.IADD R8, R8, 0x1, -R0 ;  /* 0x0000000108088824 */ /* 0x000fe200078e0a00 */
[----:B------:R-:W-:Y:S01]  /*c000*/  IADD3 R5, R6, 0x103, RZ ;  /* 0x0000010306057810 */ /* 0x000fe20007ffe0ff */
[----:B------:R-:W-:Y:S01]  /*c010*/  IMAD.HI.U32 R38, R3, R12, RZ ;  /* 0x0000000c03267227 */ /* 0x000fe200078e00ff */
[----:B------:R-:W-:-:S03]  /*c020*/  ISETP.GT.U32.AND P0, PT, R0, R16, PT ;  /* 0x000000100000720c */ /* 0x000fc60003f04070 */
[----:B-1----:R-:W-:Y:S01]  /*c030*/  IMAD.MOV.U32 R9, RZ, RZ, R8 ;  /* 0x000000ffff097224 */ /* 0x002fe200078e0008 */
[----:B------:R-:W-:Y:S01]  /*c040*/  IADD3 R38, -R38, RZ, RZ ;  /* 0x000000ff26267210 */ /* 0x000fe20007ffe1ff */
[----:B------:R-:W-:Y:S02]  /*c050*/  VIADD R8, R6, 0x100 ;  /* 0x0000010006087836 */ /* 0x000fe40000000000 */
[----:B------:R-:W-:Y:S01]  /*c060*/  @!P5 IMAD.IADD R17, R17, 0x1, -R0 ;  /* 0x000000011111d824 */ /* 0x000fe200078e0a00 */
[----:B------:R-:W-:Y:S01]  /*c070*/  @!P1 IADD3 R9, -R9, RZ, RZ ;  /* 0x000000ff09099210 */ /* 0x000fe20007ffe1ff */
[C---:B------:R-:W-:Y:S01]  /*c080*/  IMAD R12, R0.reuse, R38, R12 ;  /* 0x00000026000c7224 */ /* 0x040fe200078e020c */
[----:B------:R-:W-:Y:S01]  /*c090*/  ISETP.GT.U32.AND P1, PT, R0, R39, PT ;  /* 0x000000270000720c */ /* 0x000fe20003f24070 */
[----:B------:R-:W-:Y:S01]  /*c0a0*/  VIADD R42, R6, 0x101 ;  /* 0x00000101062a7836 */ /* 0x000fe20000000000 */
[----:B------:R-:W-:Y:S01]  /*c0b0*/  ISETP.GE.AND P5, PT, R8, RZ, PT ;  /* 0x000000ff0800720c */ /* 0x000fe20003fa6270 */
[----:B------:R1:W-:Y:S01]  /*c0c0*/  STL [R1+0x54c], R9 ;  /* 0x00054c0901007387 */ /* 0x0003e20000100800 */
[----:B------:R-:W-:Y:S01]  /*c0d0*/  IABS R8, R8 ;  /* 0x0000000800087213 */ /* 0x000fe20000000000 */
[----:B------:R-:W-:Y:S01]  /*c0e0*/  @!P0 IMAD.IADD R16, R16, 0x1, -R0 ;  /* 0x0000000110108824 */ /* 0x000fe200078e0a00 */
[----:B------:R-:W-:-:S02]  /*c0f0*/  IADD3 R38, R6, 0x102, RZ ;  /* 0x0000010206267810 */ /* 0x000fc40007ffe0ff */
[----:B------:R-:W-:Y:S01]  /*c100*/  IABS R37, R42 ;  /* 0x0000002a00257213 */ /* 0x000fe20000000000 */
[----:B------:R-:W-:Y:S01]  /*c110*/  IMAD.HI.U32 R44, R3, R8, RZ ;  /* 0x00000008032c7227 */ /* 0x000fe200078e00ff */
[C---:B------:R-:W-:Y:S02]  /*c120*/  ISETP.GT.U32.AND P0, PT, R0.reuse, R16, PT ;  /* 0x000000100000720c */ /* 0x040fe40003f04070 */
[----:B------:R-:W-:Y:S01]  /*c130*/  IABS R41, R38 ;  /* 0x0000002600297213 */ /* 0x000fe20000000000 */
[----:B------:R-:W-:Y:S02]  /*c140*/  @!P1 IMAD.IADD R39, R39, 0x1, -R0 ;  /* 0x0000000127279824 */ /* 0x000fe400078e0a00 */
[----:B-1----:R-:W-:Y:S01]  /*c150*/  IMAD.MOV.U32 R9, RZ, RZ, R17 ;  /* 0x000000ffff097224 */ /* 0x002fe200078e0011 */
[----:B------:R-:W-:Y:S01]  /*c160*/  IABS R17, R5 ;  /* 0x0000000500117213 */ /* 0x000fe20000000000 */
[----:B------:R-:W-:Y:S01]  /*c170*/  IMAD.MOV R44, RZ, RZ, -R44 ;  /* 0x000000ffff2c7224 */ /* 0x000fe200078e0a2c */
[----:B------:R-:W-:Y:S01]  /*c180*/  ISETP.GT.U32.AND P1, PT, R0, R39, PT ;  /* 0x000000270000720c */ /* 0x000fe20003f24070 */
[----:B------:R-:W-:Y:S01]  /*c190*/  IMAD.HI.U32 R40, R3, R37, RZ ;  /* 0x0000002503287227 */ /* 0x000fe200078e00ff */
[----:B------:R-:W-:-:S02]  /*c1a0*/  @!P6 IADD3 R9, -R9, RZ, RZ ;  /* 0x000000ff0909e210 */ /* 0x000fc40007ffe1ff */
[C---:B------:R-:W-:Y:S01]  /*c1b0*/  ISETP.GT.U32.AND P6, PT, R0.reuse, R12, PT ;  /* 0x0000000c0000720c */ /* 0x040fe20003fc4070 */
[----:B------:R-:W-:Y:S01]  /*c1c0*/  IMAD R8, R0, R44, R8 ;  /* 0x0000002c00087224 */ /* 0x000fe200078e0208 */
[----:B------:R-:W-:Y:S01]  /*c1d0*/  IADD3 R40, -R40, RZ, RZ ;  /* 0x000000ff28287210 */ /* 0x000fe20007ffe1ff */
[--C-:B------:R-:W-:Y:S01]  /*c1e0*/  @!P0 IMAD.IADD R16, R16, 0x1, -R0.reuse ;  /* 0x0000000110108824 */ /* 0x100fe200078e0a00 */
[----:B------:R-:W-:Y:S01]  /*c1f0*/  ISETP.GE.AND P0, PT, R42, RZ, PT ;  /* 0x000000ff2a00720c */ /* 0x000fe20003f06270 */
[----:B------:R-:W-:Y:S01]  /*c200*/  IMAD.HI.U32 R42, R3, R41, RZ ;  /* 0x00000029032a7227 */ /* 0x000fe200078e00ff */
[----:B------:R1:W-:Y:S02]  /*c210*/  STL [R1+0x548], R9 ;  /* 0x0005480901007387 */ /* 0x0003e40000100800 */
[----:B------:R-:W-:Y:S01]  /*c220*/  MOV R10, R16 ;  /* 0x00000010000a7202 */ /* 0x000fe20000000f00 */
[----:B------:R-:W-:Y:S01]  /*c230*/  @!P1 IMAD.IADD R39, R39, 0x1, -R0 ;  /* 0x0000000127279824 */ /* 0x000fe200078e0a00 */
[----:B------:R-:W-:Y:S01]  /*c240*/  ISETP.GT.U32.AND P1, PT, R0, R8, PT ;  /* 0x000000080000720c */ /* 0x000fe20003f24070 */
[----:B------:R-:W-:Y:S01]  /*c250*/  IMAD.MOV R42, RZ, RZ, -R42 ;  /* 0x000000ffff2a7224 */ /* 0x000fe200078e0a2a */
[----:B------:R-:W-:Y:S01]  /*c260*/  @!P4 IADD3 R10, -R10, RZ, RZ ;  /* 0x000000ff0a0ac210 */ /* 0x000fe20007ffe1ff */
[----:B------:R-:W-:-:S02]  /*c270*/  @!P6 IMAD.IADD R12, R12, 0x1, -R0 ;  /* 0x000000010c0ce824 */ /* 0x000fc400078e0a00 */
[C---:B------:R-:W-:Y:S02]  /*c280*/  IMAD R40, R0.reuse, R40, R37 ;  /* 0x0000002800287224 */ /* 0x040fe400078e0225 */
[C---:B------:R-:W-:Y:S01]  /*c290*/  IMAD R41, R0.reuse, R42, R41 ;  /* 0x0000002a00297224 */ /* 0x040fe200078e0229 */
[C---:B------:R-:W-:Y:S01]  /*c2a0*/  ISETP.GT.U32.AND P6, PT, R0.reuse, R12, PT ;  /* 0x0000000c0000720c */ /* 0x040fe20003fc4070 */
[----:B------:R-:W-:Y:S01]  /*c2b0*/  IMAD.HI.U32 R37, R3, R17, RZ ;  /* 0x0000001103257227 */ /* 0x000fe200078e00ff */
[----:B------:R-:W-:Y:S01]  /*c2c0*/  ISETP.GT.U32.AND P4, PT, R0, R40, PT ;  /* 0x000000280000720c */ /* 0x000fe20003f84070 */
[----:B------:R-:W-:Y:S02]  /*c2d0*/  STL [R1+0x540], R10 ;  /* 0x0005400a01007387 */ /* 0x000fe40000100800 */
[----:B------:R-:W-:Y:S01]  /*c2e0*/  @!P1 IADD3 R8, R8, -R0, RZ ;  /* 0x8000000008089210 */ /* 0x000fe20007ffe0ff */
[----:B-1----:R-:W-:Y:S02]  /*c2f0*/  IMAD.MOV.U32 R9, RZ, RZ, R39 ;  /* 0x000000ffff097224 */ /* 0x002fe400078e0027 */
[----:B------:R-:W-:Y:S01]  /*c300*/  IMAD.MOV R37, RZ, RZ, -R37 ;  /* 0x000000ffff257224 */ /* 0x000fe200078e0a25 */
[----:B------:R-:W-:Y:S01]  /*c310*/  ISETP.GT.U32.AND P1, PT, R0, R8, PT ;  /* 0x000000080000720c */ /* 0x000fe20003f24070 */
[----:B------:R-:W-:Y:S01]  /*c320*/  @!P3 IMAD.MOV R9, RZ, RZ, -R9 ;  /* 0x000000ffff09b224 */ /* 0x000fe200078e0a09 */
[----:B------:R-:W-:Y:S01]  /*c330*/  ISETP.GE.AND P3, PT, R38, RZ, PT ;  /* 0x000000ff2600720c */ /* 0x000fe20003f66270 */
[----:B------:R-:W-:Y:S01]  /*c340*/  IMAD R37, R0, R37, R17 ;  /* 0x0000002500257224 */ /* 0x000fe200078e0211 */
[----:B------:R-:W-:Y:S01]  /*c350*/  @!P6 IADD3 R12, R12, -R0, RZ ;  /* 0x800000000c0ce210 */ /* 0x000fe20007ffe0ff */
[----:B------:R-:W-:Y:S01]  /*c360*/  VIADD R17, R6, 0x104 ;  /* 0x0000010406117836 */ /* 0x000fe20000000000 */
[----:B------:R-:W-:Y:S01]  /*c370*/  ISETP.GT.U32.AND P6, PT, R0, R41, PT ;  /* 0x000000290000720c */ /* 0x000fe20003fc4070 */
[----:B------:R1:W-:Y:S01]  /*c380*/  STL [R1+0x53c], R9 ;  /* 0x00053c0901007387 */ /* 0x0003e20000100800 */
[----:B------:R-:W-:-:S02]  /*c390*/  VIADD R16, R6, 0x105 ;  /* 0x0000010506107836 */ /* 0x000fc40000000000 */
[----:B------:R-:W-:Y:S01]  /*c3a0*/  IABS R38, R17 ;  /* 0x0000001100267213 */ /* 0x000fe20000000000 */
[--C-:B------:R-:W-:Y:S02]  /*c3b0*/  @!P4 IMAD.IADD R40, R40, 0x1, -R0.reuse ;  /* 0x000000012828c824 */ /* 0x100fe400078e0a00 */
[----:B------:R-:W-:Y:S01]  /*c3c0*/  @!P1 IMAD.IADD R8, R8, 0x1, -R0 ;  /* 0x0000000108089824 */ /* 0x000fe200078e0a00 */
[----:B------:R-:W-:Y:S01]  /*c3d0*/  ISETP.GT.U32.AND P1, PT, R0, R37, PT ;  /* 0x000000250000720c */ /* 0x000fe20003f24070 */
[----:B------:R-:W-:Y:S01]  /*c3e0*/  VIADD R44, R6, 0x10c ;  /* 0x0000010c062c7836 */ /* 0x000fe20000000000 */
[----:B------:R-:W-:Y:S01]  /*c3f0*/  ISETP.GT.U32.AND P4, PT, R0, R40, PT ;  /* 0x000000280000720c */ /* 0x000fe20003f84070 */
[----:B-1----:R-:W-:Y:S01]  /*c400*/  IMAD.MOV.U32 R9, RZ, RZ, R12 ;  /* 0x000000ffff097224 */ /* 0x002fe200078e000c */
[----:B------:R-:W-:Y:S01]  /*c410*/  IABS R12, R16 ;  /* 0x00000010000c7213 */ /* 0x000fe20000000000 */
[----:B------:R-:W-:-:S03]  /*c420*/  @!P6 IMAD.IADD R41, R41, 0x1, -R0 ;  /* 0x000000012929e824 */ /* 0x000fc600078e0a00 */
[----:B------:R-:W-:Y:S02]  /*c430*/  @!P2 IADD3 R9, -R9, RZ, RZ ;  /* 0x000000ff0909a210 */ /* 0x000fe40007ffe1ff */
[----:B------:R-:W-:Y:S01]  /*c440*/  ISETP.GE.AND P2, PT, R5, RZ, PT ;  /* 0x000000ff0500720c */ /* 0x000fe20003f46270 */
[----:B------:R-:W-:Y:S01]  /*c450*/  IMAD.HI.U32 R5, R3, R38, RZ ;  /* 0x0000002603057227 */ /* 0x000fe200078e00ff */
[----:B------:R-:W-:Y:S01]  /*c460*/  ISETP.GT.U32.AND P6, PT, R0, R41, PT ;  /* 0x000000290000720c */ /* 0x000fe20003fc4070 */
[----:B------:R1:W-:Y:S02]  /*c470*/  STL [R1+0x518], R9 ;  /* 0x0005180901007387 */ /* 0x0003e40000100800 */
[----:B------:R-:W-:Y:S01]  /*c480*/  @!P1 IMAD.IADD R37, R37, 0x1, -R0 ;  /* 0x0000000125259824 */ /* 0x000fe200078e0a00 */
[----:B------:R-:W-:Y:S01]  /*c490*/  @!P4 IADD3 R40, R40, -R0, RZ ;  /* 0x800000002828c210 */ /* 0x000fe20007ffe0ff */
[----:B------:R-:W-:Y:S01]  /*c4a0*/  IMAD.MOV R5, RZ, RZ, -R5 ;  /* 0x000000ffff057224 */ /* 0x000fe200078e0a05 */
[----:B------:R-:W-:Y:S01]  /*c4b0*/  ISETP.GE.AND P4, PT, R16, RZ, PT ;  /* 0x000000ff1000720c */ /* 0x000fe20003f86270 */
[----:B------:R-:W-:Y:S01]  /*c4c0*/  VIADD R16, R6, 0x107 ;  /* 0x0000010706107836 */ /* 0x000fe20000000000 */
[----:B------:R-:W-:-:S02]  /*c4d0*/  ISETP.GT.U32.AND P1, PT, R0, R37, PT ;  /* 0x000000250000720c */ /* 0x000fc40003f24070 */
[----:B-1----:R-:W-:Y:S01]  /*c4e0*/  MOV R9, R8 ;  /* 0x0000000800097202 */ /* 0x002fe20000000f00 */
[----:B------:R-:W-:Y:S02]  /*c4f0*/  IMAD.HI.U32 R8, R3, R12, RZ ;  /* 0x0000000c03087227 */ /* 0x000fe400078e00ff */
[----:B------:R-:W-:Y:S02]  /*c500*/  @!P6 IADD3 R41, R41, -R0, RZ ;  /* 0x800000002929e210 */ /* 0x000fe40007ffe0ff */
[----:B------:R-:W-:Y:S01]  /*c510*/  @!P5 IMAD.MOV R9, RZ, RZ, -R9 ;  /* 0x000000ffff09d224 */ /* 0x000fe200078e0a09 */
[----:B------:R-:W-:Y:S01]  /*c520*/  ISETP.GE.AND P5, PT, R17, RZ, PT ;  /* 0x000000ff1100720c */ /* 0x000fe20003fa6270 */
[C---:B------:R-:W-:Y:S02]  /*c530*/  IMAD R17, R0.reuse, R5, R38 ;  /* 0x0000000500117224 */ /* 0x040fe400078e0226 */
[----:B------:R-:W-:Y:S01]  /*c540*/  IMAD.MOV R8, RZ, RZ, -R8 ;  /* 0x000000ffff087224 */ /* 0x000fe200078e0a08 */
[----:B------:R1:W-:Y:S01]  /*c550*/  STL [R1+0x520], R9 ;  /* 0x0005200901007387 */ /* 0x0003e20000100800 */
[----:B------:R-:W-:Y:S01]  /*c560*/  @!P1 IMAD.IADD R37, R37, 0x1, -R0 ;  /* 0x0000000125259824 */ /* 0x000fe200078e0a00 */
[C---:B------:R-:W-:Y:S01]  /*c570*/  ISETP.GT.U32.AND P6, PT, R0.reuse, R17, PT ;  /* 0x000000110000720c */ /* 0x040fe20003fc4070 */
[----:B------:R-:W-:Y:S01]  /*c580*/  IMAD R12, R0, R8, R12 ;  /* 0x00000008000c7224 */ /* 0x000fe200078e020c */
[----:B------:R-:W-:Y:S01]  /*c590*/  IADD3 R8, R6, 0x108, RZ ;  /* 0x0000010806087810 */ /* 0x000fe20007ffe0ff */
[----:B------:R-:W-:Y:S01]  /*c5a0*/  IMAD.MOV.U32 R5, RZ, RZ, R41 ;  /* 0x000000ffff057224 */ /* 0x000fe200078e0029 */
[----:B------:R-:W-:-:S02]  /*c5b0*/  IABS R41, R44 ;  /* 0x0000002c00297213 */ /* 0x000fc40000000000 */
[----:B------:R-:W-:Y:S01]  /*c5c0*/  ISETP.GT.U32.AND P1, PT, R0, R12, PT ;  /* 0x0000000c0000720c */ /* 0x000fe20003f24070 */
[----:B------:R-:W-:Y:S01]  /*c5d0*/  @!P3 IMAD.MOV R5, RZ, RZ, -R5 ;  /* 0x000000ffff05b224 */ /* 0x000fe200078e0a05 */
[----:B------:R-:W-:Y:S01]  /*c5e0*/  ISETP.GE.AND P3, PT, R16, RZ, PT ;  /* 0x000000ff1000720c */ /* 0x000fe20003f66270 */
[----:B-1----:R-:W-:Y:S01]  /*c5f0*/  IMAD.MOV.U32 R9, RZ, RZ, R40 ;  /* 0x000000ffff097224 */ /* 0x002fe200078e0028 */
[----:B------:R-:W-:Y:S01]  /*c600*/  IABS R16, R16 ;  /* 0x0000001000107213 */ /* 0x000fe20000000000 */
[----:B------:R-:W-:Y:S01]  /*c610*/  IMAD.HI.U32 R47, R3, R41, RZ ;  /* 0x00000029032f7227 */ /* 0x000fe200078e00ff */
[----:B------:R-:W-:Y:S02]  /*c620*/  IABS R39, R8 ;  /* 0x0000000800277213 */ /* 0x000fe40000000000 */
[----:B------:R-:W-:Y:S01]  /*c630*/  @!P6 IADD3 R17, R17, -R0, RZ ;  /* 0x800000001111e210 */ /* 0x000fe20007ffe0ff */
[----:B------:R-:W-:Y:S01]  /*c640*/  @!P0 IMAD.MOV R9, RZ, RZ, -R9 ;  /* 0x000000ffff098224 */ /* 0x000fe200078e0a09 */
[----:B------:R-:W-:Y:S01]  /*c650*/  ISETP.GE.AND P0, PT, R46, RZ, PT ;  /* 0x000000ff2e00720c */ /* 0x000fe20003f06270 */
[----:B------:R-:W-:Y:S01]  /*c660*/  IMAD.MOV R47, RZ, RZ, -R47 ;  /* 0x000000ffff2f7224 */ /* 0x000fe200078e0a2f */
[----:B------:R-:W-:Y:S01]  /*c670*/  IABS R46, R46 ;  /* 0x0000002e002e7213 */ /* 0x000fe20000000000 */
[----:B------:R-:W-:Y:S01]  /*c680*/  @!P1 IMAD.IADD R12, R12, 0x1, -R0 ;  /* 0x000000010c0c9824 */ /* 0x000fe200078e0a00 */
[C---:B------:R-:W-:Y:S01]  /*c690*/  ISETP.GT.U32.AND P6, PT, R0.reuse, R17, PT ;  /* 0x000000110000720c */ /* 0x040fe20003fc4070 */
[----:B------:R1:W-:Y:S01]  /*c6a0*/  STL [R1+0x524], R9 ;  /* 0x0005240901007387 */ /* 0x0003e20000100800 */
[----:B------:R-:W-:-:S02]  /*c6b0*/  IMAD R41, R0, R47, R41 ;  /* 0x0000002f00297224 */ /* 0x000fc400078e0229 */
[----:B------:R-:W-:Y:S01]  /*c6c0*/  ISETP.GT.U32.AND P1, PT, R0, R12, PT ;  /* 0x0000000c0000720c */ /* 0x000fe20003f24070 */
[----:B------:R2:W-:Y:S01]  /*c6d0*/  STL [R1+0x534], R5 ;  /* 0x0005340501007387 */ /* 0x0005e20000100800 */
[----:B-1----:R-:W-:Y:S02]  /*c6e0*/  IMAD.MOV.U32 R9, RZ, RZ, R37 ;  /* 0x000000ffff097224 */ /* 0x002fe400078e0025 */
[----:B------:R-:W-:-:S05]  /*c6f0*/  IMAD.HI.U32 R37, R3, R16, RZ ;  /* 0x0000001003257227 */ /* 0x000fca00078e00ff */
[----:B------:R-:W-:Y:S02]  /*c700*/  @!P6 IADD3 R17, R17, -R0, RZ ;  /* 0x800000001111e210 */ /* 0x000fe40007ffe0ff */
[----:B------:R-:W-:Y:S01]  /*c710*/  @!P2 IADD3 R9, -R9, RZ, RZ ;  /* 0x000000ff0909a210 */ /* 0x000fe20007ffe1ff */
[----:B--2---:R-:W-:Y:S01]  /*c720*/  IMAD.HI.U32 R5, R3, R46, RZ ;  /* 0x0000002e03057227 */ /* 0x004fe200078e00ff */
[----:B------:R-:W-:-:S03]  /*c730*/  ISETP.GE.AND P2, PT, R8, RZ, PT ;  /* 0x000000ff0800720c */ /* 0x000fc60003f46270 */
[----:B------:R-:W-:Y:S01]  /*c740*/  IMAD.MOV R5, RZ, RZ, -R5 ;  /* 0x000000ffff057224 */ /* 0x000fe200078e0a05 */
[----:B------:R1:W-:Y:S01]  /*c750*/  STL [R1+0x530], R9 ;  /* 0x0005300901007387 */ /* 0x0003e20000100800 */
[----:B------:R-:W-:-:S04]  /*c760*/  IMAD.HI.U32 R8, R3, R39, RZ ;  /* 0x0000002703087227 */ /* 0x000fc800078e00ff */
[C---:B------:R-:W-:Y:S02]  /*c770*/  IMAD R46, R0.reuse, R5, R46 ;  /* 0x00000005002e7224 */ /* 0x040fe400078e022e */
[----:B------:R-:W-:Y:S02]  /*c780*/  IMAD.MOV R37, RZ, RZ, -R37 ;  /* 0x000000ffff257224 */ /* 0x000fe400078e0a25 */
[----:B------:R-:W-:Y:S01]  /*c790*/  IMAD.MOV R8, RZ, RZ, -R8 ;  /* 0x000000ffff087224 */ /* 0x000fe200078e0a08 */
[----:B------:R-:W-:Y:S01]  /*c7a0*/  ISETP.GT.U32.AND P6, PT, R0, R46, PT ;  /* 0x0000002e0000720c */ /* 0x000fe20003fc4070 */
[----:B------:R-:W-:-:S04]  /*c7b0*/  IMAD.HI.U32 R5, R3, R45, RZ ;  /* 0x0000002d03057227 */ /* 0x000fc800078e00ff */
[----:B------:R-:W-:Y:S01]  /*c7c0*/  IMAD R16, R0, R37, R16 ;  /* 0x0000002500107224 */ /* 0x000fe200078e0210 */
[----:B------:R-:W-:Y:S01]  /*c7d0*/  IADD3 R5, -R5, RZ, RZ ;  /* 0x000000ff05057210 */ /* 0x000fe20007ffe1ff */
[----:B------:R-:W-:Y:S01]  /*c7e0*/  IMAD.MOV.U32 R10, RZ, RZ, R17 ;  /* 0x000000ffff0a7224 */ /* 0x000fe200078e0011 */
[----:B------:R-:W-:Y:S01]  /*c7f0*/  IADD3 R37, R6, 0x10a, RZ ;  /* 0x0000010a06257810 */ /* 0x000fe20007ffe0ff */
[C---:B------:R-:W-:Y:S02]  /*c800*/  IMAD R39, R0.reuse, R8, R39 ;  /* 0x0000000800277224 */ /* 0x040fe400078e0227 */
[----:B------:R-:W-:Y:S01]  /*c810*/  @!P5 IMAD.MOV R10, RZ, RZ, -R10 ;  /* 0x000000ffff0ad224 */ /* 0x000fe200078e0a0a */
[----:B------:R-:W-:Y:S01]  /*c820*/  ISETP.GT.U32.AND P5, PT, R0, R16, PT ;  /* 0x000000100000720c */ /* 0x000fe20003fa4070 */
[----:B------:R-:W-:Y:S01]  /*c830*/  @!P1 IMAD.IADD R12, R12, 0x1, -R0 ;  /* 0x000000010c0c9824 */ /* 0x000fe200078e0a00 */
[C---:B------:R-:W-:Y:S01]  /*c840*/  ISETP.GT.U32.AND P1, PT, R0.reuse, R39, PT ;  /* 0x000000270000720c */ /* 0x040fe20003f24070 */
[----:B------:R-:W-:Y:S01]  /*c850*/  IMAD R45, R0, R5, R45 ;  /* 0x00000005002d7224 */ /* 0x000fe200078e022d */
[----:B------:R-:W-:Y:S01]  /*c860*/  @!P6 IADD3 R46, R46, -R0, RZ ;  /* 0x800000002e2ee210 */ /* 0x000fe20007ffe0ff */
[C---:B-1----:R-:W-:Y:S01]  /*c870*/  VIADD R9, R6.reuse, 0x1ff ;  /* 0x000001ff06097836 */ /* 0x042fe20000000000 */
[----:B------:R-:W-:Y:S01]  /*c880*/  IABS R17, R37 ;  /* 0x0000002500117213 */ /* 0x000fe20000000000 */
[----:B------:R-:W-:Y:S01]  /*c890*/  VIADD R5, R6, 0x10b ;  /* 0x0000010b06057836 */ /* 0x000fe20000000000 */
[----:B------:R-:W-:-:S02]  /*c8a0*/  ISETP.GT.U32.AND P6, PT, R0, R45, PT ;  /* 0x0000002d0000720c */ /* 0x000fc40003fc4070 */
[----:B------:R-:W-:Y:S01]  /*c8b0*/  STL [R1+0x2d30], R9 ;  /* 0x002d300901007387 */ /* 0x000fe20000100800 */
[----:B------:R-:W-:Y:S01]  /*c8c0*/  IABS R8, R9 ;  /* 0x0000000900087213 */ /* 0x000fe20000000000 */
[----:B------:R-:W-:Y:S01]  /*c8d0*/  IMAD.HI.U32 R40, R3, R17, RZ ;  /* 0x0000001103287227 */ /* 0x000fe200078e00ff */
[----:B------:R-:W-:Y:S01]  /*c8e0*/  IABS R38, R5 ;  /* 0x0000000500267213 */ /* 0x000fe20000000000 */
[----:B------:R1:W-:Y:S02]  /*c8f0*/  STL [R1+0x528], R10 ;  /* 0x0005280a01007387 */ /* 0x0003e40000100800 */
[--C-:B------:R-:W-:Y:S01]  /*c900*/  @!P5 IMAD.IADD R16, R16, 0x1, -R0.reuse ;  /* 0x000000011010d824 */ /* 0x100fe200078e0a00 */
[----:B------:R-:W-:Y:S01]  /*c910*/  ISETP.GT.U32.AND P5, PT, R0, R46, PT ;  /* 0x0000002e0000720c */ /* 0x000fe20003fa4070 */
[----:B------:R-:W-:-:S03]  /*c920*/  @!P1 IMAD.IADD R39, R39, 0x1, -R0 ;  /* 0x0000000127279824 */ /* 0x000fc600078e0a00 */
[----:B------:R-:W-:Y:S02]  /*c930*/  @!P6 IADD3 R45, R45, -R0, RZ ;  /* 0x800000002d2de210 */ /* 0x000fe40007ffe0ff */
[C---:B------:R-:W-:Y:S01]  /*c940*/  ISETP.GT.U32.AND P1, PT, R0.reuse, R39, PT ;  /* 0x000000270000720c */ /* 0x040fe20003f24070 */
[----:B-1----:R-:W-:Y:S01]  /*c950*/  IMAD.MOV.U32 R10, RZ, RZ, R12 ;  /* 0x000000ffff0a7224 */ /* 0x002fe200078e000c */
[----:B------:R-:W-:Y:S01]  /*c960*/  ISETP.GT.U32.AND P6, PT, R0, R45, PT ;  /* 0x0000002d0000720c */ /* 0x000fe20003fc4070 */
[----:B------:R-:W-:-:S03]  /*c970*/  IMAD.HI.U32 R12, R3, R8, RZ ;  /* 0x00000008030c7227 */ /* 0x000fc600078e00ff */
[----:B------:R-:W-:Y:S01]  /*c980*/  @!P4 IADD3 R10, -R10, RZ, RZ ;  /* 0x000000ff0a0ac210 */ /* 0x000fe20007ffe1ff */
[----:B------:R-:W-:Y:S01]  /*c990*/  IMAD.MOV R12, RZ, RZ, -R12 ;  /* 0x000000ffff0c7224 */ /* 0x000fe200078e0a0c */
[----:B------:R-:W-:Y:S01]  /*c9a0*/  ISETP.GT.U32.AND P4, PT, R0, R16, PT ;  /* 0x000000100000720c */ /* 0x000fe20003f84070 */
[----:B------:R-:W-:Y:S01]  /*c9b0*/  @!P5 IMAD.IADD R46, R46, 0x1, -R0 ;  /* 0x000000012e2ed824 */ /* 0x000fe200078e0a00 */
[----:B------:R-:W-:Y:S01]  /*c9c0*/  ISETP.GE.AND P5, PT, R37, RZ, PT ;  /* 0x000000ff2500720c */ /* 0x000fe20003fa6270 */
[----:B------:R-:W-:Y:S01]  /*c9d0*/  IMAD R8, R0, R12, R8 ;  /* 0x0000000c00087224 */ /* 0x000fe200078e0208 */
[----:B------:R-:W-:Y:S01]  /*c9e0*/  IADD3 R37, -R40, RZ, RZ ;  /* 0x000000ff28257210 */ /* 0x000fe20007ffe1ff */
[----:B------:R-:W-:Y:S01]  /*c9f0*/  IMAD.HI.U32 R12, R3, R38, RZ ;  /* 0x00000026030c7227 */ /* 0x000fe200078e00ff */
[----:B------:R-:W-:Y:S01]  /*ca00*/  @!P1 IADD3 R39, R39, -R0, RZ ;  /* 0x8000000027279210 */ /* 0x000fe20007ffe0ff */
[----:B------:R1:W-:Y:S01]  /*ca10*/  STL [R1+0x52c], R10 ;  /* 0x00052c0a01007387 */ /* 0x0003e20000100800 */
[----:B------:R-:W-:Y:S01]  /*ca20*/  ISETP.GE.AND P1, PT, R5, RZ, PT ;  /* 0x000000ff0500720c */ /* 0x000fe20003f26270 */
[----:B------:R-:W-:-:S02]  /*ca30*/  IMAD R5, R0, R37, R17 ;  /* 0x0000002500057224 */ /* 0x000fc400078e0211 */
[--C-:B------:R-:W-:Y:S02]  /*ca40*/  @!P6 IMAD.IADD R45, R45, 0x1, -R0.reuse ;  /* 0x000000012d2de824 */ /* 0x100fe400078e0a00 */
[----:B------:R-:W-:Y:S01]  /*ca50*/  @!P4 IMAD.IADD R16, R16, 0x1, -R0 ;  /* 0x000000011010c824 */ /* 0x000fe200078e0a00 */
[C---:B------:R-:W-:Y:S01]  /*ca60*/  ISETP.GT.U32.AND P4, PT, R0.reuse, R8, PT ;  /* 0x000000080000720c */ /* 0x040fe20003f84070 */
[----:B------:R-:W-:Y:S01]  /*ca70*/  IMAD.MOV R12, RZ, RZ, -R12 ;  /* 0x000000ffff0c7224 */ /* 0x000fe200078e0a0c */
[C---:B------:R-:W-:Y:S01]  /*ca80*/  ISETP.GT.U32.AND P6, PT, R0.reuse, R5, PT ;  /* 0x000000050000720c */ /* 0x040fe20003fc4070 */
[----:B------:R-:W-:Y:S01]  /*ca90*/  IMAD.MOV.U32 R113, RZ, RZ, R45 ;  /* 0x000000ffff717224 */ /* 0x000fe200078e002d */
[----:B-1----:R-:W-:Y:S01]  /*caa0*/  MOV R10, R46 ;  /* 0x0000002e000a7202 */ /* 0x002fe20000000f00 */
[----:B------:R-:W-:Y:S02]  /*cab0*/  IMAD R38, R0, R12, R38 ;  /* 0x0000000c00267224 */ /* 0x000fe400078e0226 */
[----:B------:R-:W-:-:S02]  /*cac0*/  VIADD R12, R6, 0x10d ;  /* 0x0000010d060c7836 */ /* 0x000fc40000000000 */
[----:B------:R-:W-:Y:S02]  /*cad0*/  @!P0 IMAD.MOV R10, RZ, RZ, -R10 ;  /* 0x000000ffff0a8224 */ /* 0x000fe400078e0a0a */
[C---:B------:R-:W-:Y:S01]  /*cae0*/  VIADD R37, R6.reuse, 0x10e ;  /* 0x0000010e06257836 */ /* 0x040fe20000000000 */
[----:B------:R-:W-:Y:S01]  /*caf0*/  IABS R48, R12 ;  /* 0x0000000c00307213 */ /* 0x000fe20000000000 */
[----:B------:R-:W-:Y:S01]  /*cb00*/  VIADD R17, R6, 0x10f ;  /* 0x0000010f06117836 */ /* 0x000fe20000000000 */
[-C--:B------:R-:W-:Y:S01]  /*cb10*/  @!P4 IADD3 R8, R8, -R0.reuse, RZ ;  /* 0x800000000808c210 */ /* 0x080fe20007ffe0ff */
[----:B------:R1:W-:Y:S01]  /*cb20*/  STL [R1+0x51c], R10 ;  /* 0x00051c0a01007387 */ /* 0x0003e20000100800 */
[----:B------:R-:W-:Y:S01]  /*cb30*/  ISETP.GE.AND P4, PT, R6, RZ, PT ;  /* 0x000000ff0600720c */ /* 0x000fe20003f86270 */
[----:B------:R-:W-:Y:S01]  /*cb40*/  IMAD.MOV.U32 R46, RZ, RZ, R48 ;  /* 0x000000ffff2e7224 */ /* 0x000fe200078e0030 */
[----:B------:R-:W-:Y:S02]  /*cb50*/  @!P6 IADD3 R5, R5, -R0, RZ ;  /* 0x800000000505e210 */ /* 0x000fe40007ffe0ff */
[C---:B------:R-:W-:Y:S01]  /*cb60*/  ISETP.GT.U32.AND P6, PT, R0.reuse, R8, PT ;  /* 0x000000080000720c */ /* 0x040fe20003fc4070 */
[----:B------:R-:W-:Y:S01]  /*cb70*/  IMAD.HI.U32 R45, R3, R46, RZ ;  /* 0x0000002e032d7227 */ /* 0x000fe200078e00ff */
[----:B------:R-:W-:-:S02]  /*cb80*/  ISETP.GT.U32.AND P0, PT, R0, R5, PT ;  /* 0x000000050000720c */ /* 0x000fc40003f04070 */
[----:B------:R-:W-:Y:S01]  /*cb90*/  IABS R40, R37 ;  /* 0x0000002500287213 */ /* 0x000fe20000000000 */
[----:B------:R-:W-:Y:S01]  /*cba0*/  IMAD.MOV R45, RZ, RZ, -R45 ;  /* 0x000000ffff2d7224 */ /* 0x000fe200078e0a2d */
[----:B------:R-:W-:Y:S02]  /*cbb0*/  IABS R42, R17 ;  /* 0x00000011002a7213 */ /* 0x000fe40000000000 */
[----:B-1----:R-:W-:Y:S01]  /*cbc0*/  MOV R10, R16 ;  /* 0x00000010000a7202 */ /* 0x002fe20000000f00 */
[----:B------:R-:W-:Y:S01]  /*cbd0*/  IMAD.HI.U32 R48, R3, R40, RZ ;  /* 0x0000002803307227 */ /* 0x000fe200078e00ff */
[----:B------:R-:W-:Y:S02]  /*cbe0*/  @!P4 IADD3 R113, -R113, RZ, RZ ;  /* 0x000000ff7171c210 */ /* 0x000fe40007ffe1ff */
[----:B------:R-:W-:Y:S01]  /*cbf0*/  ISETP.GT.U32.AND P4, PT, R0, R38, PT ;  /* 0x000000260000720c */ /* 0x000fe20003f84070 */
[----:B------:R-:W-:Y:S01]  /*cc00*/  IMAD.HI.U32 R47, R3, R42, RZ ;  /* 0x0000002a032f7227 */ /* 0x000fe200078e00ff */
[----:B------:R-:W-:-:S02]  /*cc10*/  @!P6 IADD3 R8, R8, -R0, RZ ;  /* 0x800000000808e210 */ /* 0x000fc40007ffe0ff */
[----:B------:R-:W-:Y:S01]  /*cc20*/  ISETP.GT.U32.AND P6, PT, R0, R41, PT ;  /* 0x000000290000720c */ /* 0x000fe20003fc4070 */
[----:B------:R-:W-:Y:S01]  /*cc30*/  @!P0 IMAD.IADD R5, R5, 0x1, -R0 ;  /* 0x0000000105058824 */ /* 0x000fe200078e0a00 */
[----:B------:R-:W-:Y:S01]  /*cc40*/  @!P3 IADD3 R10, -R10, RZ, RZ ;  /* 0x000000ff0a0ab210 */ /* 0x000fe20007ffe1ff */
[----:B------:R-:W-:Y:S01]  /*cc50*/  IMAD.MOV R48, RZ, RZ, -R48 ;  /* 0x000000ffff307224 */ /* 0x000fe200078e0a30 */
[----:B------:R-:W-:Y:S01]  /*cc60*/  ISETP.GE.AND P0, PT, R44, RZ, PT ;  /* 0x000000ff2c00720c */ /* 0x000fe20003f06270 */
[----:B------:R-:W-:Y:S02]  /*cc70*/  IMAD.MOV R47, RZ, RZ, -R47 ;  /* 0x000000ffff2f7224 */ /* 0x000fe400078e0a2f */
[----:B------:R-:W-:Y:S01]  /*cc80*/  IMAD R45, R0, R45, R46 ;  /* 0x0000002d002d7224 */ /* 0x000fe200078e022e */
[----:B------:R-:W-:Y:S01]  /*cc90*/  STL [R1+0x514], R10 ;  /* 0x0005140a01007387 */ /* 0x000fe20000100800 */
[--C-:B------:R-:W-:Y:S01]  /*cca0*/  @!P4 IMAD.IADD R38, R38, 0x1, -R0.reuse ;  /* 0x000000012626c824 */ /* 0x100fe200078e0a00 */
[----:B------:R-:W-:Y:S01]  /*ccb0*/  ISETP.GE.AND P4, PT, R9, RZ, PT ;  /* 0x000000ff0900720c */ /* 0x000fe20003f86270 */
[----:B------:R-:W-:Y:S01]  /*ccc0*/  IMAD.MOV.U32 R9, RZ, RZ, R39 ;  /* 0x000000ffff097224 */ /* 0x000fe200078e0027 */
[C---:B------:R-:W-:Y:S01]  /*ccd0*/  ISETP.GT.U32.AND P3, PT, R0.reuse, R45, PT ;  /* 0x0000002d0000720c */ /* 0x040fe20003f64070 */
[----:B------:R-:W-:Y:S01]  /*cce0*/  @!P6 IMAD.IADD R41, R41, 0x1, -R0 ;  /* 0x000000012929e824 */ /* 0x000fe200078e0a00 */
[----:B------:R-:W-:Y:S01]  /*ccf0*/  ISETP.GT.U32.AND P6, PT, R0, R38, PT ;  /* 0x000000260000720c */ /* 0x000fe20003fc4070 */
[----:B------:R-:W-:-:S02]  /*cd00*/  @!P2 IMAD.MOV R9, RZ, RZ, -R9 ;  /* 0x000000ffff09a224 */ /* 0x000fc400078e0a09 */
[C---:B------:R-:W-:Y:S01]  /*cd10*/  IMAD R40, R0.reuse, R48, R40 ;  /* 0x0000003000287224 */ /* 0x040fe200078e0228 */
[C---:B------:R-:W-:Y:S01]  /*cd20*/  ISETP.GT.U32.AND P2, PT, R0.reuse, R41, PT ;  /* 0x000000290000720c */ /* 0x040fe20003f44070 */
[----:B------:R-:W-:Y:S01]  /*cd30*/  IMAD R47, R0, R47, R42 ;  /* 0x0000002f002f7224 */ /* 0x000fe200078e022a */
[----:B------:R1:W-:Y:S01]  /*cd40*/  STL [R1+0x510], R9 ;  /* 0x0005100901007387 */ /* 0x0003e20000100800 */
[C---:B------:R-:W-:Y:S01]  /*cd50*/  IADD3 R42, R6.reuse, 0x110, RZ ;  /* 0x00000110062a7810 */ /* 0x040fe20007ffe0ff */
[----:B------:R-:W-:Y:S01]  /*cd60*/  VIADD R44, R6, 0x111 ;  /* 0x00000111062c7836 */ /* 0x000fe20000000000 */
[----:B------:R-:W-:Y:S02]  /*cd70*/  @!P4 IADD3 R8, -R8, RZ, RZ ;  /* 0x000000ff0808c210 */ /* 0x000fe40007ffe1ff */
[----:B------:R-:W-:Y:S01]  /*cd80*/  IABS R16, R42 ;  /* 0x0000002a00107213 */ /* 0x000fe20000000000 */
[--C-:B------:R-:W-:Y:S01]  /*cd90*/  @!P3 IMAD.IADD R45, R45, 0x1, -R0.reuse ;  /* 0x000000012d2db824 */ /* 0x100fe200078e0a00 */
[----:B------:R-:W-:Y:S01]  /*cda0*/  ISETP.GT.U32.AND P4, PT, R0, R40, PT ;  /* 0x000000280000720c */ /* 0x000fe20003f84070 */
[----:B------:R-:W-:Y:S01]  /*cdb0*/  @!P6 IMAD.IADD R38, R38, 0x1, -R0 ;  /* 0x000000012626e824 */ /* 0x000fe200078e0a00 */
[----:B------:R2:W-:Y:S01]  /*cdc0*/  STL [R1+0x50c], R8 ;  /* 0x00050c0801007387 */ /* 0x0005e20000100800 */
[----:B-1----:R-:W-:Y:S01]  /*cdd0*/  IMAD.MOV.U32 R9, RZ, RZ, R5 ;  /* 0x000000ffff097224 */ /* 0x002fe200078e0005 */
[----:B------:R-:W-:Y:S01]  /*cde0*/  ISETP.GT.U32.AND P6, PT, R0, R47, PT ;  /* 0x0000002f0000720c */ /* 0x000fe20003fc4070 */
[----:B------:R-:W-:Y:S01]  /*cdf0*/  IMAD.HI.U32 R5, R3, R16, RZ ;  /* 0x0000001003057227 */ /* 0x000fe200078e00ff */
[----:B------:R-:W-:-:S02]  /*ce00*/  IABS R39, R44 ;  /* 0x0000002c00277213 */ /* 0x000fc40000000000 */
[----:B------:R-:W-:Y:S01]  /*ce10*/  ISETP.GE.AND P3, PT, R17, RZ, PT ;  /* 0x000000ff1100720c */ /* 0x000fe20003f66270 */
[----:B------:R-:W-:Y:S01]  /*ce20*/  @!P5 IMAD.MOV R9, RZ, RZ, -R9 ;  /* 0x000000ffff09d224 */ /* 0x000fe200078e0a09 */
[----:B------:R-:W-:Y:S01]  /*ce30*/  IADD3 R5, -R5, RZ, RZ ;  /* 0x000000ff05057210 */ /* 0x000fe20007ffe1ff */
[----:B------:R-:W-:Y:S01]  /*ce40*/  @!P2 IMAD.IADD R41, R41, 0x1, -R0 ;  /* 0x000000012929a824 */ /* 0x000fe200078e0a00 */
[----:B------:R-:W-:Y:S01]  /*ce50*/  ISETP.GE.AND P5, PT, R12, RZ, PT ;  /* 0x000000ff0c00720c */ /* 0x000fe20003fa6270 */
[----:B--2---:R-:W-:Y:S01]  /*ce60*/  IMAD.HI.U32 R8, R3, R39, RZ ;  /* 0x0000002703087227 */ /* 0x004fe200078e00ff */
[----:B------:R1:W-:Y:S01]  /*ce70*/  STL [R1+0x508], R9 ;  /* 0x0005080901007387 */ /* 0x0003e20000100800 */
[-C--:B------:R-:W-:Y:S02]  /*ce80*/  @!P4 IADD3 R40, R40, -R0.reuse, RZ ;  /* 0x800000002828c210 */ /* 0x080fe40007ffe0ff */
[C---:B------:R-:W-:Y:S01]  /*ce90*/  ISETP.GT.U32.AND P4, PT, R0.reuse, R45, PT ;  /* 0x0000002d0000720c */ /* 0x040fe20003f84070 */
[C---:B------:R-:W-:Y:S01]  /*cea0*/  IMAD R5, R0.reuse, R5, R16 ;  /* 0x0000000500057224 */ /* 0x040fe200078e0210 */
[----:B------:R-:W-:Y:S01]  /*ceb0*/  @!P6 IADD3 R47, R47, -R0, RZ ;  /* 0x800000002f2fe210 */ /* 0x000fe20007ffe0ff */
[----:B------:R-:W-:Y:S01]  /*cec0*/  IMAD.MOV R17, RZ, RZ, -R8 ;  /* 0x000000ffff117224 */ /* 0x000fe200078e0a08 */
[----:B------:R-:W-:Y:S01]  /*ced0*/  ISETP.GT.U32.AND P6, PT, R0, R40, PT ;  /* 0x000000280000720c */ /* 0x000fe20003fc4070 */
[C---:B------:R-:W-:Y:S01]  /*cee0*/  VIADD R8, R6.reuse, 0x112 ;  /* 0x0000011206087836 */ /* 0x040fe20000000000 */
[----:B------:R-:W-:Y:S01]  /*cef0*/  ISETP.GE.AND P2, PT, R37, RZ, PT ;  /* 0x000000ff2500720c */ /* 0x000fe20003f46270 */
[----:B-1----:R-:W-:Y:S01]  /*cf00*/  IMAD.MOV.U32 R9, RZ, RZ, R38 ;  /* 0x000000ffff097224 */ /* 0x002fe200078e0026 */
[C---:B------:R-:W-:Y:S01]  /*cf10*/  IADD3 R38, R6.reuse, 0x114, RZ ;  /* 0x0000011406267810 */ /* 0x040fe20007ffe0ff */
[----:B------:R-:W-:Y:S01]  /*cf20*/  VIADD R12, R6, 0x113 ;  /* 0x00000113060c7836 */ /* 0x000fe20000000000 */
[----:B------:R-:W-:Y:S01]  /*cf30*/  IABS R16, R8 ;  /* 0x0000000800107213 */ /* 0x000fe20000000000 */
[----:B------:R-:W-:Y:S01]  /*cf40*/  @!P1 IMAD.MOV R9, RZ, RZ, -R9 ;  /* 0x000000ffff099224 */ /* 0x000fe200078e0a09 */
[C---:B------:R-:W-:Y:S01]  /*cf50*/  ISETP.GT.U32.AND P1, PT, R0.reuse, R47, PT ;  /* 0x0000002f0000720c */ /* 0x040fe20003f24070 */
[----:B------:R-:W-:Y:S01]  /*cf60*/  IMAD R17, R0, R17, R39 ;  /* 0x0000001100117224 */ /* 0x000fe200078e0227 */
[----:B------:R-:W-:-:S02]  /*cf70*/  @!P4 IADD3 R45, R45, -R0, RZ ;  /* 0x800000002d2dc210 */ /* 0x000fc40007ffe0ff */
[----:B------:R1:W-:Y:S01]  /*cf80*/  STL [R1+0x500], R9 ;  /* 0x0005000901007387 */ /* 0x0003e20000100800 */
[----:B------:R-:W-:Y:S01]  /*cf90*/  IABS R39, R12 ;  /* 0x0000000c00277213 */ /* 0x000fe20000000000 */
[----:B------:R-:W-:Y:S01]  /*cfa0*/  @!P6 IMAD.IADD R40, R40, 0x1, -R0 ;  /* 0x000000012828e824 */ /* 0x000fe200078e0a00 */
[----:B------:R-:W-:Y:S01]  /*cfb0*/  ISETP.GE.AND P4, PT, R42, RZ, PT ;  /* 0x000000ff2a00720c */ /* 0x000fe20003f86270 */
[----:B------:R-:W-:Y:S01]  /*cfc0*/  IMAD.HI.U32 R42, R3, R16, RZ ;  /* 0x00000010032a7227 */ /* 0x000fe200078e00ff */
[----:B------:R-:W-:Y:S02]  /*cfd0*/  ISETP.GT.U32.AND P6, PT, R0, R17, PT ;  /* 0x000000110000720c */ /* 0x000fe40003fc4070 */
[----:B------:R-:W-:Y:S01]  /*cfe0*/  IABS R37, R38 ;  /* 0x0000002600257213 */ /* 0x000fe20000000000 */
[----:B------:R-:W-:Y:S01]  /*cff0*/  IMAD.MOV.U32 R10, RZ, RZ, R40 ;  /* 0x000000ffff0a7224 */ /* 0x000fe200078e0028 */
[----:B------:R-:W-:Y:S01]  /*d000*/  IADD3 R42, -R42, RZ, RZ ;  /* 0x000000ff2a2a7210 */ /* 0x000fe20007ffe1ff */
[----:B------:R-:W-:Y:S01]  /*d010*/  @!P1 IMAD.IADD R47, R47, 0x1, -R0 ;  /* 0x000000012f2f9824 */ /* 0x000fe200078e0a00 */
[----:B-1----:R-:W-:Y:S01]  /*d020*/  MOV R9, R41 ;  /* 0x0000002900097202 */ /* 0x002fe20000000f00 */
[----:B------:R-:W-:Y:S01]  /*d030*/  IMAD.HI.U32 R41, R3, R39, RZ ;  /* 0x0000002703297227 */ /* 0x000fe200078e00ff */
[----:B------:R-:W-:-:S02]  /*d040*/  @!P2 IADD3 R10, -R10, RZ, RZ ;  /* 0x000000ff0a0aa210 */ /* 0x000fc40007ffe1ff */
[----:B------:R-:W-:Y:S01]  /*d050*/  ISETP.GE.AND P1, PT, R44, RZ, PT ;  /* 0x000000ff2c00720c */ /* 0x000fe20003f26270 */
[----:B------:R-:W-:Y:S01]  /*d060*/  @!P0 IMAD.MOV R9, RZ, RZ, -R9 ;  /* 0x000000ffff098224 */ /* 0x000fe200078e0a09 */
[C---:B------:R-:W-:Y:S01]  /*d070*/  ISETP.GT.U32.AND P0, PT, R0.reuse, R5, PT ;  /* 0x000000050000720c */ /* 0x040fe20003f04070 */
[C---:B------:R-:W-:Y:S02]  /*d080*/  IMAD R16, R0.reuse, R42, R16 ;  /* 0x0000002a00107224 */ /* 0x040fe400078e0210 */
[----:B------:R-:W-:Y:S01]  /*d090*/  @!P6 IMAD.IADD R17, R17, 0x1, -R0 ;  /* 0x000000011111e824 */ /* 0x000fe200078e0a00 */
[----:B------:R1:W-:Y:S02]  /*d0a0*/  STL [R1+0x4fc], R9 ;  /* 0x0004fc0901007387 */ /* 0x0003e40000100800 */
[C---:B------:R-:W-:Y:S02]  /*d0b0*/  ISETP.GT.U32.AND P2, PT, R0.reuse, R16, PT ;  /* 0x000000100000720c */ /* 0x040fe40003f44070 */
[----:B------:R-:W-:-:S05]  /*d0c0*/  ISETP.GT.U32.AND P6, PT, R0, R17, PT ;  /* 0x000000110000720c */ /* 0x000fca0003fc4070 */
[--C-:B------:R-:W-:Y:S01]  /*d0d0*/  @!P0 IMAD.IADD R5, R5, 0x1, -R0.reuse ;  /* 0x0000000105058824 */ /* 0x100fe200078e0a00 */
[----:B------:R-:W-:Y:S01]  /*d0e0*/  ISETP.GE.AND P0, PT, R8, RZ, PT ;  /* 0x000000ff0800720c */ /* 0x000fe20003f06270 */
[----:B-1----:R-:W-:Y:S02]  /*d0f0*/  IMAD.MOV.U32 R9, RZ, RZ, R45 ;  /* 0x000000ffff097224 */ /* 0x002fe400078e002d */
[----:B------:R-:W-:Y:S01]  /*d100*/  IMAD.MOV R8, RZ, RZ, -R41 ;  /* 0x000000ffff087224 */ /* 0x000fe200078e0a29 */
[----:B------:R-:W-:Y:S01]  /*d110*/  IADD3 R41, R6, 0x11b, RZ ;  /* 0x0000011b06297810 */ /* 0x000fe20007ffe0ff */
[--C-:B------:R-:W-:Y:S01]  /*d120*/  @!P2 IMAD.IADD R16, R16, 0x1, -R0.reuse ;  /* 0x000000011010a824 */ /* 0x100fe200078e0a00 */
[----:B------:R-:W-:Y:S01]  /*d130*/  @!P5 IADD3 R9, -R9, RZ, RZ ;  /* 0x000000ff0909d210 */ /* 0x000fe20007ffe1ff */
[C---:B------:R-:W-:Y:S01]  /*d140*/  IMAD R8, R0.reuse, R8, R39 ;  /* 0x0000000800087224 */ /* 0x040fe200078e0227 */
[C---:B------:R-:W-:Y:S01]  /*d150*/  ISETP.GT.U32.AND P5, PT, R0.reuse, R5, PT ;  /* 0x000000050000720c */ /* 0x040fe20003fa4070 */
[----:B------:R-:W-:Y:S01]  /*d160*/  IMAD.HI.U32 R39, R3, R37, RZ ;  /* 0x0000002503277227 */ /* 0x000fe200078e00ff */
[----:B------:R-:W-:Y:S01]  /*d170*/  ISETP.GT.U32.AND P2, PT, R0, R16, PT ;  /* 0x000000100000720c */ /* 0x000fe20003f44070 */
[----:B------:R1:W-:Y:S01]  /*d180*/  STL [R1+0x4f8], R9 ;  /* 0x0004f80901007387 */ /* 0x0003e20000100800 */
[----:B------:R-:W-:Y:S01]  /*d190*/  IABS R44, R41 ;  /* 0x00000029002c7213 */ /* 0x000fe20000000000 */
[----:B------:R-:W-:Y:S01]  /*d1a0*/  @!P6 IMAD.IADD R17, R17, 0x1, -R0 ;  /* 0x000000011111e824 */ /* 0x000fe200078e0a00 */
[----:B------:R-:W-:Y:S01]  /*d1b0*/  ISETP.GE.AND P6, PT, R38, RZ, PT ;  /* 0x000000ff2600720c */ /* 0x000fe20003fc6270 */
[----:B------:R2:W-:Y:S01]  /*d1c0*/  STL [R1+0x4f0], R10 ;  /* 0x0004f00a01007387 */ /* 0x0005e20000100800 */
[C---:B------:R-:W-:Y:S01]  /*d1d0*/  IADD3 R38, R6.reuse, 0x116, RZ ;  /* 0x0000011606267810 */ /* 0x040fe20007ffe0ff */
[----:B------:R-:W-:-:S03]  /*d1e0*/  VIADD R45, R6, 0x11a ;  /* 0x0000011a062d7836 */ /* 0x000fc60000000000 */
[----:B------:R-:W-:Y:S01]  /*d1f0*/  IABS R49, R38 ;  /* 0x0000002600317213 */ /* 0x000fe20000000000 */
[----:B-1----:R-:W-:Y:S01]  /*d200*/  IMAD.MOV.U32 R9, RZ, RZ, R47 ;  /* 0x000000ffff097224 */ /* 0x002fe200078e002f */
[----:B------:R-:W-:Y:S02]  /*d210*/  @!P5 IADD3 R5, R5, -R0, RZ ;  /* 0x800000000505d210 */ /* 0x000fe40007ffe0ff */
[----:B------:R-:W-:Y:S01]  /*d220*/  ISETP.GT.U32.AND P5, PT, R0, R8, PT ;  /* 0x000000080000720c */ /* 0x000fe20003fa4070 */
[----:B------:R-:W-:Y:S01]  /*d230*/  @!P3 IMAD.MOV R9, RZ, RZ, -R9 ;  /* 0x000000ffff09b224 */ /* 0x000fe200078e0a09 */
[----:B------:R-:W-:Y:S01]  /*d240*/  ISETP.GE.AND P3, PT, R12, RZ, PT ;  /* 0x000000ff0c00720c */ /* 0x000fe20003f66270 */
[----:B------:R-:W-:Y:S01]  /*d250*/  IMAD.MOV R12, RZ, RZ, -R39 ;  /* 0x000000ffff0c7224 */ /* 0x000fe200078e0a27 */
[----:B------:R-:W-:Y:S01]  /*d260*/  @!P2 IADD3 R16, R16, -R0, RZ ;  /* 0x800000001010a210 */ /* 0x000fe20007ffe0ff */
[----:B--2---:R-:W-:Y:S01]  /*d270*/  IMAD.MOV.U32 R10, RZ, RZ, R5 ;  /* 0x000000ffff0a7224 */ /* 0x004fe200078e0005 */
[----:B------:R1:W-:Y:S01]  /*d280*/  STL [R1+0x4ec], R9 ;  /* 0x0004ec0901007387 */ /* 0x0003e20000100800 */
[----:B------:R-:W-:Y:S01]  /*d290*/  IMAD R12, R0, R12, R37 ;  /* 0x0000000c000c7224 */ /* 0x000fe200078e0225 */
[----:B------:R-:W-:Y:S01]  /*d2a0*/  ISETP.GE.AND P2, PT, R38, RZ, PT ;  /* 0x000000ff2600720c */ /* 0x000fe20003f46270 */
[----:B------:R-:W-:-:S02]  /*d2b0*/  @!P4 IMAD.MOV R10, RZ, RZ, -R10 ;  /* 0x000000ffff0ac224 */ /* 0x000fc400078e0a0a */
[----:B------:R-:W-:Y:S01]  /*d2c0*/  VIADD R37, R6, 0x117 ;  /* 0x0000011706257836 */ /* 0x000fe20000000000 */
[----:B------:R-:W-:Y:S01]  /*d2d0*/  ISETP.GT.U32.AND P4, PT, R0, R12, PT ;  /* 0x0000000c0000720c */ /* 0x000fe20003f84070 */
[----:B------:R-:W-:Y:S01]  /*d2e0*/  VIADD R39, R6, 0x115 ;  /* 0x0000011506277836 */ /* 0x000fe20000000000 */
[----:B------:R-:W-:Y:S01]  /*d2f0*/  @!P5 IADD3 R8, R8, -R0, RZ ;  /* 0x800000000808d210 */ /* 0x000fe20007ffe0ff */
[----:B------:R2:W-:Y:S01]  /*d300*/  STL [R1+0x4d8], R10 ;  /* 0x0004d80a01007387 */ /* 0x0005e20000100800 */
[----:B------:R-:W-:Y:S02]  /*d310*/  IABS R40, R37 ;  /* 0x0000002500287213 */ /* 0x000fe40000000000 */
[----:B------:R-:W-:Y:S02]  /*d320*/  ISETP.GT.U32.AND P5, PT, R0, R8, PT ;  /* 0x000000080000720c */ /* 0x000fe40003fa4070 */
[----:B-1----:R-:W-:Y:S01]  /*d330*/  MOV R9, R17 ;  /* 0x0000001100097202 */ /* 0x002fe20000000f00 */
[----:B------:R-:W-:Y:S01]  /*d340*/  IMAD.MOV.U32 R5, RZ, RZ, R40 ;  /* 0x000000ffff057224 */ /* 0x000fe200078e0028 */
[----:B------:R-:W-:Y:S01]  /*d350*/  IABS R48, R39 ;  /* 0x0000002700307213 */ /* 0x000fe20000000000 */
[----:B------:R-:W-:Y:S01]  /*d360*/  IMAD.HI.U32 R40, R3, R49, RZ ;  /* 0x0000003103287227 */ /* 0x000fe200078e00ff */
[----:B--2---:R-:W-:-:S03]  /*d370*/  MOV R10, R16 ;  /* 0x00000010000a7202 */ /* 0x004fc60000000f00 */
[----:B------:R-:W-:Y:S02]  /*d380*/  @!P4 IMAD.IADD R12, R12, 0x1, -R0 ;  /* 0x000000010c0cc824 */ /* 0x000fe400078e0a00 */
[----:B------:R-:W-:Y:S01]  /*d390*/  IMAD.MOV R38, RZ, RZ, -R40 ;  /* 0x000000ffff267224 */ /* 0x000fe200078e0a28 */
[----:B------:R-:W-:Y:S01]  /*d3a0*/  IABS R40, R45 ;  /* 0x0000002d00287213 */ /* 0x000fe20000000000 */
[----:B------:R-:W-:Y:S01]  /*d3b0*/  @!P1 IMAD.MOV R9, RZ, RZ, -R9 ;  /* 0x000000ffff099224 */ /* 0x000fe200078e0a09 */
[C---:B------:R-:W-:Y:S01]  /*d3c0*/  ISETP.GT.U32.AND P4, PT, R0.reuse, R12, PT ;  /* 0x0000000c0000720c */ /* 0x040fe20003f84070 */
[----:B------:R-:W-:Y:S01]  /*d3d0*/  IMAD R49, R0, R38, R49 ;  /* 0x0000002600317224 */ /* 0x000fe200078e0231 */
[----:B------:R-:W-:Y:S01]  /*d3e0*/  ISETP.GE.AND P1, PT, R39, RZ, PT ;  /* 0x000000ff2700720c */ /* 0x000fe20003f26270 */
[----:B------:R-:W-:Y:S01]  /*d3f0*/  IMAD.HI.U32 R39, R3, R48, RZ ;  /* 0x0000003003277227 */ /* 0x000fe200078e00ff */
[----:B------:R1:W-:Y:S03]  /*d400*/  STL [R1+0x4e0], R9 ;  /* 0x0004e00901007387 */ /* 0x0003e60000100800 */
[----:B------:R-:W-:-:S02]  /*d410*/  IMAD.MOV R39, RZ, RZ, -R39 ;  /* 0x000000ffff277224 */ /* 0x000fc400078e0a27 */
[----:B------:R-:W-:Y:S01]  /*d420*/  @!P5 IMAD.IADD R8, R8, 0x1, -R0 ;  /* 0x000000010808d824 */ /* 0x000fe200078e0a00 */
[----:B------:R-:W-:Y:S01]  /*d430*/  ISETP.GE.AND P5, PT, R37, RZ, PT ;  /* 0x000000ff2500720c */ /* 0x000fe20003fa6270 */
[----:B------:R-:W-:Y:S02]  /*d440*/  IMAD R48, R0, R39, R48 ;  /* 0x0000002700307224 */ /* 0x000fe400078e0230 */
[----:B------:R-:W-:Y:S01]  /*d450*/  @!P4 IMAD.IADD R12, R12, 0x1, -R0 ;  /* 0x000000010c0cc824 */ /* 0x000fe200078e0a00 */
[----:B------:R-:W-:Y:S01]  /*d460*/  ISETP.GT.U32.AND P4, PT, R0, R49, PT ;  /* 0x000000310000720c */ /* 0x000fe20003f84070 */
[----:B------:R-:W-:Y:S01]  /*d470*/  IMAD.HI.U32 R17, R3, R5, RZ ;  /* 0x0000000503117227 */ /* 0x000fe200078e00ff */
[----:B-1----:R-:W-:-:S03]  /*d480*/  MOV R9, R8 ;  /* 0x0000000800097202 */ /* 0x002fc60000000f00 */
[----:B------:R-:W-:Y:S01]  /*d490*/  VIADD R38, R6, 0x118 ;  /* 0x0000011806267836 */ /* 0x000fe20000000000 */
[----:B------:R-:W-:Y:S01]  /*d4a0*/  IADD3 R17, -R17, RZ, RZ ;  /* 0x000000ff11117210 */ /* 0x000fe20007ffe1ff */
[----:B------:R-:W-:Y:S01]  /*d4b0*/  @!P0 IMAD.MOV R10, RZ, RZ, -R10 ;  /* 0x000000ffff0a8224 */ /* 0x000fe200078e0a0a */
[----:B------:R-:W-:Y:S01]  /*d4c0*/  ISETP.GT.U32.AND P0, PT, R0, R48, PT ;  /* 0x000000300000720c */ /* 0x000fe20003f04070 */
[----:B------:R-:W-:Y:S02]  /*d4d0*/  VIADD R37, R6, 0x119 ;  /* 0x0000011906257836 */ /* 0x000fe40000000000 */
[----:B------:R-:W-:Y:S01]  /*d4e0*/  @!P3 IMAD.MOV R9, RZ, RZ, -R9 ;  /* 0x000000ffff09b224 */ /* 0x000fe200078e0a09 */
[----:B------:R-:W-:Y:S01]  /*d4f0*/  ISETP.GE.AND P3, PT, R38, RZ, PT ;  /* 0x000000ff2600720c */ /* 0x000fe20003f66270 */
[----:B------:R-:W-:Y:S01]  /*d500*/  @!P4 IMAD.IADD R49, R49, 0x1, -R0 ;  /* 0x000000013131c824 */ /* 0x000fe200078e0a00 */
[----:B------:R-:W-:Y:S01]  /*d510*/  STL [R1+0x4e4], R10 ;  /* 0x0004e40a01007387 */ /* 0x000fe20000100800 */
[----:B------:R-:W-:Y:S01]  /*d520*/  IABS R38, R38 ;  /* 0x0000002600267213 */ /* 0x000fe20000000000 */
[C---:B------:R-:W-:Y:S01]  /*d530*/  IMAD R5, R0.reuse, R17, R5 ;  /* 0x0000001100057224 */ /* 0x040fe200078e0205 */
[----:B------:R-:W-:Y:S01]  /*d540*/  IABS R16, R37 ;  /* 0x0000002500107213 */ /* 0x000fe20000000000 */
[----:B------:R1:W-:Y:S01]  /*d550*/  STL [R1+0x4e8], R9 ;  /* 0x0004e80901007387 */ /* 0x0003e20000100800 */
[----:B------:R-:W-:Y:S01]  /*d560*/  ISETP.GT.U32.AND P4, PT, R0, R49, PT ;  /* 0x000000310000720c */ /* 0x000fe20003f84070 */
[----:B------:R-:W-:Y:S01]  /*d570*/  IMAD.HI.U32 R39, R3, R38, RZ ;  /* 0x0000002603277227 */ /* 0x000fe200078e00ff */
[----:B------:R-:W-:-:S03]  /*d580*/  @!P0 IADD3 R48, R48, -R0, RZ ;  /* 0x8000000030308210 */ /* 0x000fc60007ffe0ff */
[----:B------:R-:W-:Y:S01]  /*d590*/  IMAD.HI.U32 R17, R3, R16, RZ ;  /* 0x0000001003117227 */ /* 0x000fe200078e00ff */
[----:B------:R-:W-:-:S03]  /*d5a0*/  ISETP.GT.U32.AND P0, PT, R0, R48, PT ;  /* 0x000000300000720c */ /* 0x000fc60003f04070 */
[----:B-1----:R-:W-:Y:S01]  /*d5b0*/  IMAD.MOV.U32 R9, RZ, RZ, R12 ;  /* 0x000000ffff097224 */ /* 0x002fe200078e000c */
[----:B------:R-:W-:Y:S01]  /*d5c0*/  IADD3 R17, -R17, RZ, RZ ;  /* 0x000000ff11117210 */ /* 0x000fe20007ffe1ff */
[----:B------:R-:W-:Y:S02]  /*d5d0*/  IMAD.MOV R39, RZ, RZ, -R39 ;  /* 0x000000ffff277224 */ /* 0x000fe400078e0a27 */
[----:B------:R-:W-:Y:S01]  /*d5e0*/  @!P6 IMAD.MOV R9, RZ, RZ, -R9 ;  /* 0x000000ffff09e224 */ /* 0x000fe200078e0a09 */
[C---:B------:R-:W-:Y:S01]  /*d5f0*/  ISETP.GT.U32.AND P6, PT, R0.reuse, R5, PT ;  /* 0x000000050000720c */ /* 0x040fe20003fc4070 */
[C---:B------:R-:W-:Y:S02]  /*d600*/  IMAD R38, R0.reuse, R39, R38 ;  /* 0x0000002700267224 */ /* 0x040fe400078e0226 */
[C---:B------:R-:W-:Y:S01]  /*d610*/  IMAD R16, R0.reuse, R17, R16 ;  /* 0x0000001100107224 */ /* 0x040fe200078e0210 */
[----:B------:R1:W-:Y:S01]  /*d620*/  STL [R1+0x4dc], R9 ;  /* 0x0004dc0901007387 */ /* 0x0003e20000100800 */
[----:B------:R-:W-:Y:S01]  /*d630*/  @!P4 IMAD.IADD R49, R49, 0x1, -R0 ;  /* 0x000000013131c824 */ /* 0x000fe200078e0a00 */
[----:B------:R-:W-:Y:S01]  /*d640*/  ISETP.GT.U32.AND P4, PT, R0, R38, PT ;  /* 0x000000260000720c */ /* 0x000fe20003f84070 */
[----:B------:R-:W-:Y:S01]  /*d650*/  IMAD.HI.U32 R42, R3, R40, RZ ;  /* 0x00000028032a7227 */ /* 0x000fe200078e00ff */
[----:B------:R-:W-:-:S03]  /*d660*/  IADD3 R17, R6, 0x11e, RZ ;  /* 0x0000011e06117810 */ /* 0x000fc60007ffe0ff */
[----:B------:R-:W-:Y:S01]  /*d670*/  IMAD.MOV R12, RZ, RZ, -R42 ;  /* 0x000000ffff0c7224 */ /* 0x000fe200078e0a2a */
[----:B------:R-:W-:Y:S01]  /*d680*/  IABS R47, R17 ;  /* 0x00000011002f7213 */ /* 0x000fe20000000000 */
[--C-:B------:R-:W-:Y:S01]  /*d690*/  @!P6 IMAD.IADD R5, R5, 0x1, -R0.reuse ;  /* 0x000000010505e824 */ /* 0x100fe200078e0a00 */
[----:B------:R-:W-:Y:S01]  /*d6a0*/  ISETP.GT.U32.AND P6, PT, R0, R16, PT ;  /* 0x000000100000720c */ /* 0x000fe20003fc4070 */
[----:B------:R-:W-:Y:S01]  /*d6b0*/  @!P0 IMAD.IADD R48, R48, 0x1, -R0 ;  /* 0x0000000130308824 */ /* 0x000fe200078e0a00 */
[----:B------:R-:W-:Y:S01]  /*d6c0*/  ISETP.GE.AND P0, PT, R37, RZ, PT ;  /* 0x000000ff2500720c */ /* 0x000fe20003f06270 */
[----:B------:R-:W-:Y:S01]  /*d6d0*/  IMAD R40, R0, R12, R40 ;  /* 0x0000000c00287224 */ /* 0x000fe200078e0228 */
[C---:B------:R-:W-:Y:S01]  /*d6e0*/  IADD3 R37, R6.reuse, 0x11c, RZ ;  /* 0x0000011c06257810 */ /* 0x040fe20007ffe0ff */
[----:B------:R-:W-:Y:S01]  /*d6f0*/  VIADD R12, R6, 0x11d ;  /* 0x0000011d060c7836 */ /* 0x000fe20000000000 */
[----:B------:R-:W-:Y:S01]  /*d700*/  @!P4 IADD3 R38, R38, -R0, RZ ;  /* 0x800000002626c210 */ /* 0x000fe20007ffe0ff */
[----:B-1----:R-:W-:Y:S01]  /*d710*/  IMAD.MOV.U32 R9, RZ, RZ, R48 ;  /* 0x000000ffff097224 */ /* 0x002fe200078e0030 */
[----:B------:R-:W-:Y:S01]  /*d720*/  IABS R42, R37 ;  /* 0x00000025002a7213 */ /* 0x000fe20000000000 */
[----:B------:R-:W-:Y:S01]  /*d730*/  IMAD.HI.U32 R8, R3, R44, RZ ;  /* 0x0000002c03087227 */ /* 0x000fe200078e00ff */
[----:B------:R-:W-:-:S02]  /*d740*/  IABS R46, R12 ;  /* 0x0000000c002e7213 */ /* 0x000fc40000000000 */
[----:B------:R-:W-:Y:S01]  /*d750*/  @!P1 IADD3 R9, -R9, RZ, RZ ;  /* 0x000000ff09099210 */ /* 0x000fe20007ffe1ff */
[----:B------:R-:W-:Y:S01]  /*d760*/  @!P6 IMAD.IADD R16, R16, 0x1, -R0 ;  /* 0x000000011010e824 */ /* 0x000fe200078e0a00 */
[C---:B------:R-:W-:Y:S01]  /*d770*/  ISETP.GT.U32.AND P4, PT, R0.reuse, R5, PT ;  /* 0x000000050000720c */ /* 0x040fe20003f84070 */
[C---:B------:R-:W-:Y:S01]  /*d780*/  IMAD.HI.U32 R50, R3.reuse, R42, RZ ;  /* 0x0000002a03327227 */ /* 0x040fe200078e00ff */
[----:B------:R-:W-:Y:S01]  /*d790*/  ISETP.GT.U32.AND P1, PT, R0, R38, PT ;  /* 0x000000260000720c */ /* 0x000fe20003f24070 */
[----:B------:R1:W-:Y:S01]  /*d7a0*/  STL [R1+0x4d0], R9 ;  /* 0x0004d00901007387 */ /* 0x0003e20000100800 */
[----:B------:R-:W-:Y:S01]  /*d7b0*/  IADD3 R8, -R8, RZ, RZ ;  /* 0x000000ff08087210 */ /* 0x000fe20007ffe1ff */
[----:B------:R-:W-:Y:S01]  /*d7c0*/  IMAD.HI.U32 R48, R3, R46, RZ ;  /* 0x0000002e03307227 */ /* 0x000fe200078e00ff */
[----:B------:R-:W-:-:S03]  /*d7d0*/  ISETP.GT.U32.AND P6, PT, R0, R16, PT ;  /* 0x000000100000720c */ /* 0x000fc60003fc4070 */
[----:B------:R-:W-:Y:S01]  /*d7e0*/  IMAD.MOV R50, RZ, RZ, -R50 ;  /* 0x000000ffff327224 */ /* 0x000fe200078e0a32 */
[----:B------:R-:W-:Y:S01]  /*d7f0*/  IADD3 R48, -R48, RZ, RZ ;  /* 0x000000ff30307210 */ /* 0x000fe20007ffe1ff */
[C---:B------:R-:W-:Y:S02]  /*d800*/  IMAD R44, R0.reuse, R8, R44 ;  /* 0x00000008002c7224 */ /* 0x040fe400078e022c */
[----:B-1----:R-:W-:Y:S02]  /*d810*/  IMAD.MOV.U32 R9, RZ, RZ, R49 ;  /* 0x000000ffff097224 */ /* 0x002fe400078e0031 */
[----:B------:R-:W-:Y:S01]  /*d820*/  IMAD R42, R0, R50, R42 ;  /* 0x00000032002a7224 */ /* 0x000fe200078e022a */
[----:B------:R-:W-:Y:S01]  /*d830*/  @!P1 IADD3 R38, R38, -R0, RZ ;  /* 0x8000000026269210 */ /* 0x000fe20007ffe0ff */
[----:B------:R-:W-:Y:S01]  /*d840*/  @!P2 IMAD.MOV R9, RZ, RZ, -R9 ;  /* 0x000000ffff09a224 */ /* 0x000fe200078e0a09 */
[C---:B------:R-:W-:Y:S01]  /*d850*/  ISETP.GT.U32.AND P2, PT, R0.reuse, R40, PT ;  /* 0x000000280000720c */ /* 0x040fe20003f44070 */
[----:B------:R-:W-:Y:S01]  /*d860*/  @!P4 IMAD.IADD R5, R5, 0x1, -R0 ;  /* 0x000000010505c824 */ /* 0x000fe200078e0a00 */
[C---:B------:R-:W-:Y:S01]  /*d870*/  ISETP.GT.U32.AND P4, PT, R0.reuse, R44, PT ;  /* 0x0000002c0000720c */ /* 0x040fe20003f84070 */
[C---:B------:R-:W-:Y:S01]  /*d880*/  IMAD R46, R0.reuse, R48, R46 ;  /* 0x00000030002e7224 */ /* 0x040fe200078e022e */
[----:B------:R-:W-:Y:S01]  /*d890*/  ISETP.GT.U32.AND P1, PT, R0, R42, PT ;  /* 0x0000002a0000720c */ /* 0x000fe20003f24070 */
[----:B------:R-:W-:Y:S01]  /*d8a0*/  VIADD R8, R6, 0x11f ;  /* 0x0000011f06087836 */ /* 0x000fe20000000000 */
[----:B------:R-:W-:Y:S01]  /*d8b0*/  @!P6 IADD3 R16, R16, -R0, RZ ;  /* 0x800000001010e210 */ /* 0x000fe20007ffe0ff */
[----:B------:R1:W-:Y:S01]  /*d8c0*/  STL [R1+0x4cc], R9 ;  /* 0x0004cc0901007387 */ /* 0x0003e20000100800 */
[----:B------:R-:W-:Y:S01]  /*d8d0*/  ISETP.GT.U32.AND P6, PT, R0, R46, PT ;  /* 0x0000002e0000720c */ /* 0x000fe20003fc4070 */
[----:B------:R-:W-:Y:S01]  /*d8e0*/  IMAD.HI.U32 R49, R3, R47, RZ ;  /* 0x0000002f03317227 */ /* 0x000fe200078e00ff */
[----:B------:R-:W-:-:S02]  /*d8f0*/  MOV R10, R5 ;  /* 0x00000005000a7202 */ /* 0x000fc40000000f00 */
[----:B------:R-:W-:Y:S01]  /*d900*/  IABS R39, R8 ;  /* 0x0000000800277213 */ /* 0x000fe20000000000 */
[--C-:B------:R-:W-:Y:S01]  /*d910*/  @!P2 IMAD.IADD R40, R40, 0x1, -R0.reuse ;  /* 0x000000012828a824 */ /* 0x100fe200078e0a00 */
[----:B------:R-:W-:Y:S01]  /*d920*/  @!P5 IADD3 R10, -R10, RZ, RZ ;  /* 0x000000ff0a0ad210 */ /* 0x000fe20007ffe1ff */
[----:B------:R-:W-:Y:S01]  /*d930*/  @!P4 IMAD.IADD R44, R44, 0x1, -R0 ;  /* 0x000000012c2cc824 */ /* 0x000fe200078e0a00 */
[----:B------:R-:W-:Y:S01]  /*d940*/  ISETP.GE.AND P2, PT, R45, RZ, PT ;  /* 0x000000ff2d00720c */ /* 0x000fe20003f46270 */
[----:B-1----:R-:W-:Y:S01]  /*d950*/  IMAD.MOV.U32 R9, RZ, RZ, R38 ;  /* 0x000000ffff097224 */ /* 0x002fe200078e0026 */
[----:B------:R-:W-:Y:S01]  /*d960*/  IADD3 R45, R6, 0x120, RZ ;  /* 0x00000120062d7810 */ /* 0x000fe20007ffe0ff */
[--C-:B------:R-:W-:Y:S01]  /*d970*/  @!P1 IMAD.IADD R42, R42, 0x1, -R0.reuse ;  /* 0x000000012a2a9824 */ /* 0x100fe200078e0a00 */
[----:B------:R-:W-:Y:S01]  /*d980*/  ISETP.GT.U32.AND P1, PT, R0, R40, PT ;  /* 0x000000280000720c */ /* 0x000fe20003f24070 */
[----:B------:R-:W-:Y:S01]  /*d990*/  @!P3 IMAD.MOV R9, RZ, RZ, -R9 ;  /* 0x000000ffff09b224 */ /* 0x000fe200078e0a09 */
[----:B------:R-:W-:Y:S01]  /*d9a0*/  STL [R1+0x4c4], R10 ;  /* 0x0004c40a01007387 */ /* 0x000fe20000100800 */
[----:B------:R-:W-:Y:S01]  /*d9b0*/  @!P6 IMAD.IADD R46, R46, 0x1, -R0 ;  /* 0x000000012e2ee824 */ /* 0x000fe200078e0a00 */
[C---:B------:R-:W-:Y:S01]  /*d9c0*/  ISETP.GT.U32.AND P6, PT, R0.reuse, R44, PT ;  /* 0x0000002c0000720c */ /* 0x040fe20003fc4070 */
[----:B------:R-:W-:Y:S01]  /*d9d0*/  IMAD.MOV R49, RZ, RZ, -R49 ;  /* 0x000000ffff317224 */ /* 0x000fe200078e0a31 */
[C---:B------:R-:W-:Y:S01]  /*d9e0*/  ISETP.GT.U32.AND P5, PT, R0.reuse, R42, PT ;  /* 0x0000002a0000720c */ /* 0x040fe20003fa4070 */
[----:B------:R-:W-:Y:S01]  /*d9f0*/  IMAD.HI.U32 R50, R3, R39, RZ ;  /* 0x0000002703327227 */ /* 0x000fe200078e00ff */
[----:B------:R1:W-:Y:S01]  /*da00*/  STL [R1+0x4c0], R9 ;  /* 0x0004c00901007387 */ /* 0x0003e20000100800 */
[----:B------:R-:W-:-:S02]  /*da10*/  ISETP.GT.U32.AND P3, PT, R0, R46, PT ;  /* 0x0000002e0000720c */ /* 0x000fc40003f64070 */
[----:B------:R-:W-:Y:S01]  /*da20*/  IMAD R47, R0, R49, R47 ;  /* 0x00000031002f7224 */ /* 0x000fe200078e022f */
[----:B------:R-:W-:Y:S01]  /*da30*/  ISETP.GE.AND P4, PT, R41, RZ, PT ;  /* 0x000000ff2900720c */ /* 0x000fe20003f86270 */
[----:B------:R-:W-:Y:S02]  /*da40*/  IMAD.MOV R50, RZ, RZ, -R50 ;  /* 0x000000ffff327224 */ /* 0x000fe400078e0a32 */
[----:B------:R-:W-:Y:S01]  /*da50*/  @!P1 IMAD.IADD R40, R40, 0x1, -R0 ;  /* 0x0000000128289824 */ /* 0x000fe200078e0a00 */
[----:B------:R-:W-:Y:S01]  /*da60*/  ISETP.GE.AND P1, PT, R37, RZ, PT ;  /* 0x000000ff2500720c */ /* 0x000fe20003f26270 */
[----:B------:R-:W-:Y:S02]  /*da70*/  IMAD R39, R0, R50, R39 ;  /* 0x0000003200277224 */ /* 0x000fe400078e0227 */
[----:B-1----:R-:W-:Y:S01]  /*da80*/  IMAD.MOV.U32 R9, RZ, RZ, R16 ;  /* 0x000000ffff097224 */ /* 0x002fe200078e0010 */
[----:B------:R-:W-:Y:S01]  /*da90*/  IABS R16, R45 ;  /* 0x0000002d00107213 */ /* 0x000fe20000000000 */
[----:B------:R-:W-:Y:S01]  /*daa0*/  VIADD R41, R6, 0x121 ;  /* 0x0000012106297836 */ /* 0x000fe20000000000 */
[----:B------:R-:W-:Y:S01]  /*dab0*/  @!P5 IADD3 R42, R42, -R0, RZ ;  /* 0x800000002a2ad210 */ /* 0x000fe20007ffe0ff */
[----:B------:R-:W-:Y:S01]  /*dac0*/  @!P6 IMAD.IADD R44, R44, 0x1, -R0 ;  /* 0x000000012c2ce824 */ /* 0x000fe200078e0a00 */
[----:B------:R-:W-:Y:S01]  /*dad0*/  @!P0 IADD3 R9, -R9, RZ, RZ ;  /* 0x000000ff09098210 */ /* 0x000fe20007ffe1ff */
[----:B------:R-:W-:Y:S01]  /*dae0*/  IMAD.MOV.U32 R10, RZ, RZ, R40 ;  /* 0x000000ffff0a7224 */ /* 0x000fe200078e0028 */
[----:B------:R-:W-:Y:S01]  /*daf0*/  ISETP.GT.U32.AND P0, PT, R0, R47, PT ;  /* 0x0000002f0000720c */ /* 0x000fe20003f04070 */
[----:B------:R-:W-:Y:S01]  /*db00*/  @!P3 IMAD.IADD R46, R46, 0x1, -R0 ;  /* 0x000000012e2eb824 */ /* 0x000fe200078e0a00 */
[----:B------:R-:W-:Y:S01]  /*db10*/  ISETP.GE.AND P5, PT, R12, RZ, PT ;  /* 0x000000ff0c00720c */ /* 0x000fe20003fa6270 */
[----:B------:R-:W-:Y:S01]  /*db20*/  IMAD.HI.U32 R12, R3, R16, RZ ;  /* 0x00000010030c7227 */ /* 0x000fe200078e00ff */
[----:B------:R-:W-:Y:S01]  /*db30*/  ISETP.GT.U32.AND P6, PT, R0, R39, PT ;  /* 0x000000270000720c */ /* 0x000fe20003fc4070 */
[----:B------:R1:W-:Y:S01]  /*db40*/  STL [R1+0x4bc], R9 ;  /* 0x0004bc0901007387 */ /* 0x0003e20000100800 */
[----:B------:R-:W-:Y:S01]  /*db50*/  IABS R5, R41 ;  /* 0x0000002900057213 */ /* 0x000fe20000000000 */
[----:B------:R-:W-:Y:S01]  /*db60*/  @!P2 IMAD.MOV R10, RZ, RZ, -R10 ;  /* 0x000000ffff0aa224 */ /* 0x000fe200078e0a0a */
[----:B------:R-:W-:Y:S01]  /*db70*/  ISETP.GE.AND P3, PT, R17, RZ, PT ;  /* 0x000000ff1100720c */ /* 0x000fe20003f66270 */
[----:B------:R-:W-:Y:S01]  /*db80*/  VIADD R37, R6, 0x125 ;  /* 0x0000012506257836 */ /* 0x000fe20000000000 */
[----:B------:R-:W-:Y:S01]  /*db90*/  IADD3 R12, -R12, RZ, RZ ;  /* 0x000000ff0c0c7210 */ /* 0x000fe20007ffe1ff */
[----:B------:R-:W-:Y:S01]  /*dba0*/  IMAD.HI.U32 R17, R3, R5, RZ ;  /* 0x0000000503117227 */ /* 0x000fe200078e00ff */
[----:B------:R2:W-:Y:S01]  /*dbb0*/  STL [R1+0x4b8], R10 ;  /* 0x0004b80a01007387 */ /* 0x0005e20000100800 */
[----:B------:R-:W-:-:S02]  /*dbc0*/  IADD3 R40, R6, 0x124, RZ ;  /* 0x0000012406287810 */ /* 0x000fc40007ffe0ff */
[----:B-1----:R-:W-:Y:S01]  /*dbd0*/  MOV R9, R44 ;  /* 0x0000002c00097202 */ /* 0x002fe20000000f00 */
[----:B------:R-:W-:Y:S01]  /*dbe0*/  @!P0 IMAD.IADD R47, R47, 0x1, -R0 ;  /* 0x000000012f2f8824 */ /* 0x000fe200078e0a00 */
[----:B------:R-:W-:Y:S01]  /*dbf0*/  ISETP.GE.AND P0, PT, R8, RZ, PT ;  /* 0x000000ff0800720c */ /* 0x000fe20003f06270 */
[----:B------:R-:W-:Y:S01]  /*dc00*/  IMAD.MOV R8, RZ, RZ, -R17 ;  /* 0x000000ffff087224 */ /* 0x000fe200078e0a11 */
[----:B------:R-:W-:Y:S01]  /*dc10*/  @!P4 IADD3 R9, -R9, RZ, RZ ;  /* 0x000000ff0909c210 */ /* 0x000fe20007ffe1ff */
[C---:B------:R-:W-:Y:S01]  /*dc20*/  IMAD R12, R0.reuse, R12, R16 ;  /* 0x0000000c000c7224 */ /* 0x040fe200078e0210 */
[C---:B------:R-:W-:Y:S01]  /*dc30*/  ISETP.GT.U32.AND P2, PT, R0.reuse, R47, PT ;  /* 0x0000002f0000720c */ /* 0x040fe20003f44070 */
[----:B--2---:R-:W-:Y:S02]  /*dc40*/  IMAD.MOV.U32 R10, RZ, RZ, R42 ;  /* 0x000000ffff0a7224 */ /* 0x004fe400078e002a */
[----:B------:R1:W-:Y:S01]  /*dc50*/  STL [R1+0x4b4], R9 ;  /* 0x0004b40901007387 */ /* 0x0003e20000100800 */
[----:B------:R-:W-:Y:S01]  /*dc60*/  @!P6 IMAD.IADD R39, R39, 0x1, -R0 ;  /* 0x000000012727e824 */ /* 0x000fe200078e0a00 */
[----:B------:R-:W-:Y:S01]  /*dc70*/  ISETP.GE.AND P6, PT, R45, RZ, PT ;  /* 0x000000ff2d00720c */ /* 0x000fe20003fc6270 */
[----:B------:R-:W-:Y:S01]  /*dc80*/  IMAD R5, R0, R8, R5 ;  /* 0x0000000800057224 */ /* 0x000fe200078e0205 */
[----:B------:R-:W-:Y:S01]  /*dc90*/  @!P1 IADD3 R10, -R10, RZ, RZ ;  /* 0x000000ff0a0a9210 */ /* 0x000fe20007ffe1ff */
[----:B------:R-:W-:Y:S01]  /*dca0*/  VIADD R16, R6, 0x122 ;  /* 0x0000012206107836 */ /* 0x000fe20000000000 */
[----:B------:R-:W-:Y:S01]  /*dcb0*/  ISETP.GT.U32.AND P1, PT, R0, R12, PT ;  /* 0x0000000c0000720c */ /* 0x000fe20003f24070 */
[----:B------:R-:W-:Y:S01]  /*dcc0*/  VIADD R8, R6, 0x123 ;  /* 0x0000012306087836 */ /* 0x000fe20000000000 */
[----:B------:R-:W-:Y:S01]  /*dcd0*/  ISETP.GT.U32.AND P4, PT, R0, R39, PT ;  /* 0x000000270000720c */ /* 0x000fe20003f84070 */
[----:B------:R-:W-:Y:S01]  /*dce0*/  STL [R1+0x4b0], R10 ;  /* 0x0004b00a01007387 */ /* 0x000fe20000100800 */
[----:B-1----:R-:W-:-:S02]  /*dcf0*/  IMAD.MOV.U32 R9, RZ, RZ, R46 ;  /* 0x000000ffff097224 */ /* 0x002fc400078e002e */
[--C-:B------:R-:W-:Y:S01]  /*dd00*/  @!P2 IMAD.IADD R47, R47, 0x1, -R0.reuse ;  /* 0x000000012f2fa824 */ /* 0x100fe200078e0a00 */
[----:B------:R-:W-:Y:S01]  /*dd10*/  ISETP.GE.AND P2, PT, R41, RZ, PT ;  /* 0x000000ff2900720c */ /* 0x000fe20003f46270 */
[----:B------:R-:W-:Y:S01]  /*dd20*/  VIADD R44, R6, 0x129 ;  /* 0x00000129062c7836 */ /* 0x000fe20000000000 */
[----:B------:R-:W-:Y:S02]  /*dd30*/  @!P5 IADD3 R9, -R9, RZ, RZ ;  /* 0x000000ff0909d210 */ /* 0x000fe40007ffe1ff */
[----:B------:R-:W-:Y:S02]  /*dd40*/  ISETP.GT.U32.AND P5, PT, R0, R5, PT ;  /* 0x000000050000720c */ /* 0x000fe40003fa4070 */
[--C-:B------:R-:W-:Y:S01]  /*dd50*/  @!P1 IMAD.IADD R12, R12, 0x1, -R0.reuse ;  /* 0x000000010c0c9824 */ /* 0x100fe200078e0a00 */
[----:B------:R-:W-:Y:S01]  /*dd60*/  IABS R41, R16 ;  /* 0x0000001000297213 */ /* 0x000fe20000000000 */
[----:B------:R-:W-:Y:S01]  /*dd70*/  @!P4 IMAD.IADD R39, R39, 0x1, -R0 ;  /* 0x000000012727c824 */ /* 0x000fe200078e0a00 */
[----:B------:R-:W-:Y:S01]  /*dd80*/  IABS R17, R8 ;  /* 0x0000000800117213 */ /* 0x000fe20000000000 */
[----:B------:R1:W-:Y:S01]  /*dd90*/  STL [R1+0x494], R9 ;  /* 0x0004940901007387 */ /* 0x0003e20000100800 */
[----:B------:R-:W-:-:S02]  /*dda0*/  ISETP.GE.AND P4, PT, R16, RZ, PT ;  /* 0x000000ff1000720c */ /* 0x000fc40003f86270 */
[----:B------:R-:W-:Y:S01]  /*ddb0*/  MOV R16, R17 ;  /* 0x0000001100107202 */ /* 0x000fe20000000f00 */
[----:B------:R-:W-:Y:S01]  /*ddc0*/  IMAD.HI.U32 R17, R3, R41, RZ ;  /* 0x0000002903117227 */ /* 0x000fe200078e00ff */
[----:B------:R-:W-:Y:S02]  /*ddd0*/  ISETP.GE.AND P1, PT, R8, RZ, PT ;  /* 0x000000ff0800720c */ /* 0x000fe40003f26270 */
[----:B------:R-:W-:Y:S01]  /*dde0*/  @!P5 IADD3 R5, R5, -R0, RZ ;  /* 0x800000000505d210 */ /* 0x000fe20007ffe0ff */
[----:B------:R-:W-:Y:S01]  /*ddf0*/  IMAD.MOV R17, RZ, RZ, -R17 ;  /* 0x000000ffff117224 */ /* 0x000fe200078e0a11 */
[C---:B------:R-:W-:Y:S01]  /*de00*/  ISETP.GT.U32.AND P5, PT, R0.reuse, R12, PT ;  /* 0x0000000c0000720c */ /* 0x040fe20003fa4070 */
[----:B-1----:R-:W-:Y:S02]  /*de10*/  IMAD.MOV.U32 R9, RZ, RZ, R47 ;  /* 0x000000ffff097224 */ /* 0x002fe400078e002f */
[----:B------:R-:W-:Y:S02]  /*de20*/  IMAD R41, R0, R17, R41 ;  /* 0x0000001100297224 */ /* 0x000fe400078e0229 */
[----:B------:R-:W-:-:S04]  /*de30*/  IMAD.HI.U32 R8, R3, R16, RZ ;  /* 0x0000001003087227 */ /* 0x000fc800078e00ff */
[----:B------:R-:W-:Y:S01]  /*de40*/  @!P3 IMAD.MOV R9, RZ, RZ, -R9 ;  /* 0x000000ffff09b224 */ /* 0x000fe200078e0a09 */
[----:B------:R-:W-:Y:S01]  /*de50*/  ISETP.GT.U32.AND P3, PT, R0, R5, PT ;  /* 0x000000050000720c */ /* 0x000fe20003f64070 */
[----:B------:R-:W-:Y:S02]  /*de60*/  IMAD.MOV R8, RZ, RZ, -R8 ;  /* 0x000000ffff087224 */ /* 0x000fe400078e0a08 */
[----:B------:R-:W-:Y:S01]  /*de70*/  @!P5 IMAD.IADD R12, R12, 0x1, -R0 ;  /* 0x000000010c0cd824 */ /* 0x000fe200078e0a00 */
[C---:B------:R-:W-:Y:S01]  /*de80*/  ISETP.GT.U32.AND P5, PT, R0.reuse, R41, PT ;  /* 0x000000290000720c */ /* 0x040fe20003fa4070 */
[----:B------:R1:W-:Y:S01]  /*de90*/  STL [R1+0x498], R9 ;  /* 0x0004980901007387 */ /* 0x0003e20000100800 */
[----:B------:R-:W-:Y:S02]  /*dea0*/  IMAD R16, R0, R8, R16 ;  /* 0x0000000800107224 */ /* 0x000fe400078e0210 */
[----:B------:R-:W-:Y:S01]  /*deb0*/  MOV R10, R12 ;  /* 0x0000000c000a7202 */ /* 0x000fe20000000f00 */
[----:B------:R-:W-:-:S02]  /*dec0*/  VIADD R8, R6, 0x127 ;  /* 0x0000012706087836 */ /* 0x000fc40000000000 */
[----:B------:R-:W-:Y:S01]  /*ded0*/  VIADD R47, R6, 0x128 ;  /* 0x00000128062f7836 */ /* 0x000fe20000000000 */
[----:B------:R-:W-:Y:S02]  /*dee0*/  @!P6 IADD3 R10, -R10, RZ, RZ ;  /* 0x000000ff0a0ae210 */ /* 0x000fe40007ffe1ff */
[----:B------:R-:W-:Y:S01]  /*def0*/  ISETP.GT.U32.AND P6, PT, R0, R16, PT ;  /* 0x000000100000720c */ /* 0x000fe20003fc4070 */
[----:B-1----:R-:W-:Y:S01]  /*df00*/  IMAD.MOV.U32 R9, RZ, RZ, R39 ;  /* 0x000000ffff097224 */ /* 0x002fe200078e0027 */
[----:B------:R-:W-:Y:S01]  /*df10*/  @!P3 IADD3 R5, R5, -R0, RZ ;  /* 0x800000000505b210 */ /* 0x000fe20007ffe0ff */
[----:B------:R-:W-:Y:S01]  /*df20*/  @!P5 IMAD.IADD R41, R41, 0x1, -R0 ;  /* 0x000000012929d824 */ /* 0x000fe200078e0a00 */
[----:B------:R-:W-:Y:S01]  /*df30*/  ISETP.GE.AND P3, PT, R37, RZ, PT ;  /* 0x000000ff2500720c */ /* 0x000fe20003f66270 */
[----:B------:R-:W-:Y:S01]  /*df40*/  VIADD R39, R6, 0x126 ;  /* 0x0000012606277836 */ /* 0x000fe20000000000 */
[----:B------:R-:W-:Y:S02]  /*df50*/  @!P0 IADD3 R9, -R9, RZ, RZ ;  /* 0x000000ff09098210 */ /* 0x000fe40007ffe1ff */
[----:B------:R-:W-:-:S02]  /*df60*/  ISETP.GE.AND P0, PT, R40, RZ, PT ;  /* 0x000000ff2800720c */ /* 0x000fc40003f06270 */
[----:B------:R-:W-:Y:S01]  /*df70*/  IABS R40, R40 ;  /* 0x0000002800287213 */ /* 0x000fe20000000000 */
[----:B------:R1:W-:Y:S01]  /*df80*/  STL [R1+0x49c], R9 ;  /* 0x00049c0901007387 */ /* 0x0003e20000100800 */
[----:B------:R-:W-:Y:S01]  /*df90*/  ISETP.GT.U32.AND P5, PT, R0, R41, PT ;  /* 0x000000290000720c */ /* 0x000fe20003fa4070 */
[----:B------:R-:W-:Y:S01]  /*dfa0*/  @!P6 IMAD.IADD R16, R16, 0x1, -R0 ;  /* 0x000000011010e824 */ /* 0x000fe200078e0a00 */
[----:B------:R-:W-:Y:S01]  /*dfb0*/  IABS R37, R37 ;  /* 0x0000002500257213 */ /* 0x000fe20000000000 */
[----:B------:R-:W-:Y:S01]  /*dfc0*/  IMAD.HI.U32 R17, R3, R40, RZ ;  /* 0x0000002803117227 */ /* 0x000fe200078e00ff */
[----:B------:R-:W-:Y:S01]  /*dfd0*/  IABS R38, R8 ;  /* 0x0000000800267213 */ /* 0x000fe20000000000 */
[----:B------:R-:W-:Y:S01]  /*dfe0*/  STL [R1+0x4a0], R10 ;  /* 0x0004a00a01007387 */ /* 0x000fe20000100800 */
[----:B------:R-:W-:Y:S01]  /*dff0*/  ISETP.GT.U32.AND P6, PT, R0, R16, PT ;  /* 0x000000100000720c */ /* 0x000fe20003fc4070 */
[----:B------:R-:W-:Y:S02]  /*e000*/  IMAD.MOV R12, RZ, RZ, -R17 ;  /* 0x000000ffff0c7224 */ /* 0x000fe400078e0a11 */
[----:B-1----:R-:W-:-:S02]  /*e010*/  IMAD.MOV.U32 R9, RZ, RZ, R5 ;  /* 0x000000ffff097224 */ /* 0x002fc400078e0005 */
[C---:B------:R-:W-:Y:S02]  /*e020*/  IMAD R40, R0.reuse, R12, R40 ;  /* 0x0000000c00287224 */ /* 0x040fe400078e0228 */
[----:B------:R-:W-:Y:S01]  /*e030*/  @!P2 IMAD.MOV R9, RZ, RZ, -R9 ;  /* 0x000000ffff09a224 */ /* 0x000fe200078e0a09 */
[----:B------:R-:W-:Y:S01]  /*e040*/  ISETP.GE.AND P2, PT, R39, RZ, PT ;  /* 0x000000ff2700720c */ /* 0x000fe20003f46270 */
[----:B------:R-:W-:Y:S01]  /*e050*/  IMAD.HI.U32 R5, R3, R37, RZ ;  /* 0x0000002503057227 */ /* 0x000fe200078e00ff */
[----:B------:R-:W-:Y:S02]  /*e060*/  IABS R39, R39 ;  /* 0x0000002700277213 */ /* 0x000fe40000000000 */
[----:B------:R-:W-:Y:S01]  /*e070*/  @!P5 IADD3 R41, R41, -R0, RZ ;  /* 0x800000002929d210 */ /* 0x000fe20007ffe0ff */
[----:B------:R-:W-:Y:S01]  /*e080*/  IMAD.HI.U32 R17, R3, R38, RZ ;  /* 0x0000002603117227 */ /* 0x000fe200078e00ff */
[----:B------:R-:W-:Y:S01]  /*e090*/  ISETP.GT.U32.AND P5, PT, R0, R40, PT ;  /* 0x000000280000720c */ /* 0x000fe20003fa4070 */
[----:B------:R1:W-:Y:S01]  /*e0a0*/  STL [R1+0x4ac], R9 ;  /* 0x0004ac0901007387 */ /* 0x0003e20000100800 */
[----:B------:R-:W-:Y:S01]  /*e0b0*/  IADD3 R5, -R5, RZ, RZ ;  /* 0x000000ff05057210 */ /* 0x000fe20007ffe1ff */
[----:B------:R-:W-:Y:S01]  /*e0c0*/  IMAD.HI.U32 R12, R3, R39, RZ ;  /* 0x00000027030c7227 */ /* 0x000fe200078e00ff */
[----:B------:R-:W-:-:S03]  /*e0d0*/  IADD3 R17, -R17, RZ, RZ ;  /* 0x000000ff11117210 */ /* 0x000fc60007ffe1ff */
[----:B------:R-:W-:Y:S02]  /*e0e0*/  IMAD.MOV R12, RZ, RZ, -R12 ;  /* 0x000000ffff0c7224 */ /* 0x000fe400078e0a0c */
[C---:B------:R-:W-:Y:S01]  /*e0f0*/  IMAD R37, R0.reuse, R5, R37 ;  /* 0x0000000500257224 */ /* 0x040fe200078e0225 */
[----:B------:R-:W-:Y:S01]  /*e100*/  IABS R5, R47 ;  /* 0x0000002f00057213 */ /* 0x000fe20000000000 */
[----:B------:R-:W-:Y:S02]  /*e110*/  IMAD R39, R0, R12, R39 ;  /* 0x0000000c00277224 */ /* 0x000fe400078e0227 */
[----:B-1----:R-:W-:Y:S01]  /*e120*/  IMAD.MOV.U32 R9, RZ, RZ, R41 ;  /* 0x000000ffff097224 */ /* 0x002fe200078e0029 */
[----:B------:R-:W-:Y:S01]  /*e130*/  @!P5 IADD3 R40, R40, -R0, RZ ;  /* 0x800000002828d210 */ /* 0x000fe20007ffe0ff */
[----:B------:R-:W-:Y:S01]  /*e140*/  IMAD R38, R0, R17, R38 ;  /* 0x0000001100267224 */ /* 0x000fe200078e0226 */
[----:B------:R-:W-:Y:S01]  /*e150*/  IABS R41, R44 ;  /* 0x0000002c00297213 */ /* 0x000fe20000000000 */
[----:B------:R-:W-:Y:S01]  /*e160*/  @!P6 IMAD.IADD R16, R16, 0x1, -R0 ;  /* 0x000000011010e824 */ /* 0x000fe200078e0a00 */
[C---:B------:R-:W-:Y:S01]  /*e170*/  ISETP.GT.U32.AND P6, PT, R0.reuse, R39, PT ;  /* 0x000000270000720c */ /* 0x040fe20003fc4070 */
[----:B------:R-:W-:Y:S01]  /*e180*/  @!P4 IMAD.MOV R9, RZ, RZ, -R9 ;  /* 0x000000ffff09c224 */ /* 0x000fe200078e0a09 */
[C---:B------:R-:W-:Y:S01]  /*e190*/  ISETP.GT.U32.AND P4, PT, R0.reuse, R37, PT ;  /* 0x000000250000720c */ /* 0x040fe20003f84070 */
[----:B------:R-:W-:Y:S01]  /*e1a0*/  IMAD.HI.U32 R12, R3, R5, RZ ;  /* 0x00000005030c7227 */ /* 0x000fe200078e00ff */
[----:B------:R-:W-:-:S02]  /*e1b0*/  ISETP.GT.U32.AND P5, PT, R0, R38, PT ;  /* 0x000000260000720c */ /* 0x000fc40003fa4070 */
[----:B------:R1:W-:Y:S01]  /*e1c0*/  STL [R1+0x4a8], R9 ;  /* 0x0004a80901007387 */ /* 0x0003e20000100800 */
[----:B------:R-:W-:Y:S01]  /*e1d0*/  VIADD R17, R6, 0x12a ;  /* 0x0000012a06117836 */ /* 0x000fe20000000000 */
[----:B------:R-:W-:-:S04]  /*e1e0*/  IADD3 R12, -R12, RZ, RZ ;  /* 0x000000ff0c0c7210 */ /* 0x000fc80007ffe1ff */
[----:B------:R-:W-:Y:S01]  /*e1f0*/  IABS R46, R17 ;  /* 0x00000011002e7213 */ /* 0x000fe20000000000 */
[C---:B------:R-:W-:Y:S01]  /*e200*/  IMAD R5, R0.reuse, R12, R5 ;  /* 0x0000000c00057224 */ /* 0x040fe200078e0205 */
[----:B------:R-:W-:Y:S01]  /*e210*/  @!P6 IADD3 R39, R39, -R0, RZ ;  /* 0x800000002727e210 */ /* 0x000fe20007ffe0ff */
[--C-:B------:R-:W-:Y:S01]  /*e220*/  @!P4 IMAD.IADD R37, R37, 0x1, -R0.reuse ;  /* 0x000000012525c824 */ /* 0x100fe200078e0a00 */
[----:B------:R-:W-:Y:S01]  /*e230*/  ISETP.GT.U32.AND P4, PT, R0, R40, PT ;  /* 0x000000280000720c */ /* 0x000fe20003f84070 */
[----:B------:R-:W-:Y:S01]  /*e240*/  @!P5 IMAD.IADD R38, R38, 0x1, -R0 ;  /* 0x000000012626d824 */ /* 0x000fe200078e0a00 */
[C---:B------:R-:W-:Y:S01]  /*e250*/  ISETP.GT.U32.AND P5, PT, R0.reuse, R39, PT ;  /* 0x000000270000720c */ /* 0x040fe20003fa4070 */
[----:B-1----:R-:W-:Y:S01]  /*e260*/  IMAD.MOV.U32 R9, RZ, RZ, R16 ;  /* 0x000000ffff097224 */ /* 0x002fe200078e0010 */
[----:B------:R-:W-:Y:S01]  /*e270*/  ISETP.GT.U32.AND P6, PT, R0, R37, PT ;  /* 0x000000250000720c */ /* 0x000fe20003fc4070 */
[----:B------:R-:W-:-:S03]  /*e280*/  IMAD.HI.U32 R16, R3, R41, RZ ;  /* 0x0000002903107227 */ /* 0x000fc600078e00ff */
[----:B------:R-:W-:Y:S01]  /*e290*/  @!P1 IADD3 R9, -R9, RZ, RZ ;  /* 0x000000ff09099210 */ /* 0x000fe20007ffe1ff */
[----:B------:R-:W-:Y:S01]  /*e2a0*/  IMAD.MOV R16, RZ, RZ, -R16 ;  /* 0x000000ffff107224 */ /* 0x000fe200078e0a10 */
[----:B------:R-:W-:Y:S01]  /*e2b0*/  ISETP.GT.U32.AND P1, PT, R0, R38, PT ;  /* 0x000000260000720c */ /* 0x000fe20003f24070 */
[----:B------:R-:W-:Y:S02]  /*e2c0*/  VIADD R12, R6, 0x12b ;  /* 0x0000012b060c7836 */ /* 0x000fe40000000000 */
[----:B------:R-:W-:Y:S01]  /*e2d0*/  IMAD R41, R0, R16, R41 ;  /* 0x0000001000297224 */ /* 0x000fe200078e0229 */
[----:B------:R1:W-:Y:S01]  /*e2e0*/  STL [R1+0x4a4], R9 ;  /* 0x0004a40901007387 */ /* 0x0003e20000100800 */
[--C-:B------:R-:W-:Y:S01]  /*e2f0*/  @!P4 IMAD.IADD R40, R40, 0x1, -R0.reuse ;  /* 0x000000012828c824 */ /* 0x100fe200078e0a00 */
[C---:B------:R-:W-:Y:S01]  /*e300*/  ISETP.GT.U32.AND P4, PT, R0.reuse, R5, PT ;  /* 0x000000050000720c */ /* 0x040fe20003f84070 */
[----:B------:R-:W-:Y:S01]  /*e310*/  @!P5 IMAD.IADD R39, R39, 0x1, -R0 ;  /* 0x000000012727d824 */ /* 0x000fe200078e0a00 */
[----:B------:R-:W-:Y:S01]  /*e320*/  ISETP.GT.U32.AND P5, PT, R0, R41, PT ;  /* 0x000000290000720c */ /* 0x000fe20003fa4070 */
[----:B------:R-:W-:Y:S01]  /*e330*/  VIADD R16, R6, 0x12c ;  /* 0x0000012c06107836 */ /* 0x000fe20000000000 */
[----:B------:R-:W-:Y:S01]  /*e340*/  @!P6 IADD3 R37, R37, -R0, RZ ;  /* 0x800000002525e210 */ /* 0x000fe20007ffe0ff */
[----:B------:R-:W-:Y:S01]  /*e350*/  IMAD.HI.U32 R42, R3, R46, RZ ;  /* 0x0000002e032a7227 */ /* 0x000fe200078e00ff */
[----:B------:R-:W-:-:S02]  /*e360*/  IABS R45, R12 ;  /* 0x0000000c002d7213 */ /* 0x000fc40000000000 */
[----:B------:R-:W-:Y:S01]  /*e370*/  @!P1 IADD3 R38, R38, -R0, RZ ;  /* 0x8000000026269210 */ /* 0x000fe20007ffe0ff */
[----:B-1----:R-:W-:Y:S01]  /*e380*/  IMAD.MOV.U32 R9, RZ, RZ, R37 ;  /* 0x000000ffff097224 */ /* 0x002fe200078e0025 */
[----:B------:R-:W-:Y:S01]  /*e390*/  ISETP.GE.AND P1, PT, R47, RZ, PT ;  /* 0x000000ff2f00720c */ /* 0x000fe20003f26270 */
[----:B------:R-:W-:Y:S01]  /*e3a0*/  IMAD.MOV R42, RZ, RZ, -R42 ;  /* 0x000000ffff2a7224 */ /* 0x000fe200078e0a2a */
[----:B------:R-:W-:Y:S02]  /*e3b0*/  MOV R10, R40 ;  /* 0x00000028000a7202 */ /* 0x000fe40000000f00 */
[----:B------:R-:W-:Y:S01]  /*e3c0*/  IABS R47, R16 ;  /* 0x00000010002f7213 */ /* 0x000fe20000000000 */
[----:B------:R-:W-:Y:S01]  /*e3d0*/  @!P5 IMAD.IADD R41, R41, 0x1, -R0 ;  /* 0x000000012929d824 */ /* 0x000fe200078e0a00 */
[----:B------:R-:W-:Y:S01]  /*e3e0*/  ISETP.GE.AND P6, PT, R8, RZ, PT ;  /* 0x000000ff0800720c */ /* 0x000fe20003fc6270 */
[----:B------:R-:W-:Y:S01]  /*e3f0*/  IMAD.HI.U32 R8, R3, R45, RZ ;  /* 0x0000002d03087227 */ /* 0x000fe200078e00ff */
[----:B------:R-:W-:-:S02]  /*e400*/  @!P4 IADD3 R5, R5, -R0, RZ ;  /* 0x800000000505c210 */ /* 0x000fc40007ffe0ff */
[----:B------:R-:W-:Y:S01]  /*e410*/  @!P0 IADD3 R10, -R10, RZ, RZ ;  /* 0x000000ff0a0a8210 */ /* 0x000fe20007ffe1ff */
[----:B------:R-:W-:Y:S01]  /*e420*/  IMAD.MOV R8, RZ, RZ, -R8 ;  /* 0x000000ffff087224 */ /* 0x000fe200078e0a08 */
[----:B------:R-:W-:Y:S01]  /*e430*/  ISETP.GE.AND P4, PT, R44, RZ, PT ;  /* 0x000000ff2c00720c */ /* 0x000fe20003f86270 */
[----:B------:R-:W-:Y:S01]  /*e440*/  IMAD.MOV.U32 R44, RZ, RZ, R47 ;  /* 0x000000ffff2c7224 */ /* 0x000fe200078e002f */
[----:B------:R-:W-:Y:S01]  /*e450*/  @!P3 IADD3 R9, -R9, RZ, RZ ;  /* 0x000000ff0909b210 */ /* 0x000fe20007ffe1ff */
[----:B------:R1:W-:Y:S01]  /*e460*/  STL [R1+0x480], R10 ;  /* 0x0004800a01007387 */ /* 0x0003e20000100800 */
[C---:B------:R-:W-:Y:S01]  /*e470*/  ISETP.GT.U32.AND P5, PT, R0.reuse, R41, PT ;  /* 0x000000290000720c */ /* 0x040fe20003fa4070 */
[----:B------:R-:W-:Y:S01]  /*e480*/  IMAD.HI.U32 R40, R3, R44, RZ ;  /* 0x0000002c03287227 */ /* 0x000fe200078e00ff */
[C---:B------:R-:W-:Y:S01]  /*e490*/  ISETP.GT.U32.AND P0, PT, R0.reuse, R5, PT ;  /* 0x000000050000720c */ /* 0x040fe20003f04070 */
[----:B------:R2:W-:Y:S02]  /*e4a0*/  STL [R1+0x484], R9 ;  /* 0x0004840901007387 */ /* 0x0005e40000100800 */
[----:B------:R-:W-:-:S02]  /*e4b0*/  IMAD R45, R0, R8, R45 ;  /* 0x00000008002d7224 */ /* 0x000fc400078e022d */
[----:B------:R-:W-:Y:S02]  /*e4c0*/  IMAD.MOV R37, RZ, RZ, -R40 ;  /* 0x000000ffff257224 */ /* 0x000fe400078e0a28 */
[C---:B------:R-:W-:Y:S02]  /*e4d0*/  IMAD R46, R0.reuse, R42, R46 ;  /* 0x0000002a002e7224 */ /* 0x040fe400078e022e */
[----:B-1----:R-:W-:Y:S02]  /*e4e0*/  IMAD.MOV.U32 R10, RZ, RZ, R39 ;  /* 0x000000ffff0a7224 */ /* 0x002fe400078e0027 */
[----:B--2---:R-:W-:Y:S01]  /*e4f0*/  IMAD.MOV.U32 R9, RZ, RZ, R38 ;  /* 0x000000ffff097224 */ /* 0x004fe200078e0026 */
[C---:B------:R-:W-:Y:S01]  /*e500*/  ISETP.GT.U32.AND P3, PT, R0.reuse, R46, PT ;  /* 0x0000002e0000720c */ /* 0x040fe20003f64070 */
[C---:B------:R-:W-:Y:S01]  /*e510*/  IMAD R44, R0.reuse, R37, R44 ;  /* 0x00000025002c7224 */ /* 0x040fe200078e022c */
[----:B------:R-:W-:Y:S01]  /*e520*/  @!P5 IADD3 R41, R41, -R0, RZ ;  /* 0x800000002929d210 */ /* 0x000fe20007ffe0ff */
[----:B------:R-:W-:Y:S01]  /*e530*/  @!P2 IMAD.MOV R10, RZ, RZ, -R10 ;  /* 0x000000ffff0aa224 */ /* 0x000fe200078e0a0a */
[----:B------:R-:W-:Y:S01]  /*e540*/  @!P6 IADD3 R9, -R9, RZ, RZ ;  /* 0x000000ff0909e210 */ /* 0x000fe20007ffe1ff */
[--C-:B------:R-:W-:Y:S01]  /*e550*/  @!P0 IMAD.IADD R5, R5, 0x1, -R0.reuse ;  /* 0x0000000105058824 */ /* 0x100fe200078e0a00 */
[----:B------:R-:W-:Y:S01]  /*e560*/  ISETP.GT.U32.AND P6, PT, R0, R45, PT ;  /* 0x0000002d0000720c */ /* 0x000fe20003fc4070 */
[----:B------:R-:W-:Y:S01]  /*e570*/  VIADD R8, R6, 0x12d ;  /* 0x0000012d06087836 */ /* 0x000fe20000000000 */
[----:B------:R-:W-:Y:S01]  /*e580*/  ISETP.GT.U32.AND P5, PT, R0, R44, PT ;  /* 0x0000002c0000720c */ /* 0x000fe20003fa4070 */
[----:B------:R-:W-:Y:S01]  /*e590*/  STL [R1+0x488], R10 ;  /* 0x0004880a01007387 */ /* 0x000fe20000100800 */
[----:B------:R-:W-:Y:S01]  /*e5a0*/  ISETP.GE.AND P0, PT, R12, RZ, PT ;  /* 0x000000ff0c00720c */ /* 0x000fe20003f06270 */
[----:B------:R-:W-:Y:S01]  /*e5b0*/  VIADD R12, R6, 0x12e ;  /* 0x0000012e060c7836 */ /* 0x000fe20000000000 */
[----:B------:R-:W-:Y:S01]  /*e5c0*/  IABS R40, R8 ;  /* 0x0000000800287213 */ /* 0x000fe20000000000 */
[----:B------:R1:W-:Y:S01]  /*e5d0*/  STL [R1+0x48c], R9 ;  /* 0x00048c0901007387 */ /* 0x0003e20000100800 */
[----:B------:R-:W-:Y:S01]  /*e5e0*/  @!P3 IMAD.IADD R46, R46, 0x1, -R0 ;  /* 0x000000012e2eb824 */ /* 0x000fe200078e0a00 */
[----:B------:R-:W-:Y:S01]  /*e5f0*/  ISETP.GE.AND P3, PT, R16, RZ, PT ;  /* 0x000000ff1000720c */ /* 0x000fe20003f66270 */
[----:B------:R-:W-:Y:S01]  /*e600*/  VIADD R37, R6, 0x12f ;  /* 0x0000012f06257836 */ /* 0x000fe20000000000 */
[----:B------:R-:W-:-:S02]  /*e610*/  IABS R16, R12 ;  /* 0x0000000c00107213 */ /* 0x000fc40000000000 */
[--C-:B------:R-:W-:Y:S01]  /*e620*/  @!P6 IMAD.IADD R45, R45, 0x1, -R0.reuse ;  /* 0x000000012d2de824 */ /* 0x100fe200078e0a00 */
[----:B------:R-:W-:Y:S01]  /*e630*/  ISETP.GE.AND P2, PT, R17, RZ, PT ;  /* 0x000000ff1100720c */ /* 0x000fe20003f46270 */
[--C-:B------:R-:W-:Y:S01]  /*e640*/  @!P5 IMAD.IADD R44, R44, 0x1, -R0.reuse ;  /* 0x000000012c2cd824 */ /* 0x100fe200078e0a00 */
[C---:B------:R-:W-:Y:S01]  /*e650*/  ISETP.GT.U32.AND P6, PT, R0.reuse, R46, PT ;  /* 0x0000002e0000720c */ /* 0x040fe20003fc4070 */
[C---:B------:R-:W-:Y:S01]  /*e660*/  IMAD.HI.U32 R38, R3.reuse, R16, RZ ;  /* 0x0000001003267227 */ /* 0x040fe200078e00ff */
[----:B-1----:R-:W-:Y:S02]  /*e670*/  MOV R9, R5 ;  /* 0x0000000500097202 */ /* 0x002fe40000000f00 */
[----:B------:R-:W-:Y:S01]  /*e680*/  ISETP.GT.U32.AND P5, PT, R0, R44, PT ;  /* 0x0000002c0000720c */ /* 0x000fe20003fa4070 */
[----:B------:R-:W-:Y:S01]  /*e690*/  IMAD.HI.U32 R17, R3, R40, RZ ;  /* 0x0000002803117227 */ /* 0x000fe200078e00ff */
[----:B------:R-:W-:Y:S02]  /*e6a0*/  IADD3 R38, -R38, RZ, RZ ;  /* 0x000000ff26267210 */ /* 0x000fe40007ffe1ff */
[----:B------:R-:W-:Y:S01]  /*e6b0*/  MOV R10, R41 ;  /* 0x00000029000a7202 */ /* 0x000fe20000000f00 */
[----:B------:R-:W-:Y:S01]  /*e6c0*/  @!P1 IMAD.MOV R9, RZ, RZ, -R9 ;  /* 0x000000ffff099224 */ /* 0x000fe200078e0a09 */
[----:B------:R-:W-:Y:S01]  /*e6d0*/  ISETP.GT.U32.AND P1, PT, R0, R45, PT ;  /* 0x0000002d0000720c */ /* 0x000fe20003f24070 */
[----:B------:R-:W-:Y:S01]  /*e6e0*/  VIADD R5, R6, 0x130 ;  /* 0x0000013006057836 */ /* 0x000fe20000000000 */
[----:B------:R-:W-:Y:S01]  /*e6f0*/  IADD3 R17, -R17, RZ, RZ ;  /* 0x000000ff11117210 */ /* 0x000fe20007ffe1ff */
[----:B------:R-:W-:Y:S01]  /*e700*/  @!P6 IMAD.IADD R46, R46, 0x1, -R0 ;  /* 0x000000012e2ee824 */ /* 0x000fe200078e0a00 */
[----:B------:R-:W-:Y:S01]  /*e710*/  @!P4 IADD3 R10, -R10, RZ, RZ ;  /* 0x000000ff0a0ac210 */ /* 0x000fe20007ffe1ff */
[----:B------:R1:W-:Y:S01]  /*e720*/  STL [R1+0x490], R9 ;  /* 0x0004900901007387 */ /* 0x0003e20000100800 */
[----:B------:R-:W-:Y:S01]  /*e730*/  IABS R42, R37 ;  /* 0x00000025002a7213 */ /* 0x000fe20000000000 */
[----:B------:R-:W-:Y:S01]  /*e740*/  IMAD R40, R0, R17, R40 ;  /* 0x0000001100287224 */ /* 0x000fe200078e0228 */
[----:B------:R-:W-:Y:S01]  /*e750*/  IABS R17, R5 ;  /* 0x0000000500117213 */ /* 0x000fe20000000000 */
[----:B------:R-:W-:Y:S01]  /*e760*/  @!P5 IMAD.IADD R44, R44, 0x1, -R0 ;  /* 0x000000012c2cd824 */ /* 0x000fe200078e0a00 */
[----:B------:R2:W-:Y:S01]  /*e770*/  STL [R1+0x424], R10 ;  /* 0x0004240a01007387 */ /* 0x0005e20000100800 */
[----:B------:R-:W-:Y:S01]  /*e780*/  IMAD.HI.U32 R47, R3, R42, RZ ;  /* 0x0000002a032f7227 */ /* 0x000fe200078e00ff */
[----:B------:R-:W-:-:S03]  /*e790*/  ISETP.GT.U32.AND P6, PT, R0, R40, PT ;  /* 0x000000280000720c */ /* 0x000fc60003fc4070 */
[----:B------:R-:W-:Y:S01]  /*e7a0*/  @!P1 IMAD.IADD R45, R45, 0x1, -R0 ;  /* 0x000000012d2d9824 */ /* 0x000fe200078e0a00 */
[----:B------:R-:W-:Y:S01]  /*e7b0*/  ISETP.GE.AND P1, PT, R8, RZ, PT ;  /* 0x000000ff0800720c */ /* 0x000fe20003f26270 */
[----:B------:R-:W-:Y:S01]  /*e7c0*/  IMAD R8, R0, R38, R16 ;  /* 0x0000002600087224 */ /* 0x000fe200078e0210 */
[----:B------:R-:W-:Y:S01]  /*e7d0*/  IADD3 R16, R6, 0x131, RZ ;  /* 0x0000013106107810 */ /* 0x000fe20007ffe0ff */
[----:B-1----:R-:W-:Y:S02]  /*e7e0*/  IMAD.MOV.U32 R9, RZ, RZ, R46 ;  /* 0x000000ffff097224 */ /* 0x002fe400078e002e */
[----:B--2---:R-:W-:Y:S01]  /*e7f0*/  IMAD.MOV.U32 R10, RZ, RZ, R45 ;  /* 0x000000ffff0a7224 */ /* 0x004fe200078e002d */
[----:B------:R-:W-:Y:S01]  /*e800*/  ISETP.GT.U32.AND P5, PT, R0, R8, PT ;  /* 0x000000080000720c */ /* 0x000fe20003fa4070 */
[----:B------:R-:W-:Y:S01]  /*e810*/  IMAD.HI.U32 R39, R3, R17, RZ ;  /* 0x0000001103277227 */ /* 0x000fe200078e00ff */
[----:B------:R-:W-:Y:S02]  /*e820*/  IABS R38, R16 ;  /* 0x0000001000267213 */ /* 0x000fe40000000000 */
[----:B------:R-:W-:Y:S01]  /*e830*/  @!P2 IADD3 R9, -R9, RZ, RZ ;  /* 0x000000ff0909a210 */ /* 0x000fe20007ffe1ff */
[----:B------:R-:W-:Y:S01]  /*e840*/  @!P6 IMAD.IADD R40, R40, 0x1, -R0 ;  /* 0x000000012828e824 */ /* 0x000fe200078e0a00 */
[----:B------:R-:W-:Y:S01]  /*e850*/  IADD3 R39, -R39, RZ, RZ ;  /* 0x000000ff27277210 */ /* 0x000fe20007ffe1ff */
[----:B------:R-:W-:Y:S01]  /*e860*/  IMAD.HI.U32 R41, R3, R38, RZ ;  /* 0x0000002603297227 */ /* 0x000fe200078e00ff */
[----:B------:R-:W-:Y:S01]  /*e870*/  ISETP.GE.AND P6, PT, R12, RZ, PT ;  /* 0x000000ff0c00720c */ /* 0x000fe20003fc6270 */
[----:B------:R1:W-:Y:S01]  /*e880*/  STL [R1+0x428], R9 ;  /* 0x0004280901007387 */ /* 0x0003e20000100800 */
[----:B------:R-:W-:Y:S01]  /*e890*/  ISETP.GT.U32.AND P4, PT, R0, R40, PT ;  /* 0x000000280000720c */ /* 0x000fe20003f84070 */
[----:B------:R-:W-:-:S02]  /*e8a0*/  IMAD.MOV R41, RZ, RZ, -R41 ;  /* 0x000000ffff297224 */ /* 0x000fc400078e0a29 */
[----:B------:R-:W-:Y:S02]  /*e8b0*/  @!P5 IMAD.IADD R8, R8, 0x1, -R0 ;  /* 0x000000010808d824 */ /* 0x000fe400078e0a00 */
[----:B------:R-:W-:Y:S01]  /*e8c0*/  @!P0 IMAD.MOV R10, RZ, RZ, -R10 ;  /* 0x000000ffff0a8224 */ /* 0x000fe200078e0a0a */
[----:B------:R-:W-:Y:S01]  /*e8d0*/  ISETP.GE.AND P0, PT, R37, RZ, PT ;  /* 0x000000ff2500720c */ /* 0x000fe20003f06270 */
[----:B------:R-:W-:Y:S01]  /*e8e0*/  IMAD.MOV R47, RZ, RZ, -R47 ;  /* 0x000000ffff2f7224 */ /* 0x000fe200078e0a2f */
[C---:B------:R-:W-:Y:S01]  /*e8f0*/  ISETP.GT.U32.AND P5, PT, R0.reuse, R8, PT ;  /* 0x000000080000720c */ /* 0x040fe20003fa4070 */
[C---:B------:R-:W-:Y:S01]  /*e900*/  IMAD R37, R0.reuse, R41, R38 ;  /* 0x0000002900257224 */ /* 0x040fe200078e0226 */
[----:B------:R-:W-:Y:S01]  /*e910*/  STL [R1+0x44c], R10 ;  /* 0x00044c0a01007387 */ /* 0x000fe20000100800 */
[----:B-1----:R-:W-:Y:S02]  /*e920*/  IMAD.MOV.U32 R9, RZ, RZ, R44 ;  /* 0x000000ffff097224 */ /* 0x002fe400078e002c */
[----:B------:R-:W-:-:S02]  /*e930*/  IMAD R42, R0, R47, R42 ;  /* 0x0000002f002a7224 */ /* 0x000fc400078e022a */
[----:B------:R-:W-:Y:S01]  /*e940*/  IMAD R17, R0, R39, R17 ;  /* 0x0000002700117224 */ /* 0x000fe200078e0211 */
[----:B------:R-:W-:Y:S01]  /*e950*/  @!P3 IADD3 R9, -R9, RZ, RZ ;  /* 0x000000ff0909b210 */ /* 0x000fe20007ffe1ff */
[----:B------:R-:W-:Y:S01]  /*e960*/  @!P4 IMAD.IADD R40, R40, 0x1, -R0 ;  /* 0x000000012828c824 */ /* 0x000fe200078e0a00 */
[----:B------:R-:W-:Y:S01]  /*e970*/  ISETP.GT.U32.AND P2, PT, R0, R42, PT ;  /* 0x0000002a0000720c */ /* 0x000fe20003f44070 */
[----:B------:R-:W-:Y:S01]  /*e980*/  VIADD R12, R6, 0x132 ;  /* 0x00000132060c7836 */ /* 0x000fe20000000000 */
[----:B------:R-:W-:Y:S01]  /*e990*/  ISETP.GT.U32.AND P3, PT, R0, R17, PT ;  /* 0x000000110000720c */ /* 0x000fe20003f64070 */
[----:B------:R1:W-:Y:S01]  /*e9a0*/  STL [R1+0x470], R9 ;  /* 0x0004700901007387 */ /* 0x0003e20000100800 */
[----:B------:R-:W-:Y:S01]  /*e9b0*/  @!P5 IADD3 R8, R8, -R0, RZ ;  /* 0x800000000808d210 */ /* 0x000fe20007ffe0ff */
[----:B------:R-:W-:Y:S01]  /*e9c0*/  VIADD R46, R6, 0x147 ;  /* 0x00000147062e7836 */ /* 0x000fe20000000000 */
[----:B------:R-:W-:Y:S02]  /*e9d0*/  ISETP.GT.U32.AND P5, PT, R0, R37, PT ;  /* 0x000000250000720c */ /* 0x000fe40003fa4070 */
[----:B------:R-:W-:Y:S01]  /*e9e0*/  ISETP.GE.AND P4, PT, R5, RZ, PT ;  /* 0x000000ff0500720c */ /* 0x000fe20003f86270 */
[----:B------:R-:W-:Y:S01]  /*e9f0*/  VIADD R5, R6, 0x133 ;  /* 0x0000013306057836 */ /* 0x000fe20000000000 */
[----:B------:R-:W-:-:S02]  /*ea00*/  IABS R39, R12 ;  /* 0x0000000c00277213 */ /* 0x000fc40000000000 */
[----:B------:R-:W-:Y:S01]  /*ea10*/  IABS R47, R46 ;  /* 0x0000002e002f7213 */ /* 0x000fe20000000000 */
[--C-:B------:R-:W-:Y:S01]  /*ea20*/  @!P2 IMAD.IADD R42, R42, 0x1, -R0.reuse ;  /* 0x000000012a2aa824 */ /* 0x100fe200078e0a00 */
[----:B-1----:R-:W-:Y:S01]  /*ea30*/  MOV R9, R40 ;  /* 0x0000002800097202 */ /* 0x002fe20000000f00 */
[--C-:B------:R-:W-:Y:S01]  /*ea40*/  @!P3 IMAD.IADD R17, R17, 0x1, -R0.reuse ;  /* 0x000000011111b824 */ /* 0x100fe200078e0a00 */
[----:B------:R-:W-:Y:S01]  /*ea50*/  IABS R41, R5 ;  /* 0x0000000500297213 */ /* 0x000fe20000000000 */
[----:B------:R-:W-:Y:S01]  /*ea60*/  IMAD.HI.U32 R38, R3, R39, RZ ;  /* 0x0000002703267227 */ /* 0x000fe200078e00ff */
[----:B------:R-:W-:Y:S02]  /*ea70*/  @!P1 IADD3 R9, -R9, RZ, RZ ;  /* 0x000000ff09099210 */ /* 0x000fe40007ffe1ff */
[----:B------:R-:W-:Y:S01]  /*ea80*/  ISETP.GT.U32.AND P3, PT, R0, R42, PT ;  /* 0x0000002a0000720c */ /* 0x000fe20003f64070 */
[----:B------:R-:W-:Y:S01]  /*ea90*/  @!P5 IMAD.IADD R37, R37, 0x1, -R0 ;  /* 0x000000012525d824 */ /* 0x000fe200078e0a00 */
[----:B------:R-:W-:Y:S01]  /*eaa0*/  ISETP.GE.AND P2, PT, R16, RZ, PT ;  /* 0x000000ff1000720c */ /* 0x000fe20003f46270 */
[----:B------:R1:W-:Y:S01]  /*eab0*/  STL [R1+0x474], R9 ;  /* 0x0004740901007387 */ /* 0x0003e20000100800 */
[----:B------:R-:W-:Y:S01]  /*eac0*/  IMAD.MOV R38, RZ, RZ, -R38 ;  /* 0x000000ffff267224 */ /* 0x000fe200078e0a26 */
[----:B------:R-:W-:Y:S01]  /*ead0*/  ISETP.GT.U32.AND P1, PT, R0, R17, PT ;  /* 0x000000110000720c */ /* 0x000fe20003f24070 */
[----:B------:R-:W-:Y:S01]  /*eae0*/  VIADD R16, R6, 0x134 ;  /* 0x0000013406107836 */ /* 0x000fe20000000000 */
[C---:B------:R-:W-:Y:S01]  /*eaf0*/  ISETP.GT.U32.AND P5, PT, R0.reuse, R37, PT ;  /* 0x000000250000720c */ /* 0x040fe20003fa4070 */
[----:B------:R-:W-:-:S02]  /*eb00*/  IMAD R39, R0, R38, R39 ;  /* 0x0000002600277224 */ /* 0x000fc400078e0227 */
[----:B------:R-:W-:Y:S01]  /*eb10*/  IMAD.HI.U32 R50, R3, R47, RZ ;  /* 0x0000002f03327227 */ /* 0x000fe200078e00ff */
[----:B------:R-:W-:-:S03]  /*eb20*/  IABS R38, R16 ;  /* 0x0000001000267213 */ /* 0x000fc60000000000 */
[----:B-1----:R-:W-:Y:S01]  /*eb30*/  IMAD.MOV.U32 R9, RZ, RZ, R8 ;  /* 0x000000ffff097224 */ /* 0x002fe200078e0008 */
[----:B------:R-:W-:Y:S01]  /*eb40*/  IADD3 R50, -R50, RZ, RZ ;  /* 0x000000ff32327210 */ /* 0x000fe20007ffe1ff */
[----:B------:R-:W-:Y:S02]  /*eb50*/  IMAD.HI.U32 R8, R3, R41, RZ ;  /* 0x0000002903087227 */ /* 0x000fe400078e00ff */
[-C--:B------:R-:W-:Y:S02]  /*eb60*/  @!P1 IADD3 R17, R17, -R0.reuse, RZ ;  /* 0x8000000011119210 */ /* 0x080fe40007ffe0ff */
[----:B------:R-:W-:Y:S01]  /*eb70*/  IMAD.MOV R8, RZ, RZ, -R8 ;  /* 0x000000ffff087224 */ /* 0x000fe200078e0a08 */
[----:B------:R-:W-:Y:S01]  /*eb80*/  @!P5 IADD3 R37, R37, -R0, RZ ;  /* 0x800000002525d210 */ /* 0x000fe20007ffe0ff */
[----:B------:R-:W-:Y:S01]  /*eb90*/  @!P3 IMAD.IADD R42, R42, 0x1, -R0 ;  /* 0x000000012a2ab824 */ /* 0x000fe200078e0a00 */
[C---:B------:R-:W-:Y:S01]  /*eba0*/  ISETP.GT.U32.AND P3, PT, R0.reuse, R39, PT ;  /* 0x000000270000720c */ /* 0x040fe20003f64070 */
[----:B------:R-:W-:Y:S01]  /*ebb0*/  IMAD R41, R0, R8, R41 ;  /* 0x0000000800297224 */ /* 0x000fe200078e0229 */
[----:B------:R-:W-:Y:S01]  /*ebc0*/  @!P6 IADD3 R9, -R9, RZ, RZ ;  /* 0x000000ff0909e210 */ /* 0x000fe20007ffe1ff */
[----:B------:R-:W-:Y:S01]  /*ebd0*/  VIADD R8, R6, 0x135 ;  /* 0x0000013506087836 */ /* 0x000fe20000000000 */
[----:B------:R-:W-:Y:S01]  /*ebe0*/  ISETP.GE.AND P1, PT, R5, RZ, PT ;  /* 0x000000ff0500720c */ /* 0x000fe20003f26270 */
[----:B------:R-:W-:Y:S01]  /*ebf0*/  IMAD.HI.U32 R44, R3, R38, RZ ;  /* 0x00000026032c7227 */ /* 0x000fe200078e00ff */
[C---:B------:R-:W-:Y:S01]  /*ec00*/  ISETP.GT.U32.AND P5, PT, R0.reuse, R41, PT ;  /* 0x000000290000720c */ /* 0x040fe20003fa4070 */
[----:B------:R1:W-:Y:S01]  /*ec10*/  STL [R1+0x47c], R9 ;  /* 0x00047c0901007387 */ /* 0x0003e20000100800 */
[----:B------:R-:W-:Y:S01]  /*ec20*/  IABS R5, R8 ;  /* 0x0000000800057213 */ /* 0x000fe20000000000 */
[----:B------:R-:W-:Y:S01]  /*ec30*/  IMAD.MOV R44, RZ, RZ, -R44 ;  /* 0x000000ffff2c7224 */ /* 0x000fe200078e0a2c */
[----:B------:R-:W-:Y:S01]  /*ec40*/  MOV R10, R17 ;  /* 0x00000011000a7202 */ /* 0x000fe20000000f00 */
[----:B------:R-:W-:Y:S01]  /*ec50*/  IMAD R47, R0, R50, R47 ;  /* 0x00000032002f7224 */ /* 0x000fe200078e022f */
[----:B------:R-:W-:Y:S01]  /*ec60*/  ISETP.GE.AND P6, PT, R12, RZ, PT ;  /* 0x000000ff0c00720c */ /* 0x000fe20003fc6270 */
[----:B------:R-:W-:Y:S01]  /*ec70*/  IMAD R38, R0, R44, R38 ;  /* 0x0000002c00267224 */ /* 0x000fe200078e0226 */
[----:B------:R-:W-:Y:S01]  /*ec80*/  @!P3 IADD3 R39, R39, -R0, RZ ;  /* 0x800000002727b210 */ /* 0x000fe20007ffe0ff */
[----:B------:R-:W-:Y:S01]  /*ec90*/  VIADD R12, R6, 0x136 ;  /* 0x00000136060c7836 */ /* 0x000fe20000000000 */
[----:B------:R-:W-:Y:S01]  /*eca0*/  ISETP.GE.AND P3, PT, R16, RZ, PT ;  /* 0x000000ff1000720c */ /* 0x000fe20003f66270 */
[----:B-1----:R-:W-:-:S02]  /*ecb0*/  IMAD.MOV.U32 R9, RZ, RZ, R42 ;  /* 0x000000ffff097224 */ /* 0x002fc400078e002a */
[----:B------:R-:W-:Y:S01]  /*ecc0*/  @!P5 IMAD.IADD R41, R41, 0x1, -R0 ;  /* 0x000000012929d824 */ /* 0x000fe200078e0a00 */
[----:B------:R-:W-:Y:S01]  /*ecd0*/  IABS R40, R12 ;  /* 0x0000000c00287213 */ /* 0x000fe20000000000 */
[----:B------:R-:W-:Y:S01]  /*ece0*/  @!P0 IMAD.MOV R9, RZ, RZ, -R9 ;  /* 0x000000ffff098224 */ /* 0x000fe200078e0a09 */
[C---:B------:R-:W-:Y:S01]  /*ecf0*/  ISETP.GT.U32.AND P0, PT, R0.reuse, R39, PT ;  /* 0x000000270000720c */ /* 0x040fe20003f04070 */
[----:B------:R-:W-:Y:S01]  /*ed00*/  IMAD.HI.U32 R16, R3, R5, RZ ;  /* 0x0000000503107227 */ /* 0x000fe200078e00ff */
[C---:B------:R-:W-:Y:S02]  /*ed10*/  ISETP.GT.U32.AND P5, PT, R0.reuse, R41, PT ;  /* 0x000000290000720c */ /* 0x040fe40003fa4070 */
[----:B------:R1:W-:Y:S01]  /*ed20*/  STL [R1+0x478], R9 ;  /* 0x0004780901007387 */ /* 0x0003e20000100800 */
[----:B------:R-:W-:Y:S01]  /*ed30*/  @!P4 IMAD.MOV R10, RZ, RZ, -R10 ;  /* 0x000000ffff0ac224 */ /* 0x000fe200078e0a0a */
[----:B------:R-:W-:Y:S01]  /*ed40*/  ISETP.GT.U32.AND P4, PT, R0, R38, PT ;  /* 0x000000260000720c */ /* 0x000fe20003f84070 */
[----:B------:R-:W-:-:S02]  /*ed50*/  IMAD.MOV R16, RZ, RZ, -R16 ;  /* 0x000000ffff107224 */ /* 0x000fc400078e0a10 */
[----:B------:R-:W-:Y:S01]  /*ed60*/  IMAD.HI.U32 R17, R3, R40, RZ ;  /* 0x0000002803117227 */ /* 0x000fe200078e00ff */
[----:B------:R2:W-:Y:S03]  /*ed70*/  STL [R1+0x454], R10 ;  /* 0x0004540a01007387 */ /* 0x0005e60000100800 */
[C---:B------:R-:W-:Y:S01]  /*ed80*/  IMAD R5, R0.reuse, R16, R5 ;  /* 0x0000001000057224 */ /* 0x040fe200078e0205 */
[-C--:B------:R-:W-:Y:S01]  /*ed90*/  @!P0 IADD3 R39, R39, -R0.reuse, RZ ;  /* 0x8000000027278210 */ /* 0x080fe20007ffe0ff */
[----:B------:R-:W-:Y:S01]  /*eda0*/  IMAD.MOV R17, RZ, RZ, -R17 ;  /* 0x000000ffff117224 */ /* 0x000fe200078e0a11 */
[----:B------:R-:W-:Y:S01]  /*edb0*/  @!P5 IADD3 R41, R41, -R0, RZ ;  /* 0x800000002929d210 */ /* 0x000fe20007ffe0ff */
[----:B-1----:R-:W-:Y:S01]  /*edc0*/  IMAD.MOV.U32 R9, RZ, RZ, R37 ;  /* 0x000000ffff097224 */ /* 0x002fe200078e0025 */
[----:B------:R-:W-:Y:S01]  /*edd0*/  ISETP.GT.U32.AND P5, PT, R0, R5, PT ;  /* 0x000000050000720c */ /* 0x000fe20003fa4070 */
[----:B------:R-:W-:Y:S01]  /*ede0*/  @!P4 IMAD.IADD R38, R38, 0x1, -R0 ;  /* 0x000000012626c824 */ /* 0x000fe200078e0a00 */
[----:B--2---:R-:W-:Y:S01]  /*edf0*/  MOV R10, R39 ;  /* 0x00000027000a7202 */ /* 0x004fe20000000f00 */
[----:B------:R-:W-:Y:S01]  /*ee00*/  IMAD R40, R0, R17, R40 ;  /* 0x0000001100287224 */ /* 0x000fe200078e0228 */
[----:B------:R-:W-:Y:S01]  /*ee10*/  @!P2 IADD3 R9, -R9, RZ, RZ ;  /* 0x000000ff0909a210 */ /* 0x000fe20007ffe1ff */
[----:B------:R-:W-:Y:S01]  /*ee20*/  VIADD R37, R6, 0x137 ;  /* 0x0000013706257836 */ /* 0x000fe20000000000 */
[C---:B------:R-:W-:Y:S01]  /*ee30*/  ISETP.GT.U32.AND P4, PT, R0.reuse, R38, PT ;  /* 0x000000260000720c */ /* 0x040fe20003f84070 */
[----:B------:R-:W-:Y:S01]  /*ee40*/  @!P6 IMAD.MOV R10, RZ, RZ, -R10 ;  /* 0x000000ffff0ae224 */ /* 0x000fe200078e0a0a */
[----:B------:R-:W-:Y:S01]  /*ee50*/  ISETP.GT.U32.AND P6, PT, R0, R40, PT ;  /* 0x000000280000720c */ /* 0x000fe20003fc4070 */
[----:B------:R1:W-:Y:S01]  /*ee60*/  STL [R1+0x45c], R9 ;  /* 0x00045c0901007387 */ /* 0x0003e20000100800 */
[----:B------:R-:W-:Y:S01]  /*ee70*/  ISETP.GE.AND P0, PT, R12, RZ, PT ;  /* 0x000000ff0c00720c */ /* 0x000fe20003f06270 */
[----:B------:R-:W-:Y:S01]  /*ee80*/  VIADD R12, R6, 0x138 ;  /* 0x00000138060c7836 */ /* 0x000fe20000000000 */
[----:B------:R-:W-:Y:S01]  /*ee90*/  IABS R16, R37 ;  /* 0x0000002500107213 */ /* 0x000fe20000000000 */
[--C-:B------:R-:W-:Y:S01]  /*eea0*/  @!P5 IMAD.IADD R5, R5, 0x1, -R0.reuse ;  /* 0x000000010505d824 */ /* 0x100fe200078e0a00 */
[----:B------:R-:W-:Y:S01]  /*eeb0*/  STL [R1+0x46c], R10 ;  /* 0x00046c0a01007387 */ /* 0x000fe20000100800 */
[----:B------:R-:W-:Y:S01]  /*eec0*/  ISETP.GE.AND P2, PT, R8, RZ, PT ;  /* 0x000000ff0800720c */ /* 0x000fe20003f46270 */
[C---:B------:R-:W-:Y:S01]  /*eed0*/  VIADD R8, R6.reuse, 0x139 ;  /* 0x0000013906087836 */ /* 0x040fe20000000000 */
[----:B------:R-:W-:Y:S01]  /*eee0*/  IABS R17, R12 ;  /* 0x0000000c00117213 */ /* 0x000fe20000000000 */
[----:B------:R-:W-:Y:S01]  /*eef0*/  VIADD R44, R6, 0x13a ;  /* 0x0000013a062c7836 */ /* 0x000fe20000000000 */
[----:B------:R-:W-:Y:S01]  /*ef00*/  ISETP.GT.U32.AND P5, PT, R0, R5, PT ;  /* 0x000000050000720c */ /* 0x000fe20003fa4070 */
[----:B-1----:R-:W-:Y:S01]  /*ef10*/  IMAD.MOV.U32 R9, RZ, RZ, R41 ;  /* 0x000000ffff097224 */ /* 0x002fe200078e0029 */
[----:B------:R-:W-:Y:S01]  /*ef20*/  @!P4 IADD3 R38, R38, -R0, RZ ;  /* 0x800000002626c210 */ /* 0x000fe20007ffe0ff */
[----:B------:R-:W-:Y:S01]  /*ef30*/  @!P6 IMAD.IADD R40, R40, 0x1, -R0 ;  /* 0x000000012828e824 */ /* 0x000fe200078e0a00 */
[----:B------:R-:W-:Y:S01]  /*ef40*/  ISETP.GE.AND P4, PT, R12, RZ, PT ;  /* 0x000000ff0c00720c */ /* 0x000fe20003f86270 */
[----:B------:R-:W-:Y:S01]  /*ef50*/  IMAD.HI.U32 R41, R3, R16, RZ ;  /* 0x0000001003297227 */ /* 0x000fe200078e00ff */
[----:B------:R-:W-:-:S02]  /*ef60*/  @!P1 IADD3 R9, -R9, RZ, RZ ;  /* 0x000000ff09099210 */ /* 0x000fc40007ffe1ff */
[----:B------:R-:W-:Y:S01]  /*ef70*/  ISETP.GT.U32.AND P6, PT, R0, R40, PT ;  /* 0x000000280000720c */ /* 0x000fe20003fc4070 */
[----:B------:R-:W-:Y:S01]  /*ef80*/  IMAD.HI.U32 R12, R3, R17, RZ ;  /* 0x00000011030c7227 */ /* 0x000fe200078e00ff */
[----:B------:R-:W-:Y:S01]  /*ef90*/  IABS R39, R8 ;  /* 0x0000000800277213 */ /* 0x000fe20000000000 */
[----:B------:R1:W-:Y:S01]  /*efa0*/  STL [R1+0x468], R9 ;  /* 0x0004680901007387 */ /* 0x0003e20000100800 */
[----:B------:R-:W-:Y:S01]  /*efb0*/  ISETP.GE.AND P1, PT, R37, RZ, PT ;  /* 0x000000ff2500720c */ /* 0x000fe20003f26270 */
[----:B------:R-:W-:Y:S01]  /*efc0*/  IMAD.MOV R41, RZ, RZ, -R41 ;  /* 0x000000ffff297224 */ /* 0x000fe200078e0a29 */
[----:B------:R-:W-:Y:S01]  /*efd0*/  @!P5 IADD3 R5, R5, -R0, RZ ;  /* 0x800000000505d210 */ /* 0x000fe20007ffe0ff */
[----:B------:R-:W-:Y:S01]  /*efe0*/  IMAD.HI.U32 R37, R3, R39, RZ ;  /* 0x0000002703257227 */ /* 0x000fe200078e00ff */
[----:B------:R-:W-:-:S03]  /*eff0*/  IADD3 R12, -R12, RZ, RZ ;  /* 0x000000ff0c0c7210 */ /* 0x000fc60007ffe1ff */
[----:B------:R-:W-:Y:S02]  /*f000*/  IMAD R16, R0, R41, R16 ;  /* 0x0000002900107224 */ /* 0x000fe400078e0210 */
[----:B-1----:R-:W-:Y:S01]  /*f010*/  IMAD.MOV.U32 R9, RZ, RZ, R38 ;  /* 0x000000ffff097224 */ /* 0x002fe200078e0026 */
[----:B------:R-:W-:Y:S01]  /*f020*/  IADD3 R38, R6, 0x13b, RZ ;  /* 0x0000013b06267810 */ /* 0x000fe20007ffe0ff */
[C---:B------:R-:W-:Y:S01]  /*f030*/  IMAD R17, R0.reuse, R12, R17 ;  /* 0x0000000c00117224 */ /* 0x040fe200078e0211 */
[----:B------:R-:W-:Y:S01]  /*f040*/  ISETP.GT.U32.AND P5, PT, R0, R16, PT ;  /* 0x000000100000720c */ /* 0x000fe20003fa4070 */
[----:B------:R-:W-:Y:S01]  /*f050*/  @!P3 IMAD.MOV R9, RZ, RZ, -R9 ;  /* 0x000000ffff09b224 */ /* 0x000fe200078e0a09 */
[----:B------:R-:W-:Y:S01]  /*f060*/  IABS R41, R38 ;  /* 0x0000002600297213 */ /* 0x000fe20000000000 */
[----:B------:R-:W-:Y:S01]  /*f070*/  IMAD.MOV R37, RZ, RZ, -R37 ;  /* 0x000000ffff257224 */ /* 0x000fe200078e0a25 */
[----:B------:R-:W-:Y:S01]  /*f080*/  ISETP.GE.AND P3, PT, R8, RZ, PT ;  /* 0x000000ff0800720c */ /* 0x000fe20003f66270 */
[----:B------:R-:W-:Y:S01]  /*f090*/  @!P6 IMAD.IADD R40, R40, 0x1, -R0 ;  /* 0x000000012828e824 */ /* 0x000fe200078e0a00 */
[----:B------:R1:W-:Y:S01]  /*f0a0*/  STL [R1+0x464], R9 ;  /* 0x0004640901007387 */ /* 0x0003e20000100800 */
[----:B------:R-:W-:Y:S01]  /*f0b0*/  IMAD R39, R0, R37, R39 ;  /* 0x0000002500277224 */ /* 0x000fe200078e0227 */
[----:B------:R-:W-:Y:S01]  /*f0c0*/  ISETP.GE.AND P6, PT, R44, RZ, PT ;  /* 0x000000ff2c00720c */ /* 0x000fe20003fc6270 */
[C---:B------:R-:W-:Y:S01]  /*f0d0*/  VIADD R8, R6.reuse, 0x13c ;  /* 0x0000013c06087836 */ /* 0x040fe20000000000 */
[----:B------:R-:W-:Y:S01]  /*f0e0*/  IABS R44, R44 ;  /* 0x0000002c002c7213 */ /* 0x000fe20000000000 */
[----:B------:R-:W-:Y:S01]  /*f0f0*/  IMAD.HI.U32 R42, R3, R41, RZ ;  /* 0x00000029032a7227 */ /* 0x000fe200078e00ff */
[----:B------:R-:W-:-:S02]  /*f100*/  IADD3 R37, R6, 0x13d, RZ ;  /* 0x0000013d06257810 */ /* 0x000fc40007ffe0ff */
[----:B------:R-:W-:Y:S01]  /*f110*/  IABS R12, R8 ;  /* 0x00000008000c7213 */ /* 0x000fe20000000000 */
[----:B------:R-:W-:Y:S02]  /*f120*/  @!P5 IMAD.IADD R16, R16, 0x1, -R0 ;  /* 0x000000011010d824 */ /* 0x000fe400078e0a00 */
[----:B-1----:R-:W-:Y:S01]  /*f130*/  IMAD.MOV.U32 R9, RZ, RZ, R5 ;  /* 0x000000ffff097224 */ /* 0x002fe200078e0005 */
[----:B------:R-:W-:Y:S01]  /*f140*/  IABS R5, R37 ;  /* 0x0000002500057213 */ /* 0x000fe20000000000 */
[----:B------:R-:W-:Y:S01]  /*f150*/  IMAD.HI.U32 R45, R3, R44, RZ ;  /* 0x0000002c032d7227 */ /* 0x000fe200078e00ff */
[----:B------:R-:W-:-:S03]  /*f160*/  ISETP.GT.U32.AND P5, PT, R0, R16, PT ;  /* 0x000000100000720c */ /* 0x000fc60003fa4070 */
[----:B------:R-:W-:Y:S01]  /*f170*/  @!P2 IMAD.MOV R9, RZ, RZ, -R9 ;  /* 0x000000ffff09a224 */ /* 0x000fe200078e0a09 */
[C---:B------:R-:W-:Y:S01]  /*f180*/  ISETP.GT.U32.AND P2, PT, R0.reuse, R17, PT ;  /* 0x000000110000720c */ /* 0x040fe20003f44070 */
[----:B------:R-:W-:Y:S01]  /*f190*/  IMAD.MOV R42, RZ, RZ, -R42 ;  /* 0x000000ffff2a7224 */ /* 0x000fe200078e0a2a */
[----:B------:R-:W-:Y:S02]  /*f1a0*/  IADD3 R45, -R45, RZ, RZ ;  /* 0x000000ff2d2d7210 */ /* 0x000fe40007ffe1ff */
[----:B------:R1:W-:Y:S01]  /*f1b0*/  STL [R1+0x460], R9 ;  /* 0x0004600901007387 */ /* 0x0003e20000100800 */
[----:B------:R-:W-:Y:S02]  /*f1c0*/  IMAD R41, R0, R42, R41 ;  /* 0x0000002a00297224 */ /* 0x000fe400078e0229 */
[----:B------:R-:W-:-:S04]  /*f1d0*/  IMAD.HI.U32 R42, R3, R5, RZ ;  /* 0x00000005032a7227 */ /* 0x000fc800078e00ff */
[----:B------:R-:W-:Y:S01]  /*f1e0*/  @!P5 IMAD.IADD R16, R16, 0x1, -R0 ;  /* 0x000000011010d824 */ /* 0x000fe200078e0a00 */
[----:B------:R-:W-:Y:S01]  /*f1f0*/  ISETP.GE.AND P5, PT, R38, RZ, PT ;  /* 0x000000ff2600720c */ /* 0x000fe20003fa6270 */
[C---:B------:R-:W-:Y:S01]  /*f200*/  IMAD R38, R0.reuse, R45, R44 ;  /* 0x0000002d00267224 */ /* 0x040fe200078e022c */
[----:B------:R-:W-:Y:S01]  /*f210*/  @!P2 IADD3 R17, R17, -R0, RZ ;  /* 0x800000001111a210 */ /* 0x000fe20007ffe0ff */
[----:B-1----:R-:W-:Y:S01]  /*f220*/  IMAD.MOV.U32 R9, RZ, RZ, R40 ;  /* 0x000000ffff097224 */ /* 0x002fe200078e0028 */
[----:B------:R-:W-:Y:S01]  /*f230*/  MOV R10, R16 ;  /* 0x00000010000a7202 */ /* 0x000fe20000000f00 */
[----:B------:R-:W-:Y:S01]  /*f240*/  IMAD.HI.U32 R40, R3, R12, RZ ;  /* 0x0000000c03287227 */ /* 0x000fe200078e00ff */
[----:B------:R-:W-:Y:S02]  /*f250*/  ISETP.GT.U32.AND P2, PT, R0, R17, PT ;  /* 0x000000110000720c */ /* 0x000fe40003f44070 */
[----:B------:R-:W-:Y:S01]  /*f260*/  @!P1 IADD3 R10, -R10, RZ, RZ ;  /* 0x000000ff0a0a9210 */ /* 0x000fe20007ffe1ff */
[----:B------:R-:W-:Y:S01]  /*f270*/  @!P0 IMAD.MOV R9, RZ, RZ, -R9 ;  /* 0x000000ffff098224 */ /* 0x000fe200078e0a09 */
[----:B------:R-:W-:Y:S01]  /*f280*/  ISETP.GT.U32.AND P0, PT, R0, R39, PT ;  /* 0x000000270000720c */ /* 0x000fe20003f04070 */
[----:B------:R-:W-:Y:S01]  /*f290*/  IMAD.MOV R16, RZ, RZ, -R42 ;  /* 0x000000ffff107224 */ /* 0x000fe200078e0a2a */
[----:B------:R-:W-:-:S02]  /*f2a0*/  IADD3 R40, -R40, RZ, RZ ;  /* 0x000000ff28287210 */ /* 0x000fc40007ffe1ff */
[----:B------:R1:W-:Y:S01]  /*f2b0*/  STL [R1+0x458], R9 ;  /* 0x0004580901007387 */ /* 0x0003e20000100800 */
[C---:B------:R-:W-:Y:S01]  /*f2c0*/  ISETP.GT.U32.AND P1, PT, R0.reuse, R41, PT ;  /* 0x000000290000720c */ /* 0x040fe20003f24070 */
[C---:B------:R-:W-:Y:S02]  /*f2d0*/  IMAD R5, R0.reuse, R16, R5 ;  /* 0x0000001000057224 */ /* 0x040fe400078e0205 */
[----:B------:R-:W-:Y:S01]  /*f2e0*/  STL [R1+0x450], R10 ;  /* 0x0004500a01007387 */ /* 0x000fe20000100800 */
[--C-:B------:R-:W-:Y:S01]  /*f2f0*/  @!P2 IMAD.IADD R17, R17, 0x1, -R0.reuse ;  /* 0x000000011111a824 */ /* 0x100fe200078e0a00 */
[----:B------:R-:W-:Y:S01]  /*f300*/  ISETP.GT.U32.AND P2, PT, R0, R38, PT ;  /* 0x000000260000720c */ /* 0x000fe20003f44070 */
[----:B------:R-:W-:Y:S02]  /*f310*/  VIADD R16, R6, 0x13f ;  /* 0x0000013f06107836 */ /* 0x000fe40000000000 */
[----:B------:R-:W-:Y:S02]  /*f320*/  @!P0 IMAD.IADD R39, R39, 0x1, -R0 ;  /* 0x0000000127278824 */ /* 0x000fe400078e0a00 */
[----:B-1----:R-:W-:-:S02]  /*f330*/  IMAD.MOV.U32 R9, RZ, RZ, R17 ;  /* 0x000000ffff097224 */ /* 0x002fc400078e0011 */
[----:B------:R-:W-:Y:S01]  /*f340*/  VIADD R17, R6, 0x140 ;  /* 0x0000014006117836 */ /* 0x000fe20000000000 */
[----:B------:R-:W-:Y:S01]  /*f350*/  ISETP.GT.U32.AND P0, PT, R0, R39, PT ;  /* 0x000000270000720c */ /* 0x000fe20003f04070 */
[----:B------:R-:W-:Y:S01]  /*f360*/  @!P4 IMAD.MOV R9, RZ, RZ, -R9 ;  /* 0x000000ffff09c224 */ /* 0x000fe200078e0a09 */
[----:B------:R-:W-:Y:S01]  /*f370*/  ISETP.GE.AND P4, PT, R8, RZ, PT ;  /* 0x000000ff0800720c */ /* 0x000fe20003f86270 */
[----:B------:R-:W-:Y:S01]  /*f380*/  IMAD R8, R0, R40, R12 ;  /* 0x0000002800087224 */ /* 0x000fe200078e020c */
[----:B------:R-:W-:Y:S01]  /*f390*/  IABS R42, R17 ;  /* 0x00000011002a7213 */ /* 0x000fe20000000000 */
[----:B------:R-:W-:Y:S01]  /*f3a0*/  @!P1 IMAD.IADD R41, R41, 0x1, -R0 ;  /* 0x0000000129299824 */ /* 0x000fe200078e0a00 */
[----:B------:R1:W-:Y:S01]  /*f3b0*/  STL [R1+0x448], R9 ;  /* 0x0004480901007387 */ /* 0x0003e20000100800 */
[----:B------:R-:W-:Y:S01]  /*f3c0*/  @!P2 IADD3 R38, R38, -R0, RZ ;  /* 0x800000002626a210 */ /* 0x000fe20007ffe0ff */
[----:B------:R-:W-:Y:S02]  /*f3d0*/  VIADD R12, R6, 0x13e ;  /* 0x0000013e060c7836 */ /* 0x000fe40000000000 */
[----:B------:R-:W-:-:S02]  /*f3e0*/  ISETP.GT.U32.AND P1, PT, R0, R41, PT ;  /* 0x000000290000720c */ /* 0x000fc40003f24070 */
[C---:B------:R-:W-:Y:S02]  /*f3f0*/  ISETP.GT.U32.AND P2, PT, R0.reuse, R38, PT ;  /* 0x000000260000720c */ /* 0x040fe40003f44070 */
[----:B------:R-:W-:Y:S02]  /*f400*/  @!P0 IADD3 R39, R39, -R0, RZ ;  /* 0x8000000027278210 */ /* 0x000fe40007ffe0ff */
[----:B------:R-:W-:Y:S02]  /*f410*/  ISETP.GT.U32.AND P0, PT, R0, R8, PT ;  /* 0x000000080000720c */ /* 0x000fe40003f04070 */
[----:B------:R-:W-:Y:S01]  /*f420*/  IABS R40, R12 ;  /* 0x0000000c00287213 */ /* 0x000fe20000000000 */
[----:B-1----:R-:W-:Y:S01]  /*f430*/  IMAD.MOV.U32 R9, RZ, RZ, R39 ;  /* 0x000000ffff097224 */ /* 0x002fe200078e0027 */
[----:B------:R-:W-:-:S03]  /*f440*/  IABS R39, R16 ;  /* 0x0000001000277213 */ /* 0x000fc60000000000 */
[----:B------:R-:W-:Y:S01]  /*f450*/  IMAD.HI.U32 R44, R3, R40, RZ ;  /* 0x00000028032c7227 */ /* 0x000fe200078e00ff */
[----:B------:R-:W-:Y:S02]  /*f460*/  @!P3 IADD3 R9, -R9, RZ, RZ ;  /* 0x000000ff0909b210 */ /* 0x000fe40007ffe1ff */
[----:B------:R-:W-:Y:S01]  /*f470*/  ISETP.GT.U32.AND P3, PT, R0, R5, PT ;  /* 0x000000050000720c */ /* 0x000fe20003f64070 */
[----:B------:R-:W-:Y:S01]  /*f480*/  @!P2 IMAD.IADD R38, R38, 0x1, -R0 ;  /* 0x000000012626a824 */ /* 0x000fe200078e0a00 */
[----:B------:R-:W-:Y:S01]  /*f490*/  ISETP.GE.AND P2, PT, R37, RZ, PT ;  /* 0x000000ff2500720c */ /* 0x000fe20003f46270 */
[----:B------:R-:W-:Y:S01]  /*f4a0*/  IMAD.HI.U32 R37, R3, R39, RZ ;  /* 0x0000002703257227 */ /* 0x000fe200078e00ff */
[----:B------:R-:W-:Y:S01]  /*f4b0*/  @!P0 IADD3 R8, R8, -R0, RZ ;  /* 0x8000000008088210 */ /* 0x000fe20007ffe0ff */
[----:B------:R1:W-:Y:S01]  /*f4c0*/  STL [R1+0x444], R9 ;  /* 0x0004440901007387 */ /* 0x0003e20000100800 */
[----:B------:R-:W-:Y:S01]  /*f4d0*/  MOV R10, R38 ;  /* 0x00000026000a7202 */ /* 0x000fe20000000f00 */
[----:B------:R-:W-:Y:S01]  /*f4e0*/  IMAD.MOV R44, RZ, RZ, -R44 ;  /* 0x000000ffff2c7224 */ /* 0x000fe200078e0a2c */
[----:B------:R-:W-:Y:S01]  /*f4f0*/  ISETP.GT.U32.AND P0, PT, R0, R8, PT ;  /* 0x000000080000720c */ /* 0x000fe20003f04070 */
[----:B------:R-:W-:-:S02]  /*f500*/  @!P1 IMAD.IADD R41, R41, 0x1, -R0 ;  /* 0x0000000129299824 */ /* 0x000fc400078e0a00 */
[----:B------:R-:W-:Y:S02]  /*f510*/  IMAD.MOV R37, RZ, RZ, -R37 ;  /* 0x000000ffff257224 */ /* 0x000fe400078e0a25 */
[----:B------:R-:W-:Y:S02]  /*f520*/  @!P3 IMAD.IADD R5, R5, 0x1, -R0 ;  /* 0x000000010505b824 */ /* 0x000fe400078e0a00 */
[----:B------:R-:W-:Y:S01]  /*f530*/  IMAD R40, R0, R44, R40 ;  /* 0x0000002c00287224 */ /* 0x000fe200078e0228 */
[----:B------:R-:W-:Y:S01]  /*f540*/  IADD3 R44, R6, 0x146, RZ ;  /* 0x00000146062c7810 */ /* 0x000fe20007ffe0ff */
[----:B-1----:R-:W-:Y:S01]  /*f550*/  IMAD.MOV.U32 R9, RZ, RZ, R41 ;  /* 0x000000ffff097224 */ /* 0x002fe200078e0029 */
[C---:B------:R-:W-:Y:S01]  /*f560*/  ISETP.GT.U32.AND P3, PT, R0.reuse, R5, PT ;  /* 0x000000050000720c */ /* 0x040fe20003f64070 */
[C---:B------:R-:W-:Y:S01]  /*f570*/  IMAD R39, R0.reuse, R37, R39 ;  /* 0x0000002500277224 */ /* 0x040fe200078e0227 */
[----:B------:R-:W-:Y:S01]  /*f580*/  ISETP.GT.U32.AND P1, PT, R0, R40, PT ;  /* 0x000000280000720c */ /* 0x000fe20003f24070 */
[----:B------:R-:W-:Y:S01]  /*f590*/  @!P6 IMAD.MOV R10, RZ, RZ, -R10 ;  /* 0x000000ffff0ae224 */ /* 0x000fe200078e0a0a */
[----:B------:R-:W-:Y:S01]  /*f5a0*/  @!P0 IADD3 R8, R8, -R0, RZ ;  /* 0x8000000008088210 */ /* 0x000fe20007ffe0ff */
[----:B------:R-:W-:Y:S01]  /*f5b0*/  IMAD.HI.U32 R38, R3, R42, RZ ;  /* 0x0000002a03267227 */ /* 0x000fe200078e00ff */
[----:B------:R-:W-:-:S02]  /*f5c0*/  @!P5 IADD3 R9, -R9, RZ, RZ ;  /* 0x000000ff0909d210 */ /* 0x000fc40007ffe1ff */
[----:B------:R-:W-:Y:S01]  /*f5d0*/  ISETP.GE.AND P6, PT, R12, RZ, PT ;  /* 0x000000ff0c00720c */ /* 0x000fe20003fc6270 */
[----:B------:R1:W-:Y:S01]  /*f5e0*/  STL [R1+0x440], R10 ;  /* 0x0004400a01007387 */ /* 0x0003e20000100800 */
[----:B------:R-:W-:Y:S01]  /*f5f0*/  VIADD R12, R6, 0x141 ;  /* 0x00000141060c7836 */ /* 0x000fe20000000000 */
[----:B------:R-:W-:Y:S01]  /*f600*/  ISETP.GE.AND P5, PT, R16, RZ, PT ;  /* 0x000000ff1000720c */ /* 0x000fe20003fa6270 */
[----:B------:R-:W-:Y:S01]  /*f610*/  IMAD.MOV R38, RZ, RZ, -R38 ;  /* 0x000000ffff267224 */ /* 0x000fe200078e0a26 */
[----:B------:R-:W-:Y:S01]  /*f620*/  @!P3 IADD3 R5, R5, -R0, RZ ;  /* 0x800000000505b210 */ /* 0x000fe20007ffe0ff */
[----:B------:R2:W-:Y:S01]  /*f630*/  STL [R1+0x43c], R9 ;  /* 0x00043c0901007387 */ /* 0x0005e20000100800 */
[----:B------:R-:W-:Y:S01]  /*f640*/  ISETP.GT.U32.AND P3, PT, R0, R39, PT ;  /* 0x000000270000720c */ /* 0x000fe20003f64070 */
[----:B------:R-:W-:Y:S01]  /*f650*/  @!P1 IMAD.IADD R40, R40, 0x1, -R0 ;  /* 0x0000000128289824 */ /* 0x000fe200078e0a00 */
[----:B------:R-:W-:Y:S01]  /*f660*/  ISETP.GE.AND P0, PT, R17, RZ, PT ;  /* 0x000000ff1100720c */ /* 0x000fe20003f06270 */
[C---:B------:R-:W-:Y:S01]  /*f670*/  IMAD R42, R0.reuse, R38, R42 ;  /* 0x00000026002a7224 */ /* 0x040fe200078e022a */
[----:B------:R-:W-:Y:S01]  /*f680*/  IABS R49, R44 ;  /* 0x0000002c00317213 */ /* 0x000fe20000000000 */
[----:B-1----:R-:W-:Y:S01]  /*f690*/  IMAD.MOV.U32 R10, RZ, RZ, R8 ;  /* 0x000000ffff0a7224 */ /* 0x002fe200078e0008 */
[----:B------:R-:W-:Y:S01]  /*f6a0*/  ISETP.GT.U32.AND P1, PT, R0, R40, PT ;  /* 0x000000280000720c */ /* 0x000fe20003f24070 */
[----:B------:R-:W-:Y:S01]  /*f6b0*/  VIADD R8, R6, 0x142 ;  /* 0x0000014206087836 */ /* 0x000fe20000000000 */
[----:B--2---:R-:W-:Y:S01]  /*f6c0*/  MOV R9, R5 ;  /* 0x0000000500097202 */ /* 0x004fe20000000f00 */
[----:B------:R-:W-:Y:S01]  /*f6d0*/  @!P4 IMAD.MOV R10, RZ, RZ, -R10 ;  /* 0x000000ffff0ac224 */ /* 0x000fe200078e0a0a */
[----:B------:R-:W-:Y:S01]  /*f6e0*/  ISETP.GE.AND P4, PT, R12, RZ, PT ;  /* 0x000000ff0c00720c */ /* 0x000fe20003f86270 */
[----:B------:R-:W-:Y:S01]  /*f6f0*/  VIADD R5, R6, 0x143 ;  /* 0x0000014306057836 */ /* 0x000fe20000000000 */
[----:B------:R-:W-:Y:S01]  /*f700*/  IABS R12, R12 ;  /* 0x0000000c000c7213 */ /* 0x000fe20000000000 */
[----:B------:R-:W-:Y:S01]  /*f710*/  @!P2 IMAD.MOV R9, RZ, RZ, -R9 ;  /* 0x000000ffff09a224 */ /* 0x000fe200078e0a09 */
[----:B------:R-:W-:Y:S01]  /*f720*/  ISETP.GE.AND P2, PT, R8, RZ, PT ;  /* 0x000000ff0800720c */ /* 0x000fe20003f46270 */
[----:B------:R1:W-:Y:S01]  /*f730*/  STL [R1+0x438], R10 ;  /* 0x0004380a01007387 */ /* 0x0003e20000100800 */
[----:B------:R-:W-:Y:S01]  /*f740*/  IABS R45, R8 ;  /* 0x00000008002d7213 */ /* 0x000fe20000000000 */
[----:B------:R-:W-:Y:S01]  /*f750*/  VIADD R37, R6, 0x144 ;  /* 0x0000014406257836 */ /* 0x000fe20000000000 */
[----:B------:R-:W-:Y:S01]  /*f760*/  MOV R8, R12 ;  /* 0x0000000c00087202 */ /* 0x000fe20000000f00 */
[----:B------:R-:W-:Y:S01]  /*f770*/  @!P1 IMAD.IADD R40, R40, 0x1, -R0 ;  /* 0x0000000128289824 */ /* 0x000fe200078e0a00 */
[----:B------:R-:W-:Y:S01]  /*f780*/  @!P3 IADD3 R39, R39, -R0, RZ ;  /* 0x800000002727b210 */ /* 0x000fe20007ffe0ff */
[C---:B------:R-:W-:Y:S01]  /*f790*/  IMAD.HI.U32 R16, R3.reuse, R45, RZ ;  /* 0x0000002d03107227 */ /* 0x040fe200078e00ff */
[C---:B------:R-:W-:Y:S01]  /*f7a0*/  ISETP.GT.U32.AND P1, PT, R0.reuse, R42, PT ;  /* 0x0000002a0000720c */ /* 0x040fe20003f24070 */
[----:B------:R2:W-:Y:S01]  /*f7b0*/  STL [R1+0x434], R9 ;  /* 0x0004340901007387 */ /* 0x0005e20000100800 */
[----:B------:R-:W-:Y:S01]  /*f7c0*/  ISETP.GT.U32.AND P3, PT, R0, R39, PT ;  /* 0x000000270000720c */ /* 0x000fe20003f64070 */
[----:B------:R-:W-:Y:S01]  /*f7d0*/  IMAD.HI.U32 R38, R3, R8, RZ ;  /* 0x0000000803267227 */ /* 0x000fe200078e00ff */
[----:B------:R-:W-:-:S02]  /*f7e0*/  IADD3 R16, -R16, RZ, RZ ;  /* 0x000000ff10107210 */ /* 0x000fc40007ffe1ff */
[----:B-1----:R-:W-:Y:S01]  /*f7f0*/  MOV R10, R40 ;  /* 0x00000028000a7202 */ /* 0x002fe20000000f00 */
[----:B------:R-:W-:Y:S01]  /*f800*/  IMAD.MOV R38, RZ, RZ, -R38 ;  /* 0x000000ffff267224 */ /* 0x000fe200078e0a26 */
[----:B------:R-:W-:Y:S01]  /*f810*/  IABS R17, R5 ;  /* 0x0000000500117213 */ /* 0x000fe20000000000 */
[C---:B------:R-:W-:Y:S01]  /*f820*/  IMAD R45, R0.reuse, R16, R45 ;  /* 0x00000010002d7224 */ /* 0x040fe200078e022d */
[----:B------:R-:W-:Y:S01]  /*f830*/  IABS R12, R37 ;  /* 0x00000025000c7213 */ /* 0x000fe20000000000 */
[----:B------:R-:W-:Y:S01]  /*f840*/  IMAD R8, R0, R38, R8 ;  /* 0x0000002600087224 */ /* 0x000fe200078e0208 */
[----:B------:R-:W-:Y:S01]  /*f850*/  IADD3 R40, R6, 0x149, RZ ;  /* 0x0000014906287810 */ /* 0x000fe20007ffe0ff */
[----:B------:R-:W-:Y:S01]  /*f860*/  @!P6 IMAD.MOV R10, RZ, RZ, -R10 ;  /* 0x000000ffff0ae224 */ /* 0x000fe200078e0a0a */
[C---:B------:R-:W-:Y:S01]  /*f870*/  ISETP.GT.U32.AND P6, PT, R0.reuse, R45, PT ;  /* 0x0000002d0000720c */ /* 0x040fe20003fc4070 */
[--C-:B------:R-:W-:Y:S01]  /*f880*/  @!P3 IMAD.IADD R39, R39, 0x1, -R0.reuse ;  /* 0x000000012727b824 */ /* 0x100fe200078e0a00 */
[----:B------:R-:W-:Y:S01]  /*f890*/  ISETP.GT.U32.AND P3, PT, R0, R8, PT ;  /* 0x000000080000720c */ /* 0x000fe20003f64070 */
[----:B------:R-:W-:Y:S01]  /*f8a0*/  @!P1 IMAD.IADD R42, R42, 0x1, -R0 ;  /* 0x000000012a2a9824 */ /* 0x000fe200078e0a00 */
[----:B------:R-:W-:Y:S01]  /*f8b0*/  STL [R1+0x430], R10 ;  /* 0x0004300a01007387 */ /* 0x000fe20000100800 */
[----:B------:R-:W-:-:S03]  /*f8c0*/  IMAD.HI.U32 R38, R3, R17, RZ ;  /* 0x0000001103267227 */ /* 0x000fc600078e00ff */
[----:B------:R-:W-:Y:S01]  /*f8d0*/  ISETP.GT.U32.AND P1, PT, R0, R42, PT ;  /* 0x0000002a0000720c */ /* 0x000fe20003f24070 */
[----:B--2---:R-:W-:Y:S01]  /*f8e0*/  IMAD.MOV.U32 R9, RZ, RZ, R39 ;  /* 0x000000ffff097224 */ /* 0x004fe200078e0027 */
[----:B------:R-:W-:Y:S01]  /*f8f0*/  IABS R39, R40 ;  /* 0x0000002800277213 */ /* 0x000fe20000000000 */
[----:B------:R-:W-:Y:S02]  /*f900*/  IMAD.MOV R38, RZ, RZ, -R38 ;  /* 0x000000ffff267224 */ /* 0x000fe400078e0a26 */
[----:B------:R-:W-:Y:S01]  /*f910*/  @!P5 IMAD.MOV R9, RZ, RZ, -R9 ;  /* 0x000000ffff09d224 */ /* 0x000fe200078e0a09 */
[----:B------:R-:W-:Y:S01]  /*f920*/  ISETP.GE.AND P5, PT, R5, RZ, PT ;  /* 0x000000ff0500720c */ /* 0x000fe20003fa6270 */
[--C-:B------:R-:W-:Y:S02]  /*f930*/  @!P3 IMAD.IADD R8, R8, 0x1, -R0.reuse ;  /* 0x000000010808b824 */ /* 0x100fe400078e0a00 */
[----:B------:R-:W-:Y:S01]  /*f940*/  IMAD R5, R0, R38, R17 ;  /* 0x0000002600057224 */ /* 0x000fe200078e0211 */
[----:B------:R1:W-:Y:S01]  /*f950*/  STL [R1+0x42c], R9 ;  /* 0x00042c0901007387 */ /* 0x0003e20000100800 */
[----:B------:R-:W-:Y:S01]  /*f960*/  VIADD R17, R6, 0x145 ;  /* 0x0000014506117836 */ /* 0x000fe20000000000 */
[----:B------:R-:W-:Y:S01]  /*f970*/  ISETP.GT.U32.AND P3, PT, R0, R8, PT ;  /* 0x000000080000720c */ /* 0x000fe20003f64070 */
[----:B------:R-:W-:Y:S01]  /*f980*/  @!P6 IMAD.IADD R45, R45, 0x1, -R0 ;  /* 0x000000012d2de824 */ /* 0x000fe200078e0a00 */
[----:B------:R-:W-:Y:S01]  /*f990*/  @!P1 IADD3 R42, R42, -R0, RZ ;  /* 0x800000002a2a9210 */ /* 0x000fe20007ffe0ff */
[----:B------:R-:W-:Y:S01]  /*f9a0*/  IMAD.HI.U32 R16, R3, R12, RZ ;  /* 0x0000000c03107227 */ /* 0x000fe200078e00ff */
[----:B------:R-:W-:-:S02]  /*f9b0*/  IABS R38, R17 ;  /* 0x0000001100267213 */ /* 0x000fc40000000000 */
[----:B------:R-:W-:Y:S01]  /*f9c0*/  ISETP.GT.U32.AND P6, PT, R0, R45, PT ;  /* 0x0000002d0000720c */ /* 0x000fe20003fc4070 */
[----:B------:R-:W-:Y:S01]  /*f9d0*/  IMAD.HI.U32 R48, R3, R49, RZ ;  /* 0x0000003103307227 */ /* 0x000fe200078e00ff */
[----:B------:R-:W-:Y:S02]  /*f9e0*/  ISETP.GE.AND P1, PT, R37, RZ, PT ;  /* 0x000000ff2500720c */ /* 0x000fe40003f26270 */
[----:B------:R-:W-:Y:S01]  /*f9f0*/  IADD3 R16, -R16, RZ, RZ ;  /* 0x000000ff10107210 */ /* 0x000fe20007ffe1ff */
[----:B------:R-:W-:Y:S01]  /*fa00*/  IMAD.HI.U32 R37, R3, R38, RZ ;  /* 0x0000002603257227 */ /* 0x000fe200078e00ff */
[----:B-1----:R-:W-:-:S03]  /*fa10*/  MOV R9, R42 ;  /* 0x0000002a00097202 */ /* 0x002fc60000000f00 */
[----:B------:R-:W-:Y:S01]  /*fa20*/  @!P3 IMAD.IADD R8, R8, 0x1, -R0 ;  /* 0x000000010808b824 */ /* 0x000fe200078e0a00 */
[C---:B------:R-:W-:Y:S01]  /*fa30*/  ISETP.GT.U32.AND P3, PT, R0.reuse, R5, PT ;  /* 0x000000050000720c */ /* 0x040fe20003f64070 */
[C---:B------:R-:W-:Y:S01]  /*fa40*/  IMAD R12, R0.reuse, R16, R12 ;  /* 0x00000010000c7224 */ /* 0x040fe200078e020c */
[----:B------:R-:W-:Y:S01]  /*fa50*/  IADD3 R37, -R37, RZ, RZ ;  /* 0x000000ff25257210 */ /* 0x000fe20007ffe1ff */
[----:B------:R-:W-:Y:S01]  /*fa60*/  @!P6 IMAD.IADD R45, R45, 0x1, -R0 ;  /* 0x000000012d2de824 */ /* 0x000fe200078e0a00 */
[----:B------:R-:W-:Y:S01]  /*fa70*/  @!P0 IADD3 R9, -R9, RZ, RZ ;  /* 0x000000ff09098210 */ /* 0x000fe20007ffe1ff */
[----:B------:R-:W-:Y:S01]  /*fa80*/  IMAD.MOV R48, RZ, RZ, -R48 ;  /* 0x000000ffff307224 */ /* 0x000fe200078e0a30 */
[C---:B------:R-:W-:Y:S01]  /*fa90*/  ISETP.GT.U32.AND P6, PT, R0.reuse, R12, PT ;  /* 0x0000000c0000720c */ /* 0x040fe20003fc4070 */
[----:B------:R-:W-:Y:S02]  /*faa0*/  IMAD R38, R0, R37, R38 ;  /* 0x0000002500267224 */ /* 0x000fe400078e0226 */
[----:B------:R-:W-:Y:S01]  /*fab0*/  VIADD R16, R6, 0x148 ;  /* 0x0000014806107836 */ /* 0x000fe20000000000 */
[----:B------:R1:W-:Y:S01]  /*fac0*/  STL [R1+0x420], R9 ;  /* 0x0004200901007387 */ /* 0x0003e20000100800 */
[----:B------:R-:W-:-:S02]  /*fad0*/  IMAD R48, R0, R48, R49 ;  /* 0x0000003000307224 */ /* 0x000fc400078e0231 */
[----:B------:R-:W-:Y:S01]  /*fae0*/  @!P3 IMAD.IADD R5, R5, 0x1, -R0 ;  /* 0x000000010505b824 */ /* 0x000fe200078e0a00 */
[----:B------:R-:W-:Y:S01]  /*faf0*/  ISETP.GT.U32.AND P3, PT, R0, R38, PT ;  /* 0x000000260000720c */ /* 0x000fe20003f64070 */
[----:B------:R-:W-:Y:S01]  /*fb00*/  IMAD.HI.U32 R37, R3, R39, RZ ;  /* 0x0000002703257227 */ /* 0x000fe200078e00ff */
[----:B------:R-:W-:-:S03]  /*fb10*/  IABS R41, R16 ;  /* 0x0000001000297213 */ /* 0x000fc60000000000 */
[----:B------:R-:W-:Y:S01]  /*fb20*/  @!P6 IMAD.IADD R12, R12, 0x1, -R0 ;  /* 0x000000010c0ce824 */ /* 0x000fe200078e0a00 */
[C---:B------:R-:W-:Y:S01]  /*fb30*/  ISETP.GT.U32.AND P6, PT, R0.reuse, R48, PT ;  /* 0x000000300000720c */ /* 0x040fe20003fc4070 */
[----:B-1----:R-:W-:Y:S01]  /*fb40*/  IMAD.MOV.U32 R9, RZ, RZ, R8 ;  /* 0x000000ffff097224 */ /* 0x002fe200078e0008 */
[----:B------:R-:W-:Y:S01]  /*fb50*/  IADD3 R37, -R37, RZ, RZ ;  /* 0x000000ff25257210 */ /* 0x000fe20007ffe1ff */
[----:B------:R-:W-:Y:S01]  /*fb60*/  IMAD.HI.U32 R51, R3, R41, RZ ;  /* 0x0000002903337227 */ /* 0x000fe200078e00ff */
[----:B------:R-:W-:Y:S02]  /*fb70*/  ISETP.GT.U32.AND P0, PT, R0, R12, PT ;  /* 0x0000000c0000720c */ /* 0x000fe40003f04070 */
[----:B------:R-:W-:Y:S01]  /*fb80*/  @!P4 IADD3 R9, -R9, RZ, RZ ;  /* 0x000000ff0909c210 */ /* 0x000fe20007ffe1ff */
[----:B------:R-:W-:Y:S01]  /*fb90*/  @!P3 IMAD.IADD R38, R38, 0x1, -R0 ;  /* 0x000000012626b824 */ /* 0x000fe200078e0a00 */
[----:B------:R-:W-:Y:S01]  /*fba0*/  ISETP.GT.U32.AND P3, PT, R0, R5, PT ;  /* 0x000000050000720c */ /* 0x000fe20003f64070 */
[----:B------:R-:W-:-:S02]  /*fbb0*/  IMAD.MOV R51, RZ, RZ, -R51 ;  /* 0x000000ffff337224 */ /* 0x000fc400078e0a33 */
[----:B------:R1:W-:Y:S01]  /*fbc0*/  STL [R1+0x41c], R9 ;  /* 0x00041c0901007387 */ /* 0x0003e20000100800 */
[C---:B------:R-:W-:Y:S02]  /*fbd0*/  IMAD R37, R0.reuse, R37, R39 ;  /* 0x0000002500257224 */ /* 0x040fe400078e0227 */
[----:B------:R-:W-:Y:S02]  /*fbe0*/  IMAD R41, R0, R51, R41 ;  /* 0x0000003300297224 */ /* 0x000fe400078e0229 */
[--C-:B------:R-:W-:Y:S01]  /*fbf0*/  @!P6 IMAD.IADD R48, R48, 0x1, -R0.reuse ;  /* 0x000000013030e824 */ /* 0x100fe200078e0a00 */
[----:B------:R-:W-:Y:S01]  /*fc00*/  ISETP.GT.U32.AND P6, PT, R0, R38, PT ;  /* 0x000000260000720c */ /* 0x000fe20003fc4070 */
[C---:B------:R-:W-:Y:S02]  /*fc10*/  VIADD R42, R6.reuse, 0x14b ;  /* 0x0000014b062a7836 */ /* 0x040fe40000000000 */
[----:B------:R-:W-:Y:S01]  /*fc20*/  VIADD R49, R6, 0x14a ;  /* 0x0000014a06317836 */ /* 0x000fe20000000000 */
[----:B------:R-:W-:Y:S01]  /*fc30*/  @!P3 IADD3 R5, R5, -R0, RZ ;  /* 0x800000000505b210 */ /* 0x000fe20007ffe0ff */
[----:B-1----:R-:W-:Y:S01]  /*fc40*/  IMAD.MOV.U32 R9, RZ, RZ, R45 ;  /* 0x000000ffff097224 */ /* 0x002fe200078e002d */
[----:B------:R-:W-:Y:S01]  /*fc50*/  ISETP.GT.U32.AND P3, PT, R0, R41, PT ;  /* 0x000000290000720c */ /* 0x000fe20003f64070 */
[--C-:B------:R-:W-:Y:S01]  /*fc60*/  @!P0 IMAD.IADD R12, R12, 0x1, -R0.reuse ;  /* 0x000000010c0c8824 */ /* 0x100fe200078e0a00 */
[C---:B------:R-:W-:Y:S01]  /*fc70*/  ISETP.GT.U32.AND P4, PT, R0.reuse, R48, PT ;  /* 0x000000300000720c */ /* 0x040fe20003f84070 */
[----:B------:R-:W-:Y:S01]  /*fc80*/  @!P2 IMAD.MOV R9, RZ, RZ, -R9 ;  /* 0x000000ffff09a224 */ /* 0x000fe200078e0a09 */
[----:B------:R-:W-:Y:S01]  /*fc90*/  ISETP.GT.U32.AND P2, PT, R0, R47, PT ;  /* 0x0000002f0000720c */ /* 0x000fe20003f44070 */
[----:B------:R-:W-:Y:S01]  /*fca0*/  IMAD.MOV.U32 R10, RZ, RZ, R5 ;  /* 0x000000ffff0a7224 */ /* 0x000fe200078e0005 */
[----:B------:R-:W-:Y:S01]  /*fcb0*/  IABS R8, R42 ;  /* 0x0000002a00087213 */ /* 0x000fe20000000000 */
[----:B------:R-:W-:Y:S01]  /*fcc0*/  @!P6 IMAD.IADD R38, R38, 0x1, -R0 ;  /* 0x000000012626e824 */ /* 0x000fe200078e0a00 */
[----:B------:R-:W-:Y:S01]  /*fcd0*/  ISETP.GT.U32.AND P6, PT, R0, R37, PT ;  /* 0x000000250000720c */ /* 0x000fe20003fc4070 */
[----:B------:R1:W-:Y:S01]  /*fce0*/  STL [R1+0x418], R9 ;  /* 0x0004180901007387 */ /* 0x0003e20000100800 */
[----:B------:R-:W-:Y:S01]  /*fcf0*/  IABS R39, R49 ;  /* 0x0000003100277213 */ /* 0x000fe20000000000 */
[----:B------:R-:W-:Y:S01]  /*fd00*/  IMAD.HI.U32 R45, R3, R8, RZ ;  /* 0x00000008032d7227 */ /* 0x000fe200078e00ff */
[----:B------:R-:W-:-:S02]  /*fd10*/  ISETP.GE.AND P0, PT, R17, RZ, PT ;  /* 0x000000ff1100720c */ /* 0x000fc40003f06270 */
[----:B------:R-:W-:Y:S01]  /*fd20*/  @!P5 IADD3 R10, -R10, RZ, RZ ;  /* 0x000000ff0a0ad210 */ /* 0x000fe20007ffe1ff */
[----:B------:R-:W-:Y:S01]  /*fd30*/  @!P3 IMAD.IADD R41, R41, 0x1, -R0 ;  /* 0x000000012929b824 */ /* 0x000fe200078e0a00 */
[-C--:B------:R-:W-:Y:S01]  /*fd40*/  @!P4 IADD3 R48, R48, -R0.reuse, RZ ;  /* 0x800000003030c210 */ /* 0x080fe20007ffe0ff */
[----:B------:R-:W-:Y:S01]  /*fd50*/  IMAD.HI.U32 R17, R3, R39, RZ ;  /* 0x0000002703117227 */ /* 0x000fe200078e00ff */
[----:B------:R-:W-:Y:S01]  /*fd60*/  @!P2 IADD3 R47, R47, -R0, RZ ;  /* 0x800000002f2fa210 */ /* 0x000fe20007ffe0ff */
[----:B------:R2:W-:Y:S01]  /*fd70*/  STL [R1+0x410], R10 ;  /* 0x0004100a01007387 */ /* 0x0005e20000100800 */
[----:B------:R-:W-:Y:S01]  /*fd80*/  ISETP.GE.AND P4, PT, R44, RZ, PT ;  /* 0x000000ff2c00720c */ /* 0x000fe20003f86270 */
[----:B-1----:R-:W-:Y:S01]  /*fd90*/  IMAD.MOV.U32 R9, RZ, RZ, R12 ;  /* 0x000000ffff097224 */ /* 0x002fe200078e000c */
[----:B------:R-:W-:Y:S01]  /*fda0*/  ISETP.GT.U32.AND P5, PT, R0, R47, PT ;  /* 0x0000002f0000720c */ /* 0x000fe20003fa4070 */
[----:B------:R-:W-:Y:S01]  /*fdb0*/  IMAD.MOV R45, RZ, RZ, -R45 ;  /* 0x000000ffff2d7224 */ /* 0x000fe200078e0a2d */
[----:B------:R-:W-:Y:S01]  /*fdc0*/  ISETP.GE.AND P2, PT, R46, RZ, PT ;  /* 0x000000ff2e00720c */ /* 0x000fe20003f46270 */
[----:B------:R-:W-:Y:S01]  /*fdd0*/  @!P1 IMAD.MOV R9, RZ, RZ, -R9 ;  /* 0x000000ffff099224 */ /* 0x000fe200078e0a09 */
[----:B------:R-:W-:Y:S01]  /*fde0*/  ISETP.GT.U32.AND P1, PT, R0, R41, PT ;  /* 0x000000290000720c */ /* 0x000fe20003f24070 */
[----:B------:R-:W-:Y:S01]  /*fdf0*/  IMAD.MOV R17, RZ, RZ, -R17 ;  /* 0x000000ffff117224 */ /* 0x000fe200078e0a11 */
[----:B------:R-:W-:Y:S01]  /*fe00*/  ISETP.GE.AND P3, PT, R16, RZ, PT ;  /* 0x000000ff1000720c */ /* 0x000fe20003f66270 */
[----:B------:R-:W-:Y:S01]  /*fe10*/  @!P6 IMAD.IADD R37, R37, 0x1, -R0 ;  /* 0x000000012525e824 */ /* 0x000fe200078e0a00 */
[----:B------:R1:W-:Y:S01]  /*fe20*/  STL [R1+0x40c], R9 ;  /* 0x00040c0901007387 */ /* 0x0003e20000100800 */
[----:B--2---:R-:W-:Y:S01]  /*fe30*/  IMAD.MOV.U32 R10, RZ, RZ, R38 ;  /* 0x000000ffff0a7224 */ /* 0x004fe200078e0026 */
[----:B------:R-:W-:Y:S01]  /*fe40*/  IADD3 R5, R6, 0x14c, RZ ;  /* 0x0000014c06057810 */ /* 0x000fe20007ffe0ff */
[C---:B------:R-:W-:Y:S01]  /*fe50*/  IMAD R8, R0.reuse, R45, R8 ;  /* 0x0000002d00087224 */ /* 0x040fe200078e0208 */
[C---:B------:R-:W-:Y:S01]  /*fe60*/  ISETP.GT.U32.AND P6, PT, R0.reuse, R37, PT ;  /* 0x000000250000720c */ /* 0x040fe20003fc4070 */
[----:B------:R-:W-:Y:S01]  /*fe70*/  IMAD R17, R0, R17, R39 ;  /* 0x0000001100117224 */ /* 0x000fe200078e0227 */
[----:B------:R-:W-:Y:S01]  /*fe80*/  IADD3 R12, R6, 0x14d, RZ ;  /* 0x0000014d060c7810 */ /* 0x000fe20007ffe0ff */
[----:B------:R-:W-:-:S02]  /*fe90*/  @!P0 IMAD.MOV R10, RZ, RZ, -R10 ;  /* 0x000000ffff0a8224 */ /* 0x000fc400078e0a0a */
[----:B------:R-:W-:Y:S01]  /*fea0*/  @!P5 IMAD.IADD R47, R47, 0x1, -R0 ;  /* 0x000000012f2fd824 */ /* 0x000fe200078e0a00 */
[C---:B------:R-:W-:Y:S01]  /*feb0*/  ISETP.GT.U32.AND P5, PT, R0.reuse, R8, PT ;  /* 0x000000080000720c */ /* 0x040fe20003fa4070 */
[----:B-1----:R-:W-:Y:S01]  /*fec0*/  IMAD.MOV.U32 R9, RZ, RZ, R48 ;  /* 0x000000ffff097224 */ /* 0x002fe200078e0030 */
[----:B------:R-:W-:Y:S01]  /*fed0*/  ISETP.GT.U32.AND P0, PT, R0, R17, PT ;  /* 0x000000110000720c */ /* 0x000fe20003f04070 */
[----:B------:R-:W-:Y:S01]  /*fee0*/  @!P1 IMAD.IADD R41, R41, 0x1, -R0 ;  /* 0x0000000129299824 */ /* 0x000fe200078e0a00 */
[----:B------:R1:W-:Y:S01]  /*fef0*/  STL [R1+0x408], R10 ;  /* 0x0004080a01007387 */ /* 0x0003e20000100800 */
[----:B------:R-:W-:Y:S02]  /*ff00*/  IABS R44, R12 ;  /* 0x0000000c002c7213 */ /* 0x000fe40000000000 */
[----:B------:R-:W-:Y:S02]  /*ff10*/  @!P4 IADD3 R9, -R9, RZ, RZ ;  /* 0x000000ff0909c210 */ /* 0x000fe40007ffe1ff */
[----:B------:R-:W-:-:S02]  /*ff20*/  ISETP.GE.AND P4, PT, R40, RZ, PT ;  /* 0x000000ff2800720c */ /* 0x000fc40003f86270 */
[----:B------:R-:W-:Y:S01]  /*ff30*/  IABS R40, R5 ;  /* 0x0000000500287213 */ /* 0x000fe20000000000 */
[----:B------:R2:W-:Y:S01]  /*ff40*/  STL [R1+0x404], R9 ;  /* 0x0004040901007387 */ /* 0x0005e20000100800 */
[----:B------:R-:W-:Y:S01]  /*ff50*/  @!P6 IADD3 R37, R37, -R0, RZ ;  /* 0x800000002525e210 */ /* 0x000fe20007ffe0ff */
[----:B-1----:R-:W-:Y:S01]  /*ff60*/  IMAD.MOV.U32 R10, RZ, RZ, R47 ;  /* 0x000000ffff0a7224 */ /* 0x002fe200078e002f */
[----:B------:R-:W-:Y:S01]  /*ff70*/  ISETP.GE.AND P1, PT, R49, RZ, PT ;  /* 0x000000ff3100720c */ /* 0x000fe20003f26270 */
[----:B------:R-:W-:Y:S01]  /*ff80*/  IMAD.HI.U32 R16, R3, R40, RZ ;  /* 0x0000002803107227 */ /* 0x000fe200078e00ff */
[----:B------:R-:W-:Y:S02]  /*ff90*/  ISETP.GE.AND P6, PT, R42, RZ, PT ;  /* 0x000000ff2a00720c */ /* 0x000fe40003fc6270 */
[----:B------:R-:W-:Y:S01]  /*ffa0*/  @!P2 IADD3 R10, -R10, RZ, RZ ;  /* 0x000000ff0a0aa210 */ /* 0x000fe20007ffe1ff */
[----:B------:R-:W-:Y:S01]  /*ffb0*/  @!P5 IMAD.IADD R8, R8, 0x1, -R0 ;  /* 0x000000010808d824 */ /* 0x000fe200078e0a00 */
[----:B------:R-:W-:Y:S01]  /*ffc0*/  IADD3 R16, -R16, RZ, RZ ;  /* 0x000000ff10107210 */ /* 0x000fe20007ffe1ff */
[----:B--2---:R-:W-:-:S02]  /*ffd0*/  IMAD.MOV.U32 R9, RZ, RZ, R41 ;  /* 0x000000ffff097224 */ /* 0x004fc400078e0029 */
[----:B------:R-:W-:Y:S01]  /*ffe0*/  STL [R1+0x400], R10 ;  /* 0x0004000a01007387 */ /* 0x000fe20000100800 */
[----:B------:R-:W-:Y:S01]  /*fff0*/  @!P0 IMAD.IADD R17, R17, 0x1, -R0 ;  /* 0x0000000111118824 */ /* 0x000fe200078e0a00 */
[----:B------:R-:W-:Y:S01]  /*10000*/  ISETP.GE.AND P0, PT, R5, RZ, PT ;  /* 0x000000ff0500720c */ /* 0x000fe20003f06270 */
[----:B------:R-:W-:Y:S01]  /*10010*/  @!P3 IMAD.MOV R9, RZ, RZ, -R9 ;  /* 0x000000ffff09b224 */ /* 0x000fe200078e0a09 */
[C---:B------:R-:W-:Y:S01]  /*10020*/  ISETP.GT.U32.AND P5, PT, R0.reuse, R8, PT ;  /* 0x000000080000720c */ /* 0x040fe20003fa4070 */
[C---:B------:R-:W-:Y:S01]  /*10030*/  IMAD R40, R0.reuse, R16, R40 ;  /* 0x0000001000287224 */ /* 0x040fe200078e0228 */
[----:B------:R-:W-:Y:S01]  /*10040*/  ISETP.GT.U32.AND P2, PT, R0, R17, PT ;  /* 0x000000110000720c */ /* 0x000fe20003f44070 */
[----:B------:R-:W-:Y:S01]  /*10050*/  IMAD.HI.U32 R5, R3, R44, RZ ;  /* 0x0000002c03057227 */ /* 0x000fe200078e00ff */
[----:B------:R1:W-:Y:S01]  /*10060*/  STL [R1+0x3fc], R9 ;  /* 0x0003fc0901007387 */ /* 0x0003e20000100800 */
[----:B------:R-:W-:Y:S02]  /*10070*/  ISETP.GE.AND P3, PT, R12, RZ, PT ;  /* 0x000000ff0c00720c */ /* 0x000fe40003f66270 */
[----:B------:R-:W-:-:S02]  /*10080*/  IMAD.MOV R5, RZ, RZ, -R5 ;  /* 0x000000ffff057224 */ /* 0x000fc400078e0a05 */
[----:B------:R-:W-:Y:S02]  /*10090*/  VIADD R41, R6, 0x14e ;  /* 0x0000014e06297836 */ /* 0x000fe40000000000 */
[----:B------:R-:W-:Y:S02]  /*100a0*/  IMAD R44, R0, R5, R44 ;  /* 0x00000005002c7224 */ /* 0x000fe400078e022c */
[----:B------:R-:W-:Y:S01]  /*100b0*/  @!P5 IADD3 R8, R8, -R0, RZ ;  /* 0x800000000808d210 */ /* 0x000fe20007ffe0ff */
[----:B------:R-:W-:Y:S01]  /*100c0*/  VIADD R16, R6, 0x14f ;  /* 0x0000014f06107836 */ /* 0x000fe20000000000 */
[----:B-1----:R-:W-:Y:S01]  /*100d0*/  MOV R9, R37 ;  /* 0x0000002500097202 */ /* 0x002fe20000000f00 */
[----:B------:R-:W-:Y:S01]  /*100e0*/  @!P2 IMAD.IADD R17, R17, 0x1, -R0 ;  /* 0x000000011111a824 */ /* 0x000fe200078e0a00 */
[----:B------:R-:W-:Y:S01]  /*100f0*/  ISETP.GT.U32.AND P5, PT, R0, R44, PT ;  /* 0x0000002c0000720c */ /* 0x000fe20003fa4070 */
[----:B------:R-:W-:Y:S01]  /*10100*/  VIADD R5, R6, 0x150 ;  /* 0x0000015006057836 */ /* 0x000fe20000000000 */
[----:B------:R-:W-:Y:S01]  /*10110*/  @!P4 IADD3 R9, -R9, RZ, RZ ;  /* 0x000000ff0909c210 */ /* 0x000fe20007ffe1ff */
[----:B------:R-:W-:Y:S01]  /*10120*/  @!P6 IMAD.MOV R8, RZ, RZ, -R8 ;  /* 0x000000ffff08e224 */ /* 0x000fe200078e0a08 */
[----:B------:R-:W-:Y:S01]  /*10130*/  ISETP.GT.U32.AND P4, PT, R0, R40, PT ;  /* 0x000000280000720c */ /* 0x000fe20003f84070 */
[----:B------:R-:W-:Y:S01]  /*10140*/  VIADD R42, R6, 0x152 ;  /* 0x00000152062a7836 */ /* 0x000fe20000000000 */
[----:B------:R-:W-:Y:S01]  /*10150*/  ISETP.GE.AND P2, PT, R41, RZ, PT ;  /* 0x000000ff2900720c */ /* 0x000fe20003f46270 */
[----:B------:R1:W-:Y:S01]  /*10160*/  STL [R1+0x3f8], R9 ;  /* 0x0003f80901007387 */ /* 0x0003e20000100800 */
[----:B------:R-:W-:-:S02]  /*10170*/  IABS R41, R41 ;  /* 0x0000002900297213 */ /* 0x000fc40000000000 */
[----:B------:R-:W-:Y:S02]  /*10180*/  IABS R12, R16 ;  /* 0x00000010000c7213 */ /* 0x000fe40000000000 */
[----:B------:R-:W-:Y:S01]  /*10190*/  IABS R39, R5 ;  /* 0x0000000500277213 */ /* 0x000fe20000000000 */
[----:B------:R-:W-:Y:S01]  /*101a0*/  IMAD.HI.U32 R37, R3, R41, RZ ;  /* 0x0000002903257227 */ /* 0x000fe200078e00ff */
[----:B------:R-:W-:Y:S02]  /*101b0*/  ISETP.GE.AND P6, PT, R5, RZ, PT ;  /* 0x000000ff0500720c */ /* 0x000fe40003fc6270 */
[----:B------:R-:W-:Y:S01]  /*101c0*/  IADD3 R5, R6, 0x151, RZ ;  /* 0x0000015106057810 */ /* 0x000fe20007ffe0ff */
[--C-:B------:R-:W-:Y:S01]  /*101d0*/  @!P4 IMAD.IADD R40, R40, 0x1, -R0.reuse ;  /* 0x000000012828c824 */ /* 0x100fe200078e0a00 */
[----:B------:R-:W-:Y:S01]  /*101e0*/  IABS R45, R42 ;  /* 0x0000002a002d7213 */ /* 0x000fe20000000000 */
[----:B-1----:R-:W-:Y:S02]  /*101f0*/  IMAD.MOV.U32 R9, RZ, RZ, R17 ;  /* 0x000000ffff097224 */ /* 0x002fe400078e0011 */
[----:B------:R-:W-:Y:S01]  /*10200*/  IMAD.MOV R37, RZ, RZ, -R37 ;  /* 0x000000ffff257224 */ /* 0x000fe200078e0a25 */
[----:B------:R-:W-:Y:S01]  /*10210*/  ISETP.GT.U32.AND P4, PT, R0, R40, PT ;  /* 0x000000280000720c */ /* 0x000fe20003f84070 */
[--C-:B------:R-:W-:Y:S01]  /*10220*/  @!P5 IMAD.IADD R44, R44, 0x1, -R0.reuse ;  /* 0x000000012c2cd824 */ /* 0x100fe200078e0a00 */
[----:B------:R-:W-:Y:S01]  /*10230*/  @!P1 IADD3 R9, -R9, RZ, RZ ;  /* 0x000000ff09099210 */ /* 0x000fe20007ffe1ff */
[----:B------:R-:W-:Y:S01]  /*10240*/  IMAD R41, R0, R37, R41 ;  /* 0x0000002500297224 */ /* 0x000fe200078e0229 */
[----:B------:R-:W-:Y:S01]  /*10250*/  ISETP.GE.AND P1, PT, R16, RZ, PT ;  /* 0x000000ff1000720c */ /* 0x000fe20003f26270 */
[C---:B------:R-:W-:Y:S01]  /*10260*/  IMAD.HI.U32 R17, R3.reuse, R12, RZ ;  /* 0x0000000c03117227 */ /* 0x040fe200078e00ff */
[----:B------:R-:W-:Y:S01]  /*10270*/  ISETP.GT.U32.AND P5, PT, R0, R44, PT ;  /* 0x0000002c0000720c */ /* 0x000fe20003fa4070 */
[----:B------:R1:W-:Y:S01]  /*10280*/  STL [R1+0x3f4], R9 ;  /* 0x0003f40901007387 */ /* 0x0003e20000100800 */
[----:B------:R-:W-:Y:S01]  /*10290*/  IADD3 R37, R6, 0x153, RZ ;  /* 0x0000015306257810 */ /* 0x000fe20007ffe0ff */
[----:B------:R-:W-:Y:S01]  /*102a0*/  IMAD.HI.U32 R16, R3, R39, RZ ;  /* 0x0000002703107227 */ /* 0x000fe200078e00ff */
[----:B------:R-:W-:Y:S01]  /*102b0*/  IADD3 R17, -R17, RZ, RZ ;  /* 0x000000ff11117210 */ /* 0x000fe20007ffe1ff */
[----:B------:R2:W-:Y:S01]  /*102c0*/  STL [R1+0x3f0], R8 ;  /* 0x0003f00801007387 */ /* 0x0005e20000100800 */
[----:B------:R-:W-:Y:S01]  /*102d0*/  IABS R38, R37 ;  /* 0x0000002500267213 */ /* 0x000fe20000000000 */
[----:B------:R-:W-:Y:S01]  /*102e0*/  @!P4 IMAD.IADD R40, R40, 0x1, -R0 ;  /* 0x000000012828c824 */ /* 0x000fe200078e0a00 */
[----:B------:R-:W-:Y:S01]  /*102f0*/  ISETP.GT.U32.AND P4, PT, R0, R41, PT ;  /* 0x000000290000720c */ /* 0x000fe20003f84070 */
[----:B------:R-:W-:-:S02]  /*10300*/  IMAD.MOV R16, RZ, RZ, -R16 ;  /* 0x000000ffff107224 */ /* 0x000fc400078e0a10 */
[C---:B------:R-:W-:Y:S01]  /*10310*/  IMAD R12, R0.reuse, R17, R12 ;  /* 0x00000011000c7224 */ /* 0x040fe200078e020c */
[----:B-1----:R-:W-:Y:S01]  /*10320*/  MOV R9, R40 ;  /* 0x0000002800097202 */ /* 0x002fe20000000f00 */
[----:B------:R-:W-:Y:S01]  /*10330*/  IMAD R39, R0, R16, R39 ;  /* 0x0000001000277224 */ /* 0x000fe200078e0227 */
[----:B------:R-:W-:Y:S01]  /*10340*/  IABS R16, R5 ;  /* 0x0000000500107213 */ /* 0x000fe20000000000 */
[----:B------:R-:W-:Y:S01]  /*10350*/  @!P5 IMAD.IADD R44, R44, 0x1, -R0 ;  /* 0x000000012c2cd824 */ /* 0x000fe200078e0a00 */
[C---:B------:R-:W-:Y:S01]  /*10360*/  ISETP.GT.U32.AND P5, PT, R0.reuse, R12, PT ;  /* 0x0000000c0000720c */ /* 0x040fe20003fa4070 */
[----:B------:R-:W-:Y:S01]  /*10370*/  @!P0 IMAD.MOV R9, RZ, RZ, -R9 ;  /* 0x000000ffff098224 */ /* 0x000fe200078e0a09 */
[----:B------:R-:W-:Y:S01]  /*10380*/  ISETP.GT.U32.AND P0, PT, R0, R39, PT ;  /* 0x000000270000720c */ /* 0x000fe20003f04070 */
[----:B------:R-:W-:-:S03]  /*10390*/  IMAD.HI.U32 R40, R3, R16, RZ ;  /* 0x0000001003287227 */ /* 0x000fc600078e00ff */
[----:B------:R1:W-:Y:S01]  /*103a0*/  STL [R1+0x3ec], R9 ;  /* 0x0003ec0901007387 */ /* 0x0003e20000100800 */
[----:B------:R-:W-:Y:S02]  /*103b0*/  @!P4 IMAD.IADD R41, R41, 0x1, -R0 ;  /* 0x000000012929c824 */ /* 0x000fe400078e0a00 */
[----:B--2---:R-:W-:Y:S02]  /*103c0*/  VIADD R8, R6, 0x154 ;  /* 0x0000015406087836 */ /* 0x004fe40000000000 */
[----:B------:R-:W-:Y:S01]  /*103d0*/  IMAD.MOV R40, RZ, RZ, -R40 ;  /* 0x000000ffff287224 */ /* 0x000fe200078e0a28 */
[----:B------:R-:W-:Y:S02]  /*103e0*/  ISETP.GT.U32.AND P4, PT, R0, R41, PT ;  /* 0x000000290000720c */ /* 0x000fe40003f84070 */
[----:B------:R-:W-:Y:S01]  /*103f0*/  @!P5 IADD3 R12, R12, -R0, RZ ;  /* 0x800000000c0cd210 */ /* 0x000fe20007ffe0ff */
[----:B------:R-:W-:Y:S01]  /*10400*/  @!P0 IMAD.IADD R39, R39, 0x1, -R0 ;  /* 0x0000000127278824 */ /* 0x000fe200078e0a00 */
[----:B------:R-:W-:Y:S01]  /*10410*/  IABS R17, R8 ;  /* 0x0000000800117213 */ /* 0x000fe20000000000 */
[----:B-1----:R-:W-:Y:S01]  /*10420*/  IMAD.MOV.U32 R9, RZ, RZ, R44 ;  /* 0x000000ffff097224 */ /* 0x002fe200078e002c */
[C---:B------:R-:W-:Y:S01]  /*10430*/  ISETP.GT.U32.AND P5, PT, R0.reuse, R12, PT ;  /* 0x0000000c0000720c */ /* 0x040fe20003fa4070 */
[----:B------:R-:W-:Y:S01]  /*10440*/  IMAD.HI.U32 R44, R3, R45, RZ ;  /* 0x0000002d032c7227 */ /* 0x000fe200078e00ff */
[----:B------:R-:W-:-:S02]  /*10450*/  ISETP.GT.U32.AND P0, PT, R0, R39, PT ;  /* 0x000000270000720c */ /* 0x000fc40003f04070 */
[----:B------:R-:W-:Y:S02]  /*10460*/  @!P3 IADD3 R9, -R9, RZ, RZ ;  /* 0x000000ff0909b210 */ /* 0x000fe40007ffe1ff */
[----:B------:R-:W-:Y:S01]  /*10470*/  ISETP.GE.AND P3, PT, R5, RZ, PT ;  /* 0x000000ff0500720c */ /* 0x000fe20003f66270 */
[----:B------:R-:W-:Y:S01]  /*10480*/  IMAD R5, R0, R40, R16 ;  /* 0x0000002800057224 */ /* 0x000fe200078e0210 */
[----:B------:R-:W-:Y:S01]  /*10490*/  IADD3 R44, -R44, RZ, RZ ;  /* 0x000000ff2c2c7210 */ /* 0x000fe20007ffe1ff */
[----:B------:R-:W-:Y:S01]  /*104a0*/  IMAD.HI.U32 R16, R3, R38, RZ ;  /* 0x0000002603107227 */ /* 0x000fe200078e00ff */
[----:B------:R1:W-:Y:S03]  /*104b0*/  STL [R1+0x3e8], R9 ;  /* 0x0003e80901007387 */ /* 0x0003e60000100800 */
[----:B------:R-:W-:Y:S01]  /*104c0*/  @!P4 IMAD.IADD R41, R41, 0x1, -R0 ;  /* 0x000000012929c824 */ /* 0x000fe200078e0a00 */
[----:B------:R-:W-:Y:S01]  /*104d0*/  ISETP.GT.U32.AND P4, PT, R0, R5, PT ;  /* 0x000000050000720c */ /* 0x000fe20003f84070 */
[----:B------:R-:W-:-:S04]  /*104e0*/  IMAD.HI.U32 R40, R3, R17, RZ ;  /* 0x0000001103287227 */ /* 0x000fc800078e00ff */
[----:B------:R-:W-:Y:S01]  /*104f0*/  IMAD.MOV R16, RZ, RZ, -R16 ;  /* 0x000000ffff107224 */ /* 0x000fe200078e0a10 */
[----:B------:R-:W-:Y:S01]  /*10500*/  IADD3 R40, -R40, RZ, RZ ;  /* 0x000000ff28287210 */ /* 0x000fe20007ffe1ff */
[----:B-1----:R-:W-:Y:S02]  /*10510*/  IMAD.MOV.U32 R9, RZ, RZ, R41 ;  /* 0x000000ffff097224 */ /* 0x002fe400078e0029 */
[----:B------:R-:W-:Y:S02]  /*10520*/  IMAD R38, R0, R16, R38 ;  /* 0x0000001000267224 */ /* 0x000fe400078e0226 */
[----:B------:R-:W-:Y:S02]  /*10530*/  @!P2 IMAD.MOV R9, RZ, RZ, -R9 ;  /* 0x000000ffff09a224 */ /* 0x000fe400078e0a09 */
[----:B------:R-:W-:Y:S01]  /*10540*/  VIADD R16, R6, 0x155 ;  /* 0x0000015506107836 */ /* 0x000fe20000000000 */
[----:B------:R-:W-:Y:S01]  /*10550*/  @!P4 IADD3 R5, R5, -R0, RZ ;  /* 0x800000000505c210 */ /* 0x000fe20007ffe0ff */
[--C-:B------:R-:W-:Y:S01]  /*10560*/  @!P0 IMAD.IADD R39, R39, 0x1, -R0.reuse ;  /* 0x0000000127278824 */ /* 0x100fe200078e0a00 */
[----:B------:R1:W-:Y:S01]  /*10570*/  STL [R1+0x3e4], R9 ;  /* 0x0003e40901007387 */ /* 0x0003e20000100800 */
[----:B------:R-:W-:Y:S01]  /*10580*/  @!P5 IMAD.IADD R12, R12, 0x1, -R0 ;  /* 0x000000010c0cd824 */ /* 0x000fe200078e0a00 */
[C---:B------:R-:W-:Y:S01]  /*10590*/  ISETP.GT.U32.AND P0, PT, R0.reuse, R38, PT ;  /* 0x000000260000720c */ /* 0x040fe20003f04070 */
[C---:B------:R-:W-:Y:S01]  /*105a0*/  IMAD R45, R0.reuse, R44, R45 ;  /* 0x0000002c002d7224 */ /* 0x040fe200078e022d */
[C---:B------:R-:W-:Y:S01]  /*105b0*/  ISETP.GT.U32.AND P4, PT, R0.reuse, R5, PT ;  /* 0x000000050000720c */ /* 0x040fe20003f84070 */
[----:B------:R-:W-:Y:S01]  /*105c0*/  IMAD R17, R0, R40, R17 ;  /* 0x0000002800117224 */ /* 0x000fe200078e0211 */
[----:B------:R-:W-:-:S02]  /*105d0*/  IABS R40, R16 ;  /* 0x0000001000287213 */ /* 0x000fc40000000000 */
[----:B------:R-:W-:Y:S01]  /*105e0*/  MOV R10, R12 ;  /* 0x0000000c000a7202 */ /* 0x000fe20000000f00 */
[----:B-1----:R-:W-:Y:S01]  /*105f0*/  IMAD.MOV.U32 R9, RZ, RZ, R39 ;  /* 0x000000ffff097224 */ /* 0x002fe200078e0027 */
[----:B------:R-:W-:Y:S01]  /*10600*/  ISETP.GT.U32.AND P2, PT, R0, R45, PT ;  /* 0x0000002d0000720c */ /* 0x000fe20003f44070 */
[----:B------:R-:W-:Y:S01]  /*10610*/  IMAD.MOV.U32 R12, RZ, RZ, R40 ;  /* 0x000000ffff0c7224 */ /* 0x000fe200078e0028 */
[----:B------:R-:W-:Y:S01]  /*10620*/  @!P1 IADD3 R10, -R10, RZ, RZ ;  /* 0x000000ff0a0a9210 */ /* 0x000fe20007ffe1ff */
[----:B------:R-:W-:Y:S01]  /*10630*/  @!P6 IMAD.MOV R9, RZ, RZ, -R9 ;  /* 0x000000ffff09e224 */ /* 0x000fe200078e0a09 */
[----:B------:R-:W-:Y:S01]  /*10640*/  ISETP.GT.U32.AND P6, PT, R0, R17, PT ;  /* 0x000000110000720c */ /* 0x000fe20003fc4070 */
[----:B------:R-:W-:Y:S01]  /*10650*/  IMAD.HI.U32 R39, R3, R12, RZ ;  /* 0x0000000c03277227 */ /* 0x000fe200078e00ff */
[----:B------:R-:W-:Y:S01]  /*10660*/  ISETP.GE.AND P1, PT, R37, RZ, PT ;  /* 0x000000ff2500720c */ /* 0x000fe20003f26270 */
[----:B------:R-:W-:Y:S01]  /*10670*/  STL [R1+0x3e0], R10 ;  /* 0x0003e00a01007387 */ /* 0x000fe20000100800 */
[-C--:B------:R-:W-:Y:S01]  /*10680*/  @!P0 IADD3 R38, R38, -R0.reuse, RZ ;  /* 0x8000000026268210 */ /* 0x080fe20007ffe0ff */
[----:B------:R-:W-:Y:S01]  /*10690*/  VIADD R37, R6, 0x156 ;  /* 0x0000015606257836 */ /* 0x000fe20000000000 */
[----:B------:R-:W-:Y:S01]  /*106a0*/  @!P4 IADD3 R5, R5, -R0, RZ ;  /* 0x800000000505c210 */ /* 0x000fe20007ffe0ff */
[----:B------:R-:W-:Y:S01]  /*106b0*/  IMAD.MOV R39, RZ, RZ, -R39 ;  /* 0x000000ffff277224 */ /* 0x000fe200078e0a27 */
[----:B------:R1:W-:Y:S01]  /*106c0*/  STL [R1+0x3dc], R9 ;  /* 0x0003dc0901007387 */ /* 0x0003e20000100800 */
[----:B------:R-:W-:Y:S01]  /*106d0*/  @!P2 IMAD.IADD R45, R45, 0x1, -R0 ;  /* 0x000000012d2da824 */ /* 0x000fe200078e0a00 */
[----:B------:R-:W-:Y:S01]  /*106e0*/  IABS R44, R37 ;  /* 0x00000025002c7213 */ /* 0x000fe20000000000 */
[----:B------:R-:W-:Y:S01]  /*106f0*/  IMAD R12, R0, R39, R12 ;  /* 0x00000027000c7224 */ /* 0x000fe200078e020c */
[----:B------:R-:W-:Y:S01]  /*10700*/  ISETP.GE.AND P2, PT, R16, RZ, PT ;  /* 0x000000ff1000720c */ /* 0x000fe20003f46270 */
[----:B------:R-:W-:Y:S01]  /*10710*/  @!P6 IMAD.IADD R17, R17, 0x1, -R0 ;  /* 0x000000011111e824 */ /* 0x000fe200078e0a00 */
[C---:B------:R-:W-:Y:S01]  /*10720*/  ISETP.GT.U32.AND P6, PT, R0.reuse, R38, PT ;  /* 0x000000260000720c */ /* 0x040fe20003fc4070 */
[----:B------:R-:W-:Y:S01]  /*10730*/  IMAD.HI.U32 R39, R3, R44, RZ ;  /* 0x0000002c03277227 */ /* 0x000fe200078e00ff */
[----:B------:R-:W-:-:S02]  /*10740*/  ISETP.GT.U32.AND P0, PT, R0, R45, PT ;  /* 0x0000002d0000720c */ /* 0x000fc40003f04070 */
[----:B------:R-:W-:Y:S01]  /*10750*/  ISETP.GE.AND P5, PT, R42, RZ, PT ;  /* 0x000000ff2a00720c */ /* 0x000fe20003fa6270 */
[----:B-1----:R-:W-:Y:S01]  /*10760*/  IMAD.MOV.U32 R9, RZ, RZ, R5 ;  /* 0x000000ffff097224 */ /* 0x002fe200078e0005 */
[----:B------:R-:W-:Y:S01]  /*10770*/  IADD3 R39, -R39, RZ, RZ ;  /* 0x000000ff27277210 */ /* 0x000fe20007ffe1ff */
[----:B------:R-:W-:Y:S01]  /*10780*/  VIADD R16, R6, 0x157 ;  /* 0x0000015706107836 */ /* 0x000fe20000000000 */
[----:B------:R-:W-:Y:S01]  /*10790*/  ISETP.GE.AND P4, PT, R8, RZ, PT ;  /* 0x000000ff0800720c */ /* 0x000fe20003f86270 */
[----:B------:R-:W-:Y:S01]  /*107a0*/  VIADD R8, R6, 0x158 ;  /* 0x0000015806087836 */ /* 0x000fe20000000000 */
[----:B------:R-:W-:Y:S01]  /*107b0*/  @!P3 IADD3 R9, -R9, RZ, RZ ;  /* 0x000000ff0909b210 */ /* 0x000fe20007ffe1ff */
[C---:B------:R-:W-:Y:S01]  /*107c0*/  IMAD R44, R0.reuse, R39, R44 ;  /* 0x00000027002c7224 */ /* 0x040fe200078e022c */
[----:B------:R-:W-:Y:S01]  /*107d0*/  ISETP.GT.U32.AND P3, PT, R0, R17, PT ;  /* 0x000000110000720c */ /* 0x000fe20003f64070 */
[----:B------:R-:W-:Y:S01]  /*107e0*/  VIADD R5, R6, 0x159 ;  /* 0x0000015906057836 */ /* 0x000fe20000000000 */
[----:B------:R-:W-:Y:S01]  /*107f0*/  @!P6 IADD3 R38, R38, -R0, RZ ;  /* 0x800000002626e210 */ /* 0x000fe20007ffe0ff */
[----:B------:R-:W-:Y:S01]  /*10800*/  @!P0 IMAD.IADD R45, R45, 0x1, -R0 ;  /* 0x000000012d2d8824 */ /* 0x000fe200078e0a00 */
[C---:B------:R-:W-:Y:S01]  /*10810*/  ISETP.GT.U32.AND P6, PT, R0.reuse, R44, PT ;  /* 0x0000002c0000720c */ /* 0x040fe20003fc4070 */
[----:B------:R1:W-:Y:S01]  /*10820*/  STL [R1+0x3d8], R9 ;  /* 0x0003d80901007387 */ /* 0x0003e20000100800 */
[----:B------:R-:W-:-:S02]  /*10830*/  ISETP.GT.U32.AND P0, PT, R0, R12, PT ;  /* 0x0000000c0000720c */ /* 0x000fc40003f04070 */
[----:B------:R-:W-:Y:S02]  /*10840*/  IABS R42, R16 ;  /* 0x00000010002a7213 */ /* 0x000fe40000000000 */
[----:B------:R-:W-:Y:S02]  /*10850*/  IABS R41, R8 ;  /* 0x0000000800297213 */ /* 0x000fe40000000000 */
[----:B------:R-:W-:Y:S01]  /*10860*/  IABS R40, R5 ;  /* 0x0000000500287213 */ /* 0x000fe20000000000 */
[----:B------:R-:W-:Y:S01]  /*10870*/  IMAD.HI.U32 R39, R3, R42, RZ ;  /* 0x0000002a03277227 */ /* 0x000fe200078e00ff */
[----:B------:R-:W-:Y:S02]  /*10880*/  MOV R10, R38 ;  /* 0x00000026000a7202 */ /* 0x000fe40000000f00 */
[----:B-1----:R-:W-:Y:S01]  /*10890*/  MOV R9, R45 ;  /* 0x0000002d00097202 */ /* 0x002fe20000000f00 */
[----:B------:R-:W-:Y:S01]  /*108a0*/  @!P3 IMAD.IADD R17, R17, 0x1, -R0 ;  /* 0x000000011111b824 */ /* 0x000fe200078e0a00 */
[----:B------:R-:W-:Y:S01]  /*108b0*/  ISETP.GE.AND P3, PT, R37, RZ, PT ;  /* 0x000000ff2500720c */ /* 0x000fe20003f66270 */
[----:B------:R-:W-:Y:S01]  /*108c0*/  IMAD.HI.U32 R37, R3, R41, RZ ;  /* 0x0000002903257227 */ /* 0x000fe200078e00ff */
[----:B------:R-:W-:-:S03]  /*108d0*/  @!P6 IADD3 R44, R44, -R0, RZ ;  /* 0x800000002c2ce210 */ /* 0x000fc60007ffe0ff */
[----:B------:R-:W-:Y:S01]  /*108e0*/  IMAD.MOV R39, RZ, RZ, -R39 ;  /* 0x000000ffff277224 */ /* 0x000fe200078e0a27 */
[----:B------:R-:W-:Y:S01]  /*108f0*/  ISETP.GT.U32.AND P6, PT, R0, R44, PT ;  /* 0x0000002c0000720c */ /* 0x000fe20003fc4070 */
[----:B------:R-:W-:Y:S01]  /*10900*/  @!P0 IMAD.IADD R12, R12, 0x1, -R0 ;  /* 0x000000010c0c8824 */ /* 0x000fe200078e0a00 */
[----:B------:R-:W-:Y:S01]  /*10910*/  ISETP.GE.AND P0, PT, R16, RZ, PT ;  /* 0x000000ff1000720c */ /* 0x000fe20003f06270 */
[----:B------:R-:W-:Y:S02]  /*10920*/  @!P5 IMAD.MOV R9, RZ, RZ, -R9 ;  /* 0x000000ffff09d224 */ /* 0x000fe400078e0a09 */
[----:B------:R-:W-:Y:S01]  /*10930*/  IMAD.HI.U32 R16, R3, R40, RZ ;  /* 0x0000002803107227 */ /* 0x000fe200078e00ff */
[----:B------:R-:W-:Y:S02]  /*10940*/  ISETP.GT.U32.AND P5, PT, R0, R12, PT ;  /* 0x0000000c0000720c */ /* 0x000fe40003fa4070 */
[----:B------:R1:W-:Y:S01]  /*10950*/  STL [R1+0x3d4], R9 ;  /* 0x0003d40901007387 */ /* 0x0003e20000100800 */
[----:B------:R-:W-:-:S02]  /*10960*/  IMAD.MOV R37, RZ, RZ, -R37 ;  /* 0x000000ffff257224 */ /* 0x000fc400078e0a25 */
[----:B------:R-:W-:Y:S01]  /*10970*/  IMAD R42, R0, R39, R42 ;  /* 0x00000027002a7224 */ /* 0x000fe200078e022a */
[----:B------:R-:W-:Y:S01]  /*10980*/  IADD3 R39, R6, 0x15a, RZ ;  /* 0x0000015a06277810 */ /* 0x000fe20007ffe0ff */
[----:B------:R-:W-:Y:S02]  /*10990*/  IMAD.MOV R16, RZ, RZ, -R16 ;  /* 0x000000ffff107224 */ /* 0x000fe400078e0a10 */
[C---:B------:R-:W-:Y:S02]  /*109a0*/  IMAD R41, R0.reuse, R37, R41 ;  /* 0x0000002500297224 */ /* 0x040fe400078e0229 */
[----:B------:R-:W-:Y:S01]  /*109b0*/  @!P1 IMAD.MOV R10, RZ, RZ, -R10 ;  /* 0x000000ffff0a9224 */ /* 0x000fe200078e0a0a */
[----:B------:R-:W-:Y:S01]  /*109c0*/  ISETP.GT.U32.AND P1, PT, R0, R42, PT ;  /* 0x0000002a0000720c */ /* 0x000fe20003f24070 */
[----:B-1----:R-:W-:Y:S01]  /*109d0*/  IMAD.MOV.U32 R9, RZ, RZ, R17 ;  /* 0x000000ffff097224 */ /* 0x002fe200078e0011 */
[----:B------:R-:W-:Y:S01]  /*109e0*/  IADD3 R17, R6, 0x15b, RZ ;  /* 0x0000015b06117810 */ /* 0x000fe20007ffe0ff */
[C---:B------:R-:W-:Y:S01]  /*109f0*/  IMAD R40, R0.reuse, R16, R40 ;  /* 0x0000001000287224 */ /* 0x040fe200078e0228 */
[----:B------:R-:W-:Y:S01]  /*10a00*/  IABS R16, R39 ;  /* 0x0000002700107213 */ /* 0x000fe20000000000 */
[----:B------:R-:W-:Y:S01]  /*10a10*/  @!P4 IMAD.MOV R9, RZ, RZ, -R9 ;  /* 0x000000ffff09c224 */ /* 0x000fe200078e0a09 */
[----:B------:R-:W-:Y:S01]  /*10a20*/  ISETP.GT.U32.AND P4, PT, R0, R41, PT ;  /* 0x000000290000720c */ /* 0x000fe20003f84070 */
[--C-:B------:R-:W-:Y:S01]  /*10a30*/  @!P6 IMAD.IADD R44, R44, 0x1, -R0.reuse ;  /* 0x000000012c2ce824 */ /* 0x100fe200078e0a00 */
[----:B------:R-:W-:Y:S01]  /*10a40*/  ISETP.GT.U32.AND P6, PT, R0, R40, PT ;  /* 0x000000280000720c */ /* 0x000fe20003fc4070 */
[--C-:B------:R-:W-:Y:S01]  /*10a50*/  @!P5 IMAD.IADD R12, R12, 0x1, -R0.reuse ;  /* 0x000000010c0cd824 */ /* 0x100fe200078e0a00 */
[----:B------:R-:W-:Y:S01]  /*10a60*/  ISETP.GE.AND P5, PT, R8, RZ, PT ;  /* 0x000000ff0800720c */ /* 0x000fe20003fa6270 */
[----:B------:R-:W-:Y:S01]  /*10a70*/  IMAD.HI.U32 R8, R3, R16, RZ ;  /* 0x0000001003087227 */ /* 0x000fe200078e00ff */
[----:B------:R-:W-:Y:S01]  /*10a80*/  IABS R38, R17 ;  /* 0x0000001100267213 */ /* 0x000fe20000000000 */
[----:B------:R-:W-:Y:S02]  /*10a90*/  STL [R1+0x3d0], R10 ;  /* 0x0003d00a01007387 */ /* 0x000fe40000100800 */
[--C-:B------:R-:W-:Y:S01]  /*10aa0*/  @!P1 IMAD.IADD R42, R42, 0x1, -R0.reuse ;  /* 0x000000012a2a9824 */ /* 0x100fe200078e0a00 */
[----:B------:R-:W-:Y:S01]  /*10ab0*/  IADD3 R8, -R8, RZ, RZ ;  /* 0x000000ff08087210 */ /* 0x000fe20007ffe1ff */
[----:B------:R1:W-:Y:S01]  /*10ac0*/  STL [R1+0x3cc], R9 ;  /* 0x0003cc0901007387 */ /* 0x0003e20000100800 */
[----:B------:R-:W-:Y:S01]  /*10ad0*/  ISETP.GE.AND P1, PT, R5, RZ, PT ;  /* 0x000000ff0500720c */ /* 0x000fe20003f26270 */
[--C-:B------:R-:W-:Y:S01]  /*10ae0*/  @!P4 IMAD.IADD R41, R41, 0x1, -R0.reuse ;  /* 0x000000012929c824 */ /* 0x100fe200078e0a00 */
[----:B------:R-:W-:Y:S01]  /*10af0*/  ISETP.GT.U32.AND P4, PT, R0, R42, PT ;  /* 0x0000002a0000720c */ /* 0x000fe20003f84070 */
[----:B------:R-:W-:Y:S01]  /*10b00*/  @!P6 IMAD.IADD R40, R40, 0x1, -R0 ;  /* 0x000000012828e824 */ /* 0x000fe200078e0a00 */
[----:B------:R-:W-:Y:S01]  /*10b10*/  IADD3 R5, R6, 0x15c, RZ ;  /* 0x0000015c06057810 */ /* 0x000fe20007ffe0ff */
[C---:B------:R-:W-:Y:S01]  /*10b20*/  IMAD R16, R0.reuse, R8, R16 ;  /* 0x0000000800107224 */ /* 0x040fe200078e0210 */
[----:B------:R-:W-:Y:S01]  /*10b30*/  ISETP.GT.U32.AND P6, PT, R0, R41, PT ;  /* 0x000000290000720c */ /* 0x000fe20003fc4070 */
[----:B------:R-:W-:Y:S01]  /*10b40*/  VIADD R8, R6, 0x15d ;  /* 0x0000015d06087836 */ /* 0x000fe20000000000 */
[----:B------:R-:W-:Y:S01]  /*10b50*/  IABS R45, R5 ;  /* 0x00000005002d7213 */ /* 0x000fe20000000000 */
[----:B-1----:R-:W-:-:S02]  /*10b60*/  IMAD.MOV.U32 R9, RZ, RZ, R12 ;  /* 0x000000ffff097224 */ /* 0x002fc400078e000c */
[----:B------:R-:W-:Y:S01]  /*10b70*/  IMAD.HI.U32 R12, R3, R38, RZ ;  /* 0x00000026030c7227 */ /* 0x000fe200078e00ff */
[----:B------:R-:W-:-:S03]  /*10b80*/  IABS R37, R8 ;  /* 0x0000000800257213 */ /* 0x000fc60000000000 */
[--C-:B------:R-:W-:Y:S01]  /*10b90*/  @!P4 IMAD.IADD R42, R42, 0x1, -R0.reuse ;  /* 0x000000012a2ac824 */ /* 0x100fe200078e0a00 */
[----:B------:R-:W-:Y:S01]  /*10ba0*/  IADD3 R12, -R12, RZ, RZ ;  /* 0x000000ff0c0c7210 */ /* 0x000fe20007ffe1ff */
[----:B------:R-:W-:Y:S01]  /*10bb0*/  @!P2 IMAD.MOV R9, RZ, RZ, -R9 ;  /* 0x000000ffff09a224 */ /* 0x000fe200078e0a09 */
[C---:B------:R-:W-:Y:S01]  /*10bc0*/  ISETP.GT.U32.AND P4, PT, R0.reuse, R16, PT ;  /* 0x000000100000720c */ /* 0x040fe20003f84070 */
[----:B------:R-:W-:Y:S01]  /*10bd0*/  @!P6 IMAD.IADD R41, R41, 0x1, -R0 ;  /* 0x000000012929e824 */ /* 0x000fe200078e0a00 */
[C---:B------:R-:W-:Y:S01]  /*10be0*/  ISETP.GT.U32.AND P2, PT, R0.reuse, R40, PT ;  /* 0x000000280000720c */ /* 0x040fe20003f44070 */
[----:B------:R-:W-:Y:S01]  /*10bf0*/  IMAD R38, R0, R12, R38 ;  /* 0x0000000c00267224 */ /* 0x000fe200078e0226 */
[----:B------:R1:W-:Y:S01]  /*10c00*/  STL [R1+0x3c8], R9 ;  /* 0x0003c80901007387 */ /* 0x0003e20000100800 */
[----:B------:R-:W-:Y:S01]  /*10c10*/  IMAD.MOV.U32 R10, RZ, RZ, R44 ;  /* 0x000000ffff0a7224 */ /* 0x000fe200078e002c */
[----:B------:R-:W-:Y:S01]  /*10c20*/  IADD3 R12, R6, 0x15e, RZ ;  /* 0x0000015e060c7810 */ /* 0x000fe20007ffe0ff */
[----:B------:R-:W-:Y:S01]  /*10c30*/  IMAD.HI.U32 R46, R3, R45, RZ ;  /* 0x0000002d032e7227 */ /* 0x000fe200078e00ff */
[----:B------:R-:W-:-:S02]  /*10c40*/  ISETP.GT.U32.AND P6, PT, R0, R38, PT ;  /* 0x000000260000720c */ /* 0x000fc40003fc4070 */
[----:B------:R-:W-:Y:S02]  /*10c50*/  @!P3 IADD3 R10, -R10, RZ, RZ ;  /* 0x000000ff0a0ab210 */ /* 0x000fe40007ffe1ff */
[----:B------:R-:W-:Y:S01]  /*10c60*/  IADD3 R46, -R46, RZ, RZ ;  /* 0x000000ff2e2e7210 */ /* 0x000fe20007ffe1ff */
[--C-:B------:R-:W-:Y:S01]  /*10c70*/  @!P4 IMAD.IADD R16, R16, 0x1, -R0.reuse ;  /* 0x000000011010c824 */ /* 0x100fe200078e0a00 */
[----:B------:R-:W-:Y:S01]  /*10c80*/  ISETP.GE.AND P4, PT, R17, RZ, PT ;  /* 0x000000ff1100720c */ /* 0x000fe20003f86270 */
[----:B------:R-:W-:Y:S01]  /*10c90*/  @!P2 IMAD.IADD R40, R40, 0x1, -R0 ;  /* 0x000000012828a824 */ /* 0x000fe200078e0a00 */
[----:B------:R-:W-:Y:S01]  /*10ca0*/  ISETP.GE.AND P2, PT, R39, RZ, PT ;  /* 0x000000ff2700720c */ /* 0x000fe20003f46270 */
[----:B-1----:R-:W-:Y:S01]  /*10cb0*/  IMAD.MOV.U32 R9, RZ, RZ, R42 ;  /* 0x000000ffff097224 */ /* 0x002fe200078e002a */
[----:B------:R1:W-:Y:S01]  /*10cc0*/  STL [R1+0x3c4], R10 ;  /* 0x0003c40a01007387 */ /* 0x0003e20000100800 */
[----:B------:R-:W-:Y:S01]  /*10cd0*/  IMAD.HI.U32 R39, R3, R37, RZ ;  /* 0x0000002503277227 */ /* 0x000fe200078e00ff */
[----:B------:R-:W-:-:S03]  /*10ce0*/  IABS R47, R12 ;  /* 0x0000000c002f7213 */ /* 0x000fc60000000000 */
[----:B------:R-:W-:Y:S01]  /*10cf0*/  @!P6 IMAD.IADD R38, R38, 0x1, -R0 ;  /* 0x000000012626e824 */ /* 0x000fe200078e0a00 */
[C---:B------:R-:W-:Y:S01]  /*10d00*/  ISETP.GT.U32.AND P6, PT, R0.reuse, R16, PT ;  /* 0x000000100000720c */ /* 0x040fe20003fc4070 */
[----:B------:R-:W-:Y:S01]  /*10d10*/  @!P0 IMAD.MOV R9, RZ, RZ, -R9 ;  /* 0x000000ffff098224 */ /* 0x000fe200078e0a09 */
[----:B------:R-:W-:Y:S01]  /*10d20*/  IADD3 R39, -R39, RZ, RZ ;  /* 0x000000ff27277210 */ /* 0x000fe20007ffe1ff */
[C---:B------:R-:W-:Y:S01]  /*10d30*/  IMAD R17, R0.reuse, R46, R45 ;  /* 0x0000002e00117224 */ /* 0x040fe200078e022d */
[C---:B------:R-:W-:Y:S01]  /*10d40*/  ISETP.GT.U32.AND P0, PT, R0.reuse, R38, PT ;  /* 0x000000260000720c */ /* 0x040fe20003f04070 */
[----:B-1----:R-:W-:Y:S01]  /*10d50*/  IMAD.MOV.U32 R10, RZ, RZ, R41 ;  /* 0x000000ffff0a7224 */ /* 0x002fe200078e0029 */
[----:B------:R1:W-:Y:S02]  /*10d60*/  STL [R1+0x3c0], R9 ;  /* 0x0003c00901007387 */ /* 0x0003e40000100800 */
[C---:B------:R-:W-:Y:S01]  /*10d70*/  ISETP.GT.U32.AND P3, PT, R0.reuse, R17, PT ;  /* 0x000000110000720c */ /* 0x040fe20003f64070 */
[----:B------:R-:W-:Y:S01]  /*10d80*/  @!P5 IMAD.MOV R10, RZ, RZ, -R10 ;  /* 0x000000ffff0ad224 */ /* 0x000fe200078e0a0a */
[----:B------:R-:W-:Y:S01]  /*10d90*/  ISETP.GE.AND P5, PT, R5, RZ, PT ;  /* 0x000000ff0500720c */ /* 0x000fe20003fa6270 */
[----:B------:R-:W-:Y:S01]  /*10da0*/  IMAD R5, R0, R39, R37 ;  /* 0x0000002700057224 */ /* 0x000fe200078e0225 */
[----:B------:R-:W-:Y:S01]  /*10db0*/  IADD3 R37, R6, 0x161, RZ ;  /* 0x0000016106257810 */ /* 0x000fe20007ffe0ff */
[----:B------:R-:W-:Y:S01]  /*10dc0*/  @!P6 IMAD.IADD R16, R16, 0x1, -R0 ;  /* 0x000000011010e824 */ /* 0x000fe200078e0a00 */
[----:B------:R-:W-:Y:S01]  /*10dd0*/  STL [R1+0x3bc], R10 ;  /* 0x0003bc0a01007387 */ /* 0x000fe20000100800 */
[----:B-1----:R-:W-:Y:S01]  /*10de0*/  MOV R9, R40 ;  /* 0x0000002800097202 */ /* 0x002fe20000000f00 */
[----:B------:R-:W-:Y:S01]  /*10df0*/  IMAD.HI.U32 R40, R3, R47, RZ ;  /* 0x0000002f03287227 */ /* 0x000fe200078e00ff */
[----:B------:R-:W-:-:S02]  /*10e00*/  ISETP.GT.U32.AND P6, PT, R0, R5, PT ;  /* 0x000000050000720c */ /* 0x000fc40003fc4070 */
[----:B------:R-:W-:Y:S01]  /*10e10*/  @!P0 IADD3 R38, R38, -R0, RZ ;  /* 0x8000000026268210 */ /* 0x000fe20007ffe0ff */
[----:B------:R-:W-:Y:S01]  /*10e20*/  @!P1 IMAD.MOV R9, RZ, RZ, -R9 ;  /* 0x000000ffff099224 */ /* 0x000fe200078e0a09 */
[----:B------:R-:W-:Y:S01]  /*10e30*/  ISETP.GE.AND P1, PT, R8, RZ, PT ;  /* 0x000000ff0800720c */ /* 0x000fe20003f26270 */
[----:B------:R-:W-:Y:S01]  /*10e40*/  @!P3 IMAD.IADD R17, R17, 0x1, -R0 ;  /* 0x000000011111b824 */ /* 0x000fe200078e0a00 */
[----:B------:R-:W-:Y:S01]  /*10e50*/  IADD3 R8, R6, 0x15f, RZ ;  /* 0x0000015f06087810 */ /* 0x000fe20007ffe0ff */
[----:B------:R-:W-:Y:S01]  /*10e60*/  IMAD.MOV R40, RZ, RZ, -R40 ;  /* 0x000000ffff287224 */ /* 0x000fe200078e0a28 */
[----:B------:R1:W-:Y:S01]  /*10e70*/  STL [R1+0x3b8], R9 ;  /* 0x0003b80901007387 */ /* 0x0003e20000100800 */
[----:B------:R-:W-:Y:S01]  /*10e80*/  ISETP.GE.AND P0, PT, R12, RZ, PT ;  /* 0x000000ff0c00720c */ /* 0x000fe20003f06270 */
[----:B------:R-:W-:Y:S01]  /*10e90*/  VIADD R12, R6, 0x160 ;  /* 0x00000160060c7836 */ /* 0x000fe20000000000 */
[----:B------:R-:W-:Y:S01]  /*10ea0*/  IABS R46, R8 ;  /* 0x00000008002e7213 */ /* 0x000fe20000000000 */
[----:B------:R-:W-:Y:S01]  /*10eb0*/  IMAD R47, R0, R40, R47 ;  /* 0x00000028002f7224 */ /* 0x000fe200078e022f */
[----:B------:R-:W-:Y:S01]  /*10ec0*/  @!P6 IADD3 R5, R5, -R0, RZ ;  /* 0x800000000505e210 */ /* 0x000fe20007ffe0ff */
[----:B------:R-:W-:Y:S01]  /*10ed0*/  VIADD R40, R6, 0x166 ;  /* 0x0000016606287836 */ /* 0x000fe20000000000 */
[----:B------:R-:W-:-:S02]  /*10ee0*/  ISETP.GT.U32.AND P6, PT, R0, R17, PT ;  /* 0x000000110000720c */ /* 0x000fc40003fc4070 */
[----:B------:R-:W-:Y:S01]  /*10ef0*/  IABS R41, R12 ;  /* 0x0000000c00297213 */ /* 0x000fe20000000000 */
[----:B-1----:R-:W-:Y:S01]  /*10f00*/  IMAD.MOV.U32 R9, RZ, RZ, R16 ;  /* 0x000000ffff097224 */ /* 0x002fe200078e0010 */
[----:B------:R-:W-:Y:S01]  /*10f10*/  IABS R45, R37 ;  /* 0x00000025002d7213 */ /* 0x000fe20000000000 */
[----:B------:R-:W-:Y:S01]  /*10f20*/  IMAD.HI.U32 R16, R3, R46, RZ ;  /* 0x0000002e03107227 */ /* 0x000fe200078e00ff */
[----:B------:R-:W-:-:S03]  /*10f30*/  ISETP.GE.AND P3, PT, R8, RZ, PT ;  /* 0x000000ff0800720c */ /* 0x000fc60003f66270 */
[----:B------:R-:W-:Y:S01]  /*10f40*/  @!P2 IMAD.MOV R9, RZ, RZ, -R9 ;  /* 0x000000ffff09a224 */ /* 0x000fe200078e0a09 */
[----:B------:R-:W-:Y:S01]  /*10f50*/  IADD3 R16, -R16, RZ, RZ ;  /* 0x000000ff10107210 */ /* 0x000fe20007ffe1ff */
[----:B------:R-:W-:Y:S01]  /*10f60*/  VIADD R8, R6, 0x162 ;  /* 0x0000016206087836 */ /* 0x000fe20000000000 */
[C---:B------:R-:W-:Y:S01]  /*10f70*/  ISETP.GT.U32.AND P2, PT, R0.reuse, R5, PT ;  /* 0x000000050000720c */ /* 0x040fe20003f44070 */
[----:B------:R-:W-:Y:S01]  /*10f80*/  @!P6 IMAD.IADD R17, R17, 0x1, -R0 ;  /* 0x000000011111e824 */ /* 0x000fe200078e0a00 */
[----:B------:R1:W-:Y:S01]  /*10f90*/  STL [R1+0x3b4], R9 ;  /* 0x0003b40901007387 */ /* 0x0003e20000100800 */
[----:B------:R-:W-:Y:S01]  /*10fa0*/  IMAD R46, R0, R16, R46 ;  /* 0x00000010002e7224 */ /* 0x000fe200078e022e */
[----:B------:R-:W-:Y:S01]  /*10fb0*/  IABS R44, R8 ;  /* 0x00000008002c7213 */ /* 0x000fe20000000000 */
[----:B------:R-:W-:-:S03]  /*10fc0*/  IMAD.HI.U32 R16, R3, R45, RZ ;  /* 0x0000002d03107227 */ /* 0x000fc600078e00ff */
[----:B------:R-:W-:Y:S01]  /*10fd0*/  ISETP.GT.U32.AND P6, PT, R0, R46, PT ;  /* 0x0000002e0000720c */ /* 0x000fe20003fc4070 */
[----:B------:R-:W-:Y:S02]  /*10fe0*/  IMAD.MOV R16, RZ, RZ, -R16 ;  /* 0x000000ffff107224 */ /* 0x000fe400078e0a10 */
[----:B-1----:R-:W-:Y:S02]  /*10ff0*/  IMAD.MOV.U32 R9, RZ, RZ, R38 ;  /* 0x000000ffff097224 */ /* 0x002fe400078e0026 */
[----:B------:R-:W-:Y:S01]  /*11000*/  @!P2 IADD3 R5, R5, -R0, RZ ;  /* 0x800000000505a210 */ /* 0x000fe20007ffe0ff */
[----:B------:R-:W-:Y:S01]  /*11010*/  IMAD.HI.U32 R38, R3, R41, RZ ;  /* 0x0000002903267227 */ /* 0x000fe200078e00ff */
[----:B------:R-:W-:-:S03]  /*11020*/  ISETP.GE.AND P2, PT, R12, RZ, PT ;  /* 0x000000ff0c00720c */ /* 0x000fc60003f46270 */
[----:B------:R-:W-:Y:S01]  /*11030*/  @!P4 IMAD.MOV R9, RZ, RZ, -R9 ;  /* 0x000000ffff09c224 */ /* 0x000fe200078e0a09 */
[----:B------:R-:W-:Y:S01]  /*11040*/  ISETP.GT.U32.AND P4, PT, R0, R47, PT ;  /* 0x0000002f0000720c */ /* 0x000fe20003f84070 */
[----:B------:R-:W-:Y:S01]  /*11050*/  IMAD.MOV R38, RZ, RZ, -R38 ;  /* 0x000000ffff267224 */ /* 0x000fe200078e0a26 */
[----:B------:R-:W-:Y:S01]  /*11060*/  @!P6 IADD3 R46, R46, -R0, RZ ;  /* 0x800000002e2ee210 */ /* 0x000fe20007ffe0ff */
[C---:B------:R-:W-:Y:S01]  /*11070*/  IMAD R45, R0.reuse, R16, R45 ;  /* 0x00000010002d7224 */ /* 0x040fe200078e022d */
[----:B------:R1:W-:Y:S01]  /*11080*/  STL [R1+0x3b0], R9 ;  /* 0x0003b00901007387 */ /* 0x0003e20000100800 */
[C---:B------:R-:W-:Y:S01]  /*11090*/  IMAD R41, R0.reuse, R38, R41 ;  /* 0x0000002600297224 */ /* 0x040fe200078e0229 */
[----:B------:R-:W-:Y:S01]  /*110a0*/  ISETP.GT.U32.AND P6, PT, R0, R46, PT ;  /* 0x0000002e0000720c */ /* 0x000fe20003fc4070 */
[----:B------:R-:W-:-:S04]  /*110b0*/  IMAD.HI.U32 R12, R3, R44, RZ ;  /* 0x0000002c030c7227 */ /* 0x000fc800078e00ff */
[----:B------:R-:W-:Y:S02]  /*110c0*/  IMAD.MOV R12, RZ, RZ, -R12 ;  /* 0x000000ffff0c7224 */ /* 0x000fe400078e0a0c */
[----:B------:R-:W-:Y:S01]  /*110d0*/  @!P4 IADD3 R47, R47, -R0, RZ ;  /* 0x800000002f2fc210 */ /* 0x000fe20007ffe0ff */
[----:B-1----:R-:W-:Y:S01]  /*110e0*/  IMAD.MOV.U32 R9, RZ, RZ, R17 ;  /* 0x000000ffff097224 */ /* 0x002fe200078e0011 */
[----:B------:R-:W-:Y:S01]  /*110f0*/  ISETP.GE.AND P4, PT, R37, RZ, PT ;  /* 0x000000ff2500720c */ /* 0x000fe20003f86270 */
[----:B------:R-:W-:Y:S02]  /*11100*/  VIADD R37, R6, 0x163 ;  /* 0x0000016306257836 */ /* 0x000fe40000000000 */
[----:B------:R-:W-:Y:S01]  /*11110*/  @!P5 IMAD.MOV R9, RZ, RZ, -R9 ;  /* 0x000000ffff09d224 */ /* 0x000fe200078e0a09 */
[C---:B------:R-:W-:Y:S01]  /*11120*/  ISETP.GT.U32.AND P5, PT, R0.reuse, R47, PT ;  /* 0x0000002f0000720c */ /* 0x040fe20003fa4070 */
[----:B------:R-:W-:Y:S01]  /*11130*/  IMAD R44, R0, R12, R44 ;  /* 0x0000000c002c7224 */ /* 0x000fe200078e022c */
[----:B------:R-:W-:Y:S01]  /*11140*/  IABS R39, R37 ;  /* 0x0000002500277213 */ /* 0x000fe20000000000 */
[----:B------:R-:W-:Y:S01]  /*11150*/  VIADD R38, R6, 0x165 ;  /* 0x0000016506267836 */ /* 0x000fe20000000000 */
[----:B------:R1:W-:Y:S01]  /*11160*/  STL [R1+0x3a8], R9 ;  /* 0x0003a80901007387 */ /* 0x0003e20000100800 */
[----:B------:R-:W-:-:S02]  /*11170*/  @!P6 IADD3 R46, R46, -R0, RZ ;  /* 0x800000002e2ee210 */ /* 0x000fc40007ffe0ff */
[C---:B------:R-:W-:Y:S01]  /*11180*/  ISETP.GT.U32.AND P6, PT, R0.reuse, R44, PT ;  /* 0x0000002c0000720c */ /* 0x040fe20003fc4070 */
[----:B------:R-:W-:Y:S01]  /*11190*/  IMAD.HI.U32 R42, R3, R39, RZ ;  /* 0x00000027032a7227 */ /* 0x000fe200078e00ff */
[----:B------:R-:W-:Y:S02]  /*111a0*/  IABS R12, R40 ;  /* 0x00000028000c7213 */ /* 0x000fe40000000000 */
[----:B------:R-:W-:Y:S01]  /*111b0*/  IABS R16, R38 ;  /* 0x0000002600107213 */ /* 0x000fe20000000000 */
[----:B------:R-:W-:Y:S01]  /*111c0*/  IMAD.MOV R42, RZ, RZ, -R42 ;  /* 0x000000ffff2a7224 */ /* 0x000fe200078e0a2a */
[----:B-1----:R-:W-:Y:S01]  /*111d0*/  MOV R9, R5 ;  /* 0x0000000500097202 */ /* 0x002fe20000000f00 */
[----:B------:R-:W-:Y:S01]  /*111e0*/  @!P5 IMAD.IADD R47, R47, 0x1, -R0 ;  /* 0x000000012f2fd824 */ /* 0x000fe200078e0a00 */
[----:B------:R-:W-:Y:S01]  /*111f0*/  ISETP.GT.U32.AND P5, PT, R0, R45, PT ;  /* 0x0000002d0000720c */ /* 0x000fe20003fa4070 */
[----:B------:R-:W-:Y:S01]  /*11200*/  VIADD R5, R6, 0x164 ;  /* 0x0000016406057836 */ /* 0x000fe20000000000 */
[----:B------:R-:W-:Y:S01]  /*11210*/  @!P1 IADD3 R9, -R9, RZ, RZ ;  /* 0x000000ff09099210 */ /* 0x000fe20007ffe1ff */
[C---:B------:R-:W-:Y:S01]  /*11220*/  IMAD R39, R0.reuse, R42, R39 ;  /* 0x0000002a00277224 */ /* 0x040fe200078e0227 */
[----:B------:R-:W-:Y:S01]  /*11230*/  ISETP.GT.U32.AND P1, PT, R0, R41, PT ;  /* 0x000000290000720c */ /* 0x000fe20003f24070 */
[----:B------:R-:W-:Y:S01]  /*11240*/  IMAD.MOV.U32 R10, RZ, RZ, R47 ;  /* 0x000000ffff0a7224 */ /* 0x000fe200078e002f */
[----:B------:R-:W-:Y:S01]  /*11250*/  IABS R17, R5 ;  /* 0x0000000500117213 */ /* 0x000fe20000000000 */
[----:B------:R1:W-:Y:S01]  /*11260*/  STL [R1+0x3a4], R9 ;  /* 0x0003a40901007387 */ /* 0x0003e20000100800 */
[----:B------:R-:W-:Y:S01]  /*11270*/  @!P6 IADD3 R44, R44, -R0, RZ ;  /* 0x800000002c2ce210 */ /* 0x000fe20007ffe0ff */
[----:B------:R-:W-:-:S02]  /*11280*/  @!P0 IMAD.MOV R10, RZ, RZ, -R10 ;  /* 0x000000ffff0a8224 */ /* 0x000fc400078e0a0a */
[----:B------:R-:W-:Y:S01]  /*11290*/  IMAD.HI.U32 R42, R3, R16, RZ ;  /* 0x00000010032a7227 */ /* 0x000fe200078e00ff */
[----:B------:R-:W-:Y:S02]  /*112a0*/  ISETP.GT.U32.AND P0, PT, R0, R44, PT ;  /* 0x0000002c0000720c */ /* 0x000fe40003f04070 */
[----:B------:R-:W-:Y:S01]  /*112b0*/  @!P5 IADD3 R45, R45, -R0, RZ ;  /* 0x800000002d2dd210 */ /* 0x000fe20007ffe0ff */
[----:B------:R2:W-:Y:S01]  /*112c0*/  STL [R1+0x3a0], R10 ;  /* 0x0003a00a01007387 */ /* 0x0005e20000100800 */
[----:B------:R-:W-:Y:S01]  /*112d0*/  IADD3 R42, -R42, RZ, RZ ;  /* 0x000000ff2a2a7210 */ /* 0x000fe20007ffe1ff */
[----:B------:R-:W-:Y:S01]  /*112e0*/  @!P1 IMAD.IADD R41, R41, 0x1, -R0 ;  /* 0x0000000129299824 */ /* 0x000fe200078e0a00 */
[----:B------:R-:W-:Y:S01]  /*112f0*/  ISETP.GE.AND P1, PT, R8, RZ, PT ;  /* 0x000000ff0800720c */ /* 0x000fe20003f26270 */
[----:B------:R-:W-:Y:S01]  /*11300*/  IMAD.HI.U32 R8, R3, R17, RZ ;  /* 0x0000001103087227 */ /* 0x000fe200078e00ff */
[C---:B------:R-:W-:Y:S02]  /*11310*/  ISETP.GT.U32.AND P6, PT, R0.reuse, R45, PT ;  /* 0x0000002d0000720c */ /* 0x040fe40003fc4070 */
[----:B------:R-:W-:Y:S01]  /*11320*/  ISETP.GT.U32.AND P5, PT, R0, R41, PT ;  /* 0x000000290000720c */ /* 0x000fe20003fa4070 */
[----:B-1----:R-:W-:-:S02]  /*11330*/  IMAD.MOV.U32 R9, RZ, RZ, R46 ;  /* 0x000000ffff097224 */ /* 0x002fc400078e002e */
[----:B------:R-:W-:Y:S01]  /*11340*/  IMAD.MOV R8, RZ, RZ, -R8 ;  /* 0x000000ffff087224 */ /* 0x000fe200078e0a08 */
[----:B------:R-:W-:Y:S01]  /*11350*/  @!P0 IADD3 R44, R44, -R0, RZ ;  /* 0x800000002c2c8210 */ /* 0x000fe20007ffe0ff */
[C---:B------:R-:W-:Y:S01]  /*11360*/  IMAD R16, R0.reuse, R42, R16 ;  /* 0x0000002a00107224 */ /* 0x040fe200078e0210 */
[----:B------:R-:W-:Y:S01]  /*11370*/  @!P3 IADD3 R9, -R9, RZ, RZ ;  /* 0x000000ff0909b210 */ /* 0x000fe20007ffe1ff */
[C---:B------:R-:W-:Y:S01]  /*11380*/  IMAD R17, R0.reuse, R8, R17 ;  /* 0x0000000800117224 */ /* 0x040fe200078e0211 */
[----:B------:R-:W-:Y:S01]  /*11390*/  ISETP.GE.AND P3, PT, R37, RZ, PT ;  /* 0x000000ff2500720c */ /* 0x000fe20003f66270 */
[----:B------:R-:W-:Y:S01]  /*113a0*/  IMAD.HI.U32 R37, R3, R12, RZ ;  /* 0x0000000c03257227 */ /* 0x000fe200078e00ff */
[----:B------:R-:W-:Y:S01]  /*113b0*/  ISETP.GE.AND P0, PT, R5, RZ, PT ;  /* 0x000000ff0500720c */ /* 0x000fe20003f06270 */
[----:B------:R1:W-:Y:S02]  /*113c0*/  STL [R1+0x39c], R9 ;  /* 0x00039c0901007387 */ /* 0x0003e40000100800 */
[--C-:B------:R-:W-:Y:S01]  /*113d0*/  @!P5 IMAD.IADD R41, R41, 0x1, -R0.reuse ;  /* 0x000000012929d824 */ /* 0x100fe200078e0a00 */
[C---:B------:R-:W-:Y:S01]  /*113e0*/  ISETP.GT.U32.AND P5, PT, R0.reuse, R39, PT ;  /* 0x000000270000720c */ /* 0x040fe20003fa4070 */
[----:B------:R-:W-:Y:S01]  /*113f0*/  @!P6 IMAD.IADD R45, R45, 0x1, -R0 ;  /* 0x000000012d2de824 */ /* 0x000fe200078e0a00 */
[----:B------:R-:W-:Y:S01]  /*11400*/  ISETP.GT.U32.AND P6, PT, R0, R17, PT ;  /* 0x000000110000720c */ /* 0x000fe20003fc4070 */
[----:B------:R-:W-:-:S02]  /*11410*/  IMAD.MOV R37, RZ, RZ, -R37 ;  /* 0x000000ffff257224 */ /* 0x000fc400078e0a25 */
[----:B------:R-:W-:Y:S01]  /*11420*/  VIADD R8, R6, 0x167 ;  /* 0x0000016706087836 */ /* 0x000fe20000000000 */
[----:B--2---:R-:W-:Y:S01]  /*11430*/  MOV R10, R45 ;  /* 0x0000002d000a7202 */ /* 0x004fe20000000f00 */
[----:B------:R-:W-:Y:S01]  /*11440*/  IMAD R12, R0, R37, R12 ;  /* 0x00000025000c7224 */ /* 0x000fe200078e020c */
[----:B-1----:R-:W-:Y:S01]  /*11450*/  MOV R9, R41 ;  /* 0x0000002900097202 */ /* 0x002fe20000000f00 */
[----:B------:R-:W-:Y:S01]  /*11460*/  VIADD R37, R6, 0x168 ;  /* 0x0000016806257836 */ /* 0x000fe20000000000 */
[----:B------:R-:W-:Y:S01]  /*11470*/  @!P4 IADD3 R10, -R10, RZ, RZ ;  /* 0x000000ff0a0ac210 */ /* 0x000fe20007ffe1ff */
[----:B------:R-:W-:Y:S01]  /*11480*/  VIADD R47, R6, 0x169 ;  /* 0x00000169062f7836 */ /* 0x000fe20000000000 */
[C---:B------:R-:W-:Y:S01]  /*11490*/  ISETP.GT.U32.AND P4, PT, R0.reuse, R12, PT ;  /* 0x0000000c0000720c */ /* 0x040fe20003f84070 */
[--C-:B------:R-:W-:Y:S01]  /*114a0*/  @!P5 IMAD.IADD R39, R39, 0x1, -R0.reuse ;  /* 0x000000012727d824 */ /* 0x100fe200078e0a00 */
[----:B------:R-:W-:Y:S01]  /*114b0*/  IABS R5, R8 ;  /* 0x0000000800057213 */ /* 0x000fe20000000000 */
[----:B------:R-:W-:Y:S01]  /*114c0*/  @!P2 IMAD.MOV R9, RZ, RZ, -R9 ;  /* 0x000000ffff09a224 */ /* 0x000fe200078e0a09 */
[C---:B------:R-:W-:Y:S01]  /*114d0*/  ISETP.GT.U32.AND P5, PT, R0.reuse, R16, PT ;  /* 0x000000100000720c */ /* 0x040fe20003fa4070 */
[----:B------:R-:W-:Y:S01]  /*114e0*/  @!P6 IMAD.IADD R17, R17, 0x1, -R0 ;  /* 0x000000011111e824 */ /* 0x000fe200078e0a00 */
[----:B------:R-:W-:Y:S01]  /*114f0*/  ISETP.GT.U32.AND P2, PT, R0, R39, PT ;  /* 0x000000270000720c */ /* 0x000fe20003f44070 */
[----:B------:R-:W-:Y:S01]  /*11500*/  IMAD.HI.U32 R41, R3, R5, RZ ;  /* 0x0000000503297227 */ /* 0x000fe200078e00ff */
[----:B------:R1:W-:Y:S01]  /*11510*/  STL [R1+0x398], R9 ;  /* 0x0003980901007387 */ /* 0x0003e20000100800 */
[----:B------:R-:W-:-:S02]  /*11520*/  IABS R42, R37 ;  /* 0x00000025002a7213 */ /* 0x000fc40000000000 */
[----:B------:R-:W-:Y:S01]  /*11530*/  ISETP.GT.U32.AND P6, PT, R0, R17, PT ;  /* 0x000000110000720c */ /* 0x000fe20003fc4070 */
[----:B------:R-:W-:Y:S01]  /*11540*/  STL [R1+0x394], R10 ;  /* 0x0003940a01007387 */ /* 0x000fe20000100800 */
[--C-:B------:R-:W-:Y:S01]  /*11550*/  @!P4 IMAD.IADD R12, R12, 0x1, -R0.reuse ;  /* 0x000000010c0cc824 */ /* 0x100fe200078e0a00 */
[----:B------:R-:W-:Y:S01]  /*11560*/  ISETP.GE.AND P4, PT, R8, RZ, PT ;  /* 0x000000ff0800720c */ /* 0x000fe20003f86270 */
[----:B------:R-:W-:Y:S02]  /*11570*/  IMAD.MOV R41, RZ, RZ, -R41 ;  /* 0x000000ffff297224 */ /* 0x000fe400078e0a29 */
[----:B------:R-:W-:Y:S02]  /*11580*/  @!P5 IMAD.IADD R16, R16, 0x1, -R0 ;  /* 0x000000011010d824 */ /* 0x000fe400078e0a00 */
[----:B-1----:R-:W-:Y:S02]  /*11590*/  IMAD.MOV.U32 R9, RZ, RZ, R44 ;  /* 0x000000ffff097224 */ /* 0x002fe400078e002c */
[--C-:B------:R-:W-:Y:S01]  /*115a0*/  @!P2 IMAD.IADD R39, R39, 0x1, -R0.reuse ;  /* 0x000000012727a824 */ /* 0x100fe200078e0a00 */
[----:B------:R-:W-:Y:S01]  /*115b0*/  ISETP.GE.AND P2, PT, R40, RZ, PT ;  /* 0x000000ff2800720c */ /* 0x000fe20003f46270 */
[----:B------:R-:W-:Y:S01]  /*115c0*/  @!P1 IMAD.MOV R9, RZ, RZ, -R9 ;  /* 0x000000ffff099224 */ /* 0x000fe200078e0a09 */
[----:B------:R-:W-:Y:S01]  /*115d0*/  ISETP.GE.AND P1, PT, R38, RZ, PT ;  /* 0x000000ff2600720c */ /* 0x000fe20003f26270 */
[C---:B------:R-:W-:Y:S01]  /*115e0*/  IMAD R5, R0.reuse, R41, R5 ;  /* 0x0000002900057224 */ /* 0x040fe200078e0205 */
[----:B------:R-:W-:Y:S01]  /*115f0*/  MOV R38, R42 ;  /* 0x0000002a00267202 */ /* 0x000fe20000000f00 */
[----:B------:R-:W-:Y:S01]  /*11600*/  @!P6 IMAD.IADD R17, R17, 0x1, -R0 ;  /* 0x000000011111e824 */ /* 0x000fe200078e0a00 */
[----:B------:R1:W-:Y:S01]  /*11610*/  STL [R1+0x390], R9 ;  /* 0x0003900901007387 */ /* 0x0003e20000100800 */
[----:B------:R-:W-:Y:S01]  /*11620*/  ISETP.GT.U32.AND P5, PT, R0, R16, PT ;  /* 0x000000100000720c */ /* 0x000fe20003fa4070 */
[----:B------:R-:W-:Y:S01]  /*11630*/  VIADD R42, R6, 0x16e ;  /* 0x0000016e062a7836 */ /* 0x000fe20000000000 */
[----:B------:R-:W-:Y:S01]  /*11640*/  ISETP.GT.U32.AND P6, PT, R0, R5, PT ;  /* 0x000000050000720c */ /* 0x000fe20003fc4070 */
[----:B------:R-:W-:-:S03]  /*11650*/  IMAD.HI.U32 R40, R3, R38, RZ ;  /* 0x0000002603287227 */ /* 0x000fc600078e00ff */
[----:B------:R-:W-:Y:S01]  /*11660*/  IABS R45, R42 ;  /* 0x0000002a002d7213 */ /* 0x000fe20000000000 */
[----:B------:R-:W-:Y:S01]  /*11670*/  IMAD.MOV R40, RZ, RZ, -R40 ;  /* 0x000000ffff287224 */ /* 0x000fe200078e0a28 */
[----:B-1----:R-:W-:Y:S01]  /*11680*/  MOV R9, R39 ;  /* 0x0000002700097202 */ /* 0x002fe20000000f00 */
[C---:B------:R-:W-:Y:S01]  /*11690*/  VIADD R46, R6.reuse, 0x16d ;  /* 0x0000016d062e7836 */ /* 0x040fe20000000000 */
[----:B------:R-:W-:Y:S01]  /*116a0*/  IADD3 R39, R6, 0x16a, RZ ;  /* 0x0000016a06277810 */ /* 0x000fe20007ffe0ff */
[----:B------:R-:W-:Y:S01]  /*116b0*/  IMAD R8, R0, R40, R38 ;  /* 0x0000002800087224 */ /* 0x000fe200078e0226 */
[----:B------:R-:W-:Y:S01]  /*116c0*/  @!P3 IADD3 R9, -R9, RZ, RZ ;  /* 0x000000ff0909b210 */ /* 0x000fe20007ffe1ff */
[----:B------:R-:W-:Y:S01]  /*116d0*/  @!P5 IMAD.IADD R16, R16, 0x1, -R0 ;  /* 0x000000011010d824 */ /* 0x000fe200078e0a00 */
[----:B------:R-:W-:Y:S02]  /*116e0*/  ISETP.GT.U32.AND P3, PT, R0, R12, PT ;  /* 0x0000000c0000720c */ /* 0x000fe40003f64070 */
[----:B------:R-:W-:Y:S01]  /*116f0*/  @!P6 IADD3 R5, R5, -R0, RZ ;  /* 0x800000000505e210 */ /* 0x000fe20007ffe0ff */
[----:B------:R1:W-:Y:S01]  /*11700*/  STL [R1+0x38c], R9 ;  /* 0x00038c0901007387 */ /* 0x0003e20000100800 */
[----:B------:R-:W-:Y:S01]  /*11710*/  IMAD.MOV.U32 R10, RZ, RZ, R16 ;  /* 0x000000ffff0a7224 */ /* 0x000fe200078e0010 */
[----:B------:R-:W-:Y:S01]  /*11720*/  ISETP.GE.AND P5, PT, R37, RZ, PT ;  /* 0x000000ff2500720c */ /* 0x000fe20003fa6270 */
[----:B------:R-:W-:Y:S01]  /*11730*/  VIADD R37, R6, 0x16b ;  /* 0x0000016b06257836 */ /* 0x000fe20000000000 */
[----:B------:R-:W-:-:S02]  /*11740*/  ISETP.GT.U32.AND P6, PT, R0, R5, PT ;  /* 0x000000050000720c */ /* 0x000fc40003fc4070 */
[----:B------:R-:W-:Y:S02]  /*11750*/  @!P1 IADD3 R10, -R10, RZ, RZ ;  /* 0x000000ff0a0a9210 */ /* 0x000fe40007ffe1ff */
[----:B------:R-:W-:Y:S02]  /*11760*/  ISETP.GE.AND P1, PT, R39, RZ, PT ;  /* 0x000000ff2700720c */ /* 0x000fe40003f26270 */
[----:B------:R-:W-:Y:S01]  /*11770*/  @!P3 IADD3 R12, R12, -R0, RZ ;  /* 0x800000000c0cb210 */ /* 0x000fe20007ffe0ff */
[----:B-1----:R-:W-:Y:S01]  /*11780*/  IMAD.MOV.U32 R9, RZ, RZ, R17 ;  /* 0x000000ffff097224 */ /* 0x002fe200078e0011 */
[----:B------:R-:W-:Y:S01]  /*11790*/  ISETP.GT.U32.AND P3, PT, R0, R8, PT ;  /* 0x000000080000720c */ /* 0x000fe20003f64070 */
[----:B------:R-:W-:Y:S01]  /*117a0*/  VIADD R17, R6, 0x16c ;  /* 0x0000016c06117836 */ /* 0x000fe20000000000 */
[----:B------:R-:W-:Y:S01]  /*117b0*/  IABS R39, R39 ;  /* 0x0000002700277213 */ /* 0x000fe20000000000 */
[----:B------:R-:W-:Y:S01]  /*117c0*/  @!P0 IMAD.MOV R9, RZ, RZ, -R9 ;  /* 0x000000ffff098224 */ /* 0x000fe200078e0a09 */
[----:B------:R-:W-:Y:S01]  /*117d0*/  ISETP.GE.AND P0, PT, R47, RZ, PT ;  /* 0x000000ff2f00720c */ /* 0x000fe20003f06270 */
[----:B------:R-:W-:Y:S01]  /*117e0*/  @!P6 IMAD.IADD R5, R5, 0x1, -R0 ;  /* 0x000000010505e824 */ /* 0x000fe200078e0a00 */
[----:B------:R-:W-:Y:S01]  /*117f0*/  IABS R47, R47 ;  /* 0x0000002f002f7213 */ /* 0x000fe20000000000 */
[----:B------:R-:W-:Y:S01]  /*11800*/  IMAD.HI.U32 R16, R3, R39, RZ ;  /* 0x0000002703107227 */ /* 0x000fe200078e00ff */
[----:B------:R1:W-:Y:S01]  /*11810*/  STL [R1+0x388], R9 ;  /* 0x0003880901007387 */ /* 0x0003e20000100800 */
[----:B------:R-:W-:-:S02]  /*11820*/  ISETP.GE.AND P6, PT, R17, RZ, PT ;  /* 0x000000ff1100720c */ /* 0x000fc40003fc6270 */
[----:B------:R-:W-:Y:S01]  /*11830*/  IMAD.HI.U32 R38, R3, R47, RZ ;  /* 0x0000002f03267227 */ /* 0x000fe200078e00ff */
[----:B------:R-:W-:Y:S01]  /*11840*/  STL [R1+0x384], R10 ;  /* 0x0003840a01007387 */ /* 0x000fe20000100800 */
[----:B------:R-:W-:Y:S02]  /*11850*/  @!P3 IADD3 R8, R8, -R0, RZ ;  /* 0x800000000808b210 */ /* 0x000fe40007ffe0ff */
[----:B------:R-:W-:Y:S01]  /*11860*/  IMAD.MOV R38, RZ, RZ, -R38 ;  /* 0x000000ffff267224 */ /* 0x000fe200078e0a26 */
[----:B------:R-:W-:Y:S01]  /*11870*/  IADD3 R16, -R16, RZ, RZ ;  /* 0x000000ff10107210 */ /* 0x000fe20007ffe1ff */
[----:B-1----:R-:W-:Y:S01]  /*11880*/  IMAD.MOV.U32 R9, RZ, RZ, R12 ;  /* 0x000000ffff097224 */ /* 0x002fe200078e000c */
[C---:B------:R-:W-:Y:S01]  /*11890*/  ISETP.GT.U32.AND P3, PT, R0.reuse, R8, PT ;  /* 0x000000080000720c */ /* 0x040fe20003f64070 */
[C---:B------:R-:W-:Y:S01]  /*118a0*/  IMAD R47, R0.reuse, R38, R47 ;  /* 0x00000026002f7224 */ /* 0x040fe200078e022f */
[----:B------:R-:W-:Y:S01]  /*118b0*/  IABS R17, R17 ;  /* 0x0000001100117213 */ /* 0x000fe20000000000 */
[----:B------:R-:W-:Y:S01]  /*118c0*/  @!P2 IMAD.MOV R9, RZ, RZ, -R9 ;  /* 0x000000ffff09a224 */ /* 0x000fe200078e0a09 */
[----:B------:R-:W-:Y:S01]  /*118d0*/  ISETP.GE.AND P2, PT, R37, RZ, PT ;  /* 0x000000ff2500720c */ /* 0x000fe20003f46270 */
[----:B------:R-:W-:Y:S01]  /*118e0*/  IMAD R39, R0, R16, R39 ;  /* 0x0000001000277224 */ /* 0x000fe200078e0227 */
[----:B------:R-:W-:Y:S01]  /*118f0*/  IABS R37, R37 ;  /* 0x0000002500257213 */ /* 0x000fe20000000000 */
[----:B------:R-:W-:Y:S01]  /*11900*/  VIADD R16, R6, 0x16f ;  /* 0x0000016f06107836 */ /* 0x000fe20000000000 */
[----:B------:R1:W-:Y:S03]  /*11910*/  STL [R1+0x380], R9 ;  /* 0x0003800901007387 */ /* 0x0003e60000100800 */
[----:B------:R-:W-:Y:S01]  /*11920*/  IMAD.HI.U32 R12, R3, R37, RZ ;  /* 0x00000025030c7227 */ /* 0x000fe200078e00ff */
[----:B------:R-:W-:-:S03]  /*11930*/  IABS R41, R16 ;  /* 0x0000001000297213 */ /* 0x000fc60000000000 */
[----:B------:R-:W-:Y:S01]  /*11940*/  @!P3 IMAD.IADD R8, R8, 0x1, -R0 ;  /* 0x000000010808b824 */ /* 0x000fe200078e0a00 */
[C---:B------:R-:W-:Y:S01]  /*11950*/  ISETP.GT.U32.AND P3, PT, R0.reuse, R39, PT ;  /* 0x000000270000720c */ /* 0x040fe20003f64070 */
[----:B------:R-:W-:Y:S02]  /*11960*/  IMAD.MOV R12, RZ, RZ, -R12 ;  /* 0x000000ffff0c7224 */ /* 0x000fe400078e0a0c */
[----:B-1----:R-:W-:Y:S02]  /*11970*/  IMAD.MOV.U32 R9, RZ, RZ, R5 ;  /* 0x000000ffff097224 */ /* 0x002fe400078e0005 */
[C---:B------:R-:W-:Y:S01]  /*11980*/  IMAD R37, R0.reuse, R12, R37 ;  /* 0x0000000c00257224 */ /* 0x040fe200078e0225 */
[----:B------:R-:W-:Y:S01]  /*11990*/  IABS R12, R46 ;  /* 0x0000002e000c7213 */ /* 0x000fe20000000000 */
[----:B------:R-:W-:Y:S01]  /*119a0*/  @!P4 IMAD.MOV R9, RZ, RZ, -R9 ;  /* 0x000000ffff09c224 */ /* 0x000fe200078e0a09 */
[----:B------:R-:W-:Y:S01]  /*119b0*/  ISETP.GT.U32.AND P4, PT, R0, R47, PT ;  /* 0x0000002f0000720c */ /* 0x000fe20003f84070 */
[----:B------:R-:W-:-:S03]  /*119c0*/  IMAD.HI.U32 R5, R3, R17, RZ ;  /* 0x0000001103057227 */ /* 0x000fc600078e00ff */
[----:B------:R1:W-:Y:S01]  /*119d0*/  STL [R1+0x37c], R9 ;  /* 0x00037c0901007387 */ /* 0x0003e20000100800 */
[----:B------:R-:W-:Y:S01]  /*119e0*/  @!P3 IADD3 R39, R39, -R0, RZ ;  /* 0x800000002727b210 */ /* 0x000fe20007ffe0ff */
[----:B------:R-:W-:Y:S01]  /*119f0*/  IMAD.HI.U32 R38, R3, R12, RZ ;  /* 0x0000000c03267227 */ /* 0x000fe200078e00ff */
[----:B------:R-:W-:Y:S02]  /*11a00*/  IADD3 R5, -R5, RZ, RZ ;  /* 0x000000ff05057210 */ /* 0x000fe40007ffe1ff */
[C---:B------:R-:W-:Y:S01]  /*11a10*/  ISETP.GT.U32.AND P3, PT, R0.reuse, R39, PT ;  /* 0x000000270000720c */ /* 0x040fe20003f64070 */
[----:B------:R-:W-:Y:S02]  /*11a20*/  IMAD.MOV R38, RZ, RZ, -R38 ;  /* 0x000000ffff267224 */ /* 0x000fe400078e0a26 */
[----:B------:R-:W-:Y:S01]  /*11a30*/  IMAD R17, R0, R5, R17 ;  /* 0x0000000500117224 */ /* 0x000fe200078e0211 */
[----:B------:R-:W-:Y:S01]  /*11a40*/  @!P4 IADD3 R47, R47, -R0, RZ ;  /* 0x800000002f2fc210 */ /* 0x000fe20007ffe0ff */
[----:B------:R-:W-:Y:S01]  /*11a50*/  IMAD.HI.U32 R5, R3, R45, RZ ;  /* 0x0000002d03057227 */ /* 0x000fe200078e00ff */
[----:B-1----:R-:W-:-:S02]  /*11a60*/  MOV R9, R8 ;  /* 0x0000000800097202 */ /* 0x002fc40000000f00 */
[C---:B------:R-:W-:Y:S01]  /*11a70*/  ISETP.GT.U32.AND P4, PT, R0.reuse, R47, PT ;  /* 0x0000002f0000720c */ /* 0x040fe20003f84070 */
[C---:B------:R-:W-:Y:S01]  /*11a80*/  IMAD R12, R0.reuse, R38, R12 ;  /* 0x00000026000c7224 */ /* 0x040fe200078e020c */
[----:B------:R-:W-:Y:S01]  /*11a90*/  IADD3 R5, -R5, RZ, RZ ;  /* 0x000000ff05057210 */ /* 0x000fe20007ffe1ff */
[----:B------:R-:W-:Y:S01]  /*11aa0*/  @!P5 IMAD.MOV R9, RZ, RZ, -R9 ;  /* 0x000000ffff09d224 */ /* 0x000fe200078e0a09 */
[----:B------:R-:W-:Y:S01]  /*11ab0*/  ISETP.GT.U32.AND P5, PT, R0, R37, PT ;  /* 0x000000250000720c */ /* 0x000fe20003fa4070 */
[----:B------:R-:W-:Y:S01]  /*11ac0*/  VIADD R8, R6, 0x170 ;  /* 0x0000017006087836 */ /* 0x000fe20000000000 */
[----:B------:R-:W-:Y:S01]  /*11ad0*/  @!P3 IADD3 R39, R39, -R0, RZ ;  /* 0x800000002727b210 */ /* 0x000fe20007ffe0ff */
[C---:B------:R-:W-:Y:S01]  /*11ae0*/  IMAD R45, R0.reuse, R5, R45 ;  /* 0x00000005002d7224 */ /* 0x040fe200078e022d */
[----:B------:R-:W-:Y:S01]  /*11af0*/  ISETP.GT.U32.AND P3, PT, R0, R12, PT ;  /* 0x0000000c0000720c */ /* 0x000fe20003f64070 */
[----:B------:R1:W-:Y:S01]  /*11b00*/  STL [R1+0x378], R9 ;  /* 0x0003780901007387 */ /* 0x0003e20000100800 */
[----:B------:R-:W-:Y:S01]  /*11b10*/  IABS R44, R8 ;  /* 0x00000008002c7213 */ /* 0x000fe20000000000 */
[----:B------:R-:W-:-:S02]  /*11b20*/  VIADD R5, R6, 0x171 ;  /* 0x0000017106057836 */ /* 0x000fc40000000000 */
[----:B------:R-:W-:Y:S01]  /*11b30*/  @!P4 IMAD.IADD R47, R47, 0x1, -R0 ;  /* 0x000000012f2fc824 */ /* 0x000fe200078e0a00 */
[----:B------:R-:W-:Y:S01]  /*11b40*/  ISETP.GT.U32.AND P4, PT, R0, R17, PT ;  /* 0x000000110000720c */ /* 0x000fe20003f84070 */
[----:B------:R-:W-:-:S04]  /*11b50*/  IMAD.HI.U32 R38, R3, R44, RZ ;  /* 0x0000002c03267227 */ /* 0x000fc800078e00ff */
[--C-:B------:R-:W-:Y:S01]  /*11b60*/  @!P5 IMAD.IADD R37, R37, 0x1, -R0.reuse ;  /* 0x000000012525d824 */ /* 0x100fe200078e0a00 */
[----:B------:R-:W-:Y:S01]  /*11b70*/  IADD3 R38, -R38, RZ, RZ ;  /* 0x000000ff26267210 */ /* 0x000fe20007ffe1ff */
[----:B-1----:R-:W-:Y:S02]  /*11b80*/  IMAD.MOV.U32 R9, RZ, RZ, R47 ;  /* 0x000000ffff097224 */ /* 0x002fe400078e002f */
[----:B------:R-:W-:Y:S01]  /*11b90*/  @!P3 IMAD.IADD R12, R12, 0x1, -R0 ;  /* 0x000000010c0cb824 */ /* 0x000fe200078e0a00 */
[----:B------:R-:W-:Y:S01]  /*11ba0*/  ISETP.GT.U32.AND P5, PT, R0, R37, PT ;  /* 0x000000250000720c */ /* 0x000fe20003fa4070 */
[----:B------:R-:W-:Y:S01]  /*11bb0*/  @!P0 IMAD.MOV R9, RZ, RZ, -R9 ;  /* 0x000000ffff098224 */ /* 0x000fe200078e0a09 */
[----:B------:R-:W-:Y:S01]  /*11bc0*/  ISETP.GE.AND P3, PT, R42, RZ, PT ;  /* 0x000000ff2a00720c */ /* 0x000fe20003f66270 */
[----:B------:R-:W-:Y:S01]  /*11bd0*/  IMAD.HI.U32 R40, R3, R41, RZ ;  /* 0x0000002903287227 */ /* 0x000fe200078e00ff */
[----:B------:R-:W-:Y:S02]  /*11be0*/  @!P4 IADD3 R17, R17, -R0, RZ ;  /* 0x800000001111c210 */ /* 0x000fe40007ffe0ff */
[----:B------:R-:W-:Y:S01]  /*11bf0*/  ISETP.GE.AND P4, PT, R46, RZ, PT ;  /* 0x000000ff2e00720c */ /* 0x000fe20003f86270 */
[----:B------:R1:W-:Y:S01]  /*11c00*/  STL [R1+0x374], R9 ;  /* 0x0003740901007387 */ /* 0x0003e20000100800 */
[----:B------:R-:W-:Y:S01]  /*11c10*/  IABS R46, R5 ;  /* 0x00000005002e7213 */ /* 0x000fe20000000000 */
[C---:B------:R-:W-:Y:S01]  /*11c20*/  IMAD R44, R0.reuse, R38, R44 ;  /* 0x00000026002c7224 */ /* 0x040fe200078e022c */
[----:B------:R-:W-:Y:S01]  /*11c30*/  ISETP.GT.U32.AND P0, PT, R0, R17, PT ;  /* 0x000000110000720c */ /* 0x000fe20003f04070 */
[----:B------:R-:W-:-:S02]  /*11c40*/  IMAD.MOV R40, RZ, RZ, -R40 ;  /* 0x000000ffff287224 */ /* 0x000fc400078e0a28 */
[----:B------:R-:W-:Y:S01]  /*11c50*/  @!P5 IMAD.IADD R37, R37, 0x1, -R0 ;  /* 0x000000012525d824 */ /* 0x000fe200078e0a00 */
[C---:B------:R-:W-:Y:S01]  /*11c60*/  ISETP.GT.U32.AND P5, PT, R0.reuse, R45, PT ;  /* 0x0000002d0000720c */ /* 0x040fe20003fa4070 */
[----:B------:R-:W-:Y:S01]  /*11c70*/  IMAD.MOV.U32 R42, RZ, RZ, R46 ;  /* 0x000000ffff2a7224 */ /* 0x000fe200078e002e */
[----:B-1----:R-:W-:Y:S01]  /*11c80*/  MOV R9, R39 ;  /* 0x0000002700097202 */ /* 0x002fe20000000f00 */
[----:B------:R-:W-:Y:S02]  /*11c90*/  IMAD R41, R0, R40, R41 ;  /* 0x0000002800297224 */ /* 0x000fe400078e0229 */
[----:B------:R-:W-:-:S04]  /*11ca0*/  IMAD.HI.U32 R38, R3, R42, RZ ;  /* 0x0000002a03267227 */ /* 0x000fc800078e00ff */
[----:B------:R-:W-:Y:S01]  /*11cb0*/  @!P0 IADD3 R17, R17, -R0, RZ ;  /* 0x8000000011118210 */ /* 0x000fe20007ffe0ff */
[----:B------:R-:W-:Y:S01]  /*11cc0*/  @!P1 IMAD.MOV R9, RZ, RZ, -R9 ;  /* 0x000000ffff099224 */ /* 0x000fe200078e0a09 */
[C---:B------:R-:W-:Y:S01]  /*11cd0*/  ISETP.GT.U32.AND P1, PT, R0.reuse, R12, PT ;  /* 0x0000000c0000720c */ /* 0x040fe20003f24070 */
[----:B------:R-:W-:Y:S01]  /*11ce0*/  IMAD.MOV R38, RZ, RZ, -R38 ;  /* 0x000000ffff267224 */ /* 0x000fe200078e0a26 */
[C---:B------:R-:W-:Y:S01]  /*11cf0*/  ISETP.GT.U32.AND P0, PT, R0.reuse, R41, PT ;  /* 0x000000290000720c */ /* 0x040fe20003f04070 */
[----:B------:R-:W-:Y:S01]  /*11d00*/  @!P5 IMAD.IADD R45, R45, 0x1, -R0 ;  /* 0x000000012d2dd824 */ /* 0x000fe200078e0a00 */
[----:B------:R1:W-:Y:S01]  /*11d10*/  STL [R1+0x370], R9 ;  /* 0x0003700901007387 */ /* 0x0003e20000100800 */
[C---:B------:R-:W-:Y:S02]  /*11d20*/  IMAD R42, R0.reuse, R38, R42 ;  /* 0x00000026002a7224 */ /* 0x040fe400078e022a */
[----:B------:R-:W-:Y:S01]  /*11d30*/  IMAD.MOV.U32 R10, RZ, RZ, R37 ;  /* 0x000000ffff0a7224 */ /* 0x000fe200078e0025 */
[----:B------:R-:W-:Y:S01]  /*11d40*/  ISETP.GT.U32.AND P5, PT, R0, R45, PT ;  /* 0x0000002d0000720c */ /* 0x000fe20003fa4070 */
[----:B------:R-:W-:-:S02]  /*11d50*/  VIADD R38, R6, 0x172 ;  /* 0x0000017206267836 */ /* 0x000fc40000000000 */
[----:B------:R-:W-:Y:S01]  /*11d60*/  @!P2 IMAD.MOV R10, RZ, RZ, -R10 ;  /* 0x000000ffff0aa224 */ /* 0x000fe200078e0a0a */
[----:B------:R-:W-:Y:S01]  /*11d70*/  ISETP.GE.AND P2, PT, R16, RZ, PT ;  /* 0x000000ff1000720c */ /* 0x000fe20003f46270 */
[--C-:B------:R-:W-:Y:S01]  /*11d80*/  @!P1 IMAD.IADD R12, R12, 0x1, -R0.reuse ;  /* 0x000000010c0c9824 */ /* 0x100fe200078e0a00 */
[----:B-1----:R-:W-:Y:S01]  /*11d90*/  MOV R9, R17 ;  /* 0x0000001100097202 */ /* 0x002fe20000000f00 */
[--C-:B------:R-:W-:Y:S01]  /*11da0*/  @!P0 IMAD.IADD R41, R41, 0x1, -R0.reuse ;  /* 0x0000000129298824 */ /* 0x100fe200078e0a00 */
[----:B------:R-:W-:Y:S01]  /*11db0*/  IADD3 R16, R6, 0x173, RZ ;  /* 0x0000017306107810 */ /* 0x000fe20007ffe0ff */
[----:B------:R1:W-:Y:S01]  /*11dc0*/  STL [R1+0x36c], R10 ;  /* 0x00036c0a01007387 */ /* 0x0003e20000100800 */
[----:B------:R-:W-:Y:S02]  /*11dd0*/  @!P6 IADD3 R9, -R9, RZ, RZ ;  /* 0x000000ff0909e210 */ /* 0x000fe40007ffe1ff */
[C---:B------:R-:W-:Y:S01]  /*11de0*/  ISETP.GT.U32.AND P6, PT, R0.reuse, R44, PT ;  /* 0x0000002c0000720c */ /* 0x040fe20003fc4070 */
[----:B------:R-:W-:Y:S01]  /*11df0*/  @!P5 IMAD.IADD R45, R45, 0x1, -R0 ;  /* 0x000000012d2dd824 */ /* 0x000fe200078e0a00 */
[----:B------:R-:W-:Y:S01]  /*11e00*/  ISETP.GT.U32.AND P5, PT, R0, R42, PT ;  /* 0x0000002a0000720c */ /* 0x000fe20003fa4070 */
[----:B------:R2:W-:Y:S01]  /*11e10*/  STL [R1+0x368], R9 ;  /* 0x0003680901007387 */ /* 0x0005e20000100800 */
[----:B------:R-:W-:-:S02]  /*11e20*/  ISETP.GE.AND P1, PT, R8, RZ, PT ;  /* 0x000000ff0800720c */ /* 0x000fc40003f26270 */
[----:B------:R-:W-:Y:S02]  /*11e30*/  IABS R17, R38 ;  /* 0x0000002600117213 */ /* 0x000fe40000000000 */
[----:B------:R-:W-:Y:S02]  /*11e40*/  IABS R8, R16 ;  /* 0x0000001000087213 */ /* 0x000fe40000000000 */
[----:B------:R-:W-:Y:S01]  /*11e50*/  ISETP.GE.AND P0, PT, R5, RZ, PT ;  /* 0x000000ff0500720c */ /* 0x000fe20003f06270 */
[C---:B------:R-:W-:Y:S01]  /*11e60*/  IMAD.HI.U32 R37, R3.reuse, R17, RZ ;  /* 0x0000001103257227 */ /* 0x040fe200078e00ff */
[----:B-1----:R-:W-:Y:S02]  /*11e70*/  MOV R10, R45 ;  /* 0x0000002d000a7202 */ /* 0x002fe40000000f00 */
[-C--:B------:R-:W-:Y:S01]  /*11e80*/  @!P6 IADD3 R44, R44, -R0.reuse, RZ ;  /* 0x800000002c2ce210 */ /* 0x080fe20007ffe0ff */
[----:B--2---:R-:W-:Y:S01]  /*11e90*/  IMAD.MOV.U32 R9, RZ, RZ, R12 ;  /* 0x000000ffff097224 */ /* 0x004fe200078e000c */
[----:B------:R-:W-:Y:S01]  /*11ea0*/  @!P5 IADD3 R42, R42, -R0, RZ ;  /* 0x800000002a2ad210 */ /* 0x000fe20007ffe0ff */
[----:B------:R-:W-:Y:S01]  /*11eb0*/  IMAD.HI.U32 R39, R3, R8, RZ ;  /* 0x0000000803277227 */ /* 0x000fe200078e00ff */
[----:B------:R-:W-:-:S02]  /*11ec0*/  ISETP.GT.U32.AND P6, PT, R0, R41, PT ;  /* 0x000000290000720c */ /* 0x000fc40003fc4070 */
[C---:B------:R-:W-:Y:S01]  /*11ed0*/  ISETP.GT.U32.AND P5, PT, R0.reuse, R44, PT ;  /* 0x0000002c0000720c */ /* 0x040fe20003fa4070 */
[----:B------:R-:W-:Y:S01]  /*11ee0*/  @!P4 IMAD.MOV R9, RZ, RZ, -R9 ;  /* 0x000000ffff09c224 */ /* 0x000fe200078e0a09 */
[----:B------:R-:W-:Y:S01]  /*11ef0*/  ISETP.GT.U32.AND P4, PT, R0, R42, PT ;  /* 0x0000002a0000720c */ /* 0x000fe20003f84070 */
[----:B------:R-:W-:Y:S01]  /*11f00*/  IMAD.MOV R37, RZ, RZ, -R37 ;  /* 0x000000ffff257224 */ /* 0x000fe200078e0a25 */
[----:B------:R-:W-:Y:S01]  /*11f10*/  IADD3 R39, -R39, RZ, RZ ;  /* 0x000000ff27277210 */ /* 0x000fe20007ffe1ff */
[----:B------:R-:W-:Y:S01]  /*11f20*/  VIADD R5, R6, 0x174 ;  /* 0x0000017406057836 */ /* 0x000fe20000000000 */
[----:B------:R1:W-:Y:S01]  /*11f30*/  STL [R1+0x364], R9 ;  /* 0x0003640901007387 */ /* 0x0003e20000100800 */
[----:B------:R-:W-:Y:S01]  /*11f40*/  IMAD R17, R0, R37, R17 ;  /* 0x0000002500117224 */ /* 0x000fe200078e0211 */
[----:B------:R-:W-:Y:S01]  /*11f50*/  @!P3 IADD3 R10, -R10, RZ, RZ ;  /* 0x000000ff0a0ab210 */ /* 0x000fe20007ffe1ff */
[C---:B------:R-:W-:Y:S01]  /*11f60*/  IMAD R8, R0.reuse, R39, R8 ;  /* 0x0000002700087224 */ /* 0x040fe200078e0208 */
[----:B------:R-:W-:Y:S01]  /*11f70*/  IABS R37, R5 ;  /* 0x0000000500257213 */ /* 0x000fe20000000000 */
[----:B------:R-:W-:Y:S01]  /*11f80*/  @!P6 IMAD.IADD R41, R41, 0x1, -R0 ;  /* 0x000000012929e824 */ /* 0x000fe200078e0a00 */
[----:B------:R-:W-:Y:S01]  /*11f90*/  ISETP.GT.U32.AND P6, PT, R0, R17, PT ;  /* 0x000000110000720c */ /* 0x000fe20003fc4070 */
[----:B------:R-:W-:Y:S01]  /*11fa0*/  VIADD R12, R6, 0x175 ;  /* 0x00000175060c7836 */ /* 0x000fe20000000000 */
[----:B------:R2:W-:Y:S01]  /*11fb0*/  STL [R1+0x360], R10 ;  /* 0x0003600a01007387 */ /* 0x0005e20000100800 */
[----:B------:R-:W-:Y:S01]  /*11fc0*/  @!P4 IADD3 R42, R42, -R0, RZ ;  /* 0x800000002a2ac210 */ /* 0x000fe20007ffe0ff */
[----:B------:R-:W-:Y:S01]  /*11fd0*/  IMAD.HI.U32 R40, R3, R37, RZ ;  /* 0x0000002503287227 */ /* 0x000fe200078e00ff */
[----:B------:R-:W-:-:S02]  /*11fe0*/  ISETP.GT.U32.AND P4, PT, R0, R8, PT ;  /* 0x000000080000720c */ /* 0x000fc40003f84070 */
[----:B------:R-:W-:Y:S01]  /*11ff0*/  IABS R48, R12 ;  /* 0x0000000c00307213 */ /* 0x000fe20000000000 */
[----:B------:R-:W-:Y:S01]  /*12000*/  @!P5 IMAD.IADD R44, R44, 0x1, -R0 ;  /* 0x000000012c2cd824 */ /* 0x000fe200078e0a00 */
[----:B------:R-:W-:Y:S01]  /*12010*/  ISETP.GE.AND P5, PT, R38, RZ, PT ;  /* 0x000000ff2600720c */ /* 0x000fe20003fa6270 */
[----:B------:R-:W-:Y:S02]  /*12020*/  VIADD R38, R6, 0x176 ;  /* 0x0000017606267836 */ /* 0x000fe40000000000 */
[----:B------:R-:W-:-:S04]  /*12030*/  IMAD.HI.U32 R39, R3, R48, RZ ;  /* 0x0000003003277227 */ /* 0x000fc800078e00ff */
[--C-:B------:R-:W-:Y:S01]  /*12040*/  @!P6 IMAD.IADD R17, R17, 0x1, -R0.reuse ;  /* 0x000000011111e824 */ /* 0x100fe200078e0a00 */
[----:B------:R-:W-:Y:S01]  /*12050*/  IADD3 R39, -R39, RZ, RZ ;  /* 0x000000ff27277210 */ /* 0x000fe20007ffe1ff */
[----:B------:R-:W-:Y:S01]  /*12060*/  @!P4 IMAD.IADD R8, R8, 0x1, -R0 ;  /* 0x000000010808c824 */ /* 0x000fe200078e0a00 */
[----:B------:R-:W-:Y:S01]  /*12070*/  ISETP.GE.AND P6, PT, R16, RZ, PT ;  /* 0x000000ff1000720c */ /* 0x000fe20003fc6270 */
[----:B------:R-:W-:Y:S01]  /*12080*/  IMAD.MOV R40, RZ, RZ, -R40 ;  /* 0x000000ffff287224 */ /* 0x000fe200078e0a28 */
[C---:B------:R-:W-:Y:S01]  /*12090*/  ISETP.GT.U32.AND P3, PT, R0.reuse, R17, PT ;  /* 0x000000110000720c */ /* 0x040fe20003f64070 */
[----:B-1----:R-:W-:Y:S01]  /*120a0*/  IMAD.MOV.U32 R9, RZ, RZ, R41 ;  /* 0x000000ffff097224 */ /* 0x002fe200078e0029 */
[----:B------:R-:W-:Y:S01]  /*120b0*/  ISETP.GT.U32.AND P4, PT, R0, R8, PT ;  /* 0x000000080000720c */ /* 0x000fe20003f84070 */
[----:B------:R-:W-:Y:S02]  /*120c0*/  VIADD R16, R6, 0x177 ;  /* 0x0000017706107836 */ /* 0x000fe40000000000 */
[----:B------:R-:W-:Y:S01]  /*120d0*/  IMAD R37, R0, R40, R37 ;  /* 0x0000002800257224 */ /* 0x000fe200078e0225 */
[----:B------:R-:W-:Y:S01]  /*120e0*/  IABS R40, R38 ;  /* 0x0000002600287213 */ /* 0x000fe20000000000 */
[----:B------:R-:W-:-:S02]  /*120f0*/  @!P2 IMAD.MOV R9, RZ, RZ, -R9 ;  /* 0x000000ffff09a224 */ /* 0x000fc400078e0a09 */
[----:B------:R-:W-:Y:S01]  /*12100*/  IMAD R48, R0, R39, R48 ;  /* 0x0000002700307224 */ /* 0x000fe200078e0230 */
[----:B------:R-:W-:Y:S01]  /*12110*/  IABS R39, R16 ;  /* 0x0000001000277213 */ /* 0x000fe20000000000 */
[----:B--2---:R-:W-:Y:S01]  /*12120*/  IMAD.MOV.U32 R10, RZ, RZ, R44 ;  /* 0x000000ffff0a7224 */ /* 0x004fe200078e002c */
[----:B------:R1:W-:Y:S01]  /*12130*/  STL [R1+0x35c], R9 ;  /* 0x00035c0901007387 */ /* 0x0003e20000100800 */
[----:B------:R-:W-:Y:S01]  /*12140*/  IMAD.HI.U32 R41, R3, R40, RZ ;  /* 0x0000002803297227 */ /* 0x000fe200078e00ff */
[-C--:B------:R-:W-:Y:S02]  /*12150*/  @!P3 IADD3 R17, R17, -R0.reuse, RZ ;  /* 0x800000001111b210 */ /* 0x080fe40007ffe0ff */
[----:B------:R-:W-:Y:S01]  /*12160*/  @!P4 IADD3 R8, R8, -R0, RZ ;  /* 0x800000000808c210 */ /* 0x000fe20007ffe0ff */
[----:B------:R-:W-:Y:S01]  /*12170*/  @!P1 IMAD.MOV R10, RZ, RZ, -R10 ;  /* 0x000000ffff0a9224 */ /* 0x000fe200078e0a0a */
[----:B------:R-:W-:Y:S01]  /*12180*/  ISETP.GT.U32.AND P1, PT, R0, R48, PT ;  /* 0x000000300000720c */ /* 0x000fe20003f24070 */
[----:B------:R-:W-:Y:S01]  /*12190*/  IMAD.MOV R41, RZ, RZ, -R41 ;  /* 0x000000ffff297224 */ /* 0x000fe200078e0a29 */
[----:B------:R-:W-:-:S02]  /*121a0*/  ISETP.GE.AND P4, PT, R38, RZ, PT ;  /* 0x000000ff2600720c */ /* 0x000fc40003f86270 */
[----:B-1----:R-:W-:Y:S01]  /*121b0*/  MOV R9, R42 ;  /* 0x0000002a00097202 */ /* 0x002fe20000000f00 */
[----:B------:R-:W-:Y:S01]  /*121c0*/  IMAD.HI.U32 R42, R3, R39, RZ ;  /* 0x00000027032a7227 */ /* 0x000fe200078e00ff */
[----:B------:R1:W-:Y:S01]  /*121d0*/  STL [R1+0x358], R10 ;  /* 0x0003580a01007387 */ /* 0x0003e20000100800 */
[----:B------:R-:W-:Y:S02]  /*121e0*/  ISETP.GT.U32.AND P2, PT, R0, R37, PT ;  /* 0x000000250000720c */ /* 0x000fe40003f44070 */
[----:B------:R-:W-:Y:S01]  /*121f0*/  @!P0 IMAD.MOV R9, RZ, RZ, -R9 ;  /* 0x000000ffff098224 */ /* 0x000fe200078e0a09 */
[----:B------:R-:W-:Y:S01]  /*12200*/  ISETP.GE.AND P0, PT, R5, RZ, PT ;  /* 0x000000ff0500720c */ /* 0x000fe20003f06270 */
[----:B------:R-:W-:Y:S01]  /*12210*/  IMAD.MOV R42, RZ, RZ, -R42 ;  /* 0x000000ffff2a7224 */ /* 0x000fe200078e0a2a */
[----:B------:R-:W-:Y:S01]  /*12220*/  ISETP.GE.AND P3, PT, R12, RZ, PT ;  /* 0x000000ff0c00720c */ /* 0x000fe20003f66270 */
[C---:B------:R-:W-:Y:S01]  /*12230*/  IMAD R38, R0.reuse, R41, R40 ;  /* 0x0000002900267224 */ /* 0x040fe200078e0228 */
[----:B------:R2:W-:Y:S01]  /*12240*/  STL [R1+0x354], R9 ;  /* 0x0003540901007387 */ /* 0x0005e20000100800 */
[----:B------:R-:W-:Y:S01]  /*12250*/  IMAD R39, R0, R42, R39 ;  /* 0x0000002a00277224 */ /* 0x000fe200078e0227 */
[----:B------:R-:W-:Y:S01]  /*12260*/  @!P1 IADD3 R48, R48, -R0, RZ ;  /* 0x8000000030309210 */ /* 0x000fe20007ffe0ff */
[----:B-1----:R-:W-:-:S02]  /*12270*/  IMAD.MOV.U32 R10, RZ, RZ, R17 ;  /* 0x000000ffff0a7224 */ /* 0x002fc400078e0011 */
[----:B------:R-:W-:Y:S01]  /*12280*/  VIADD R5, R6, 0x178 ;  /* 0x0000017806057836 */ /* 0x000fe20000000000 */
[C---:B------:R-:W-:Y:S01]  /*12290*/  ISETP.GT.U32.AND P1, PT, R0.reuse, R48, PT ;  /* 0x000000300000720c */ /* 0x040fe20003f24070 */
[----:B------:R-:W-:Y:S01]  /*122a0*/  @!P5 IMAD.MOV R10, RZ, RZ, -R10 ;  /* 0x000000ffff0ad224 */ /* 0x000fe200078e0a0a */
[----:B------:R-:W-:Y:S01]  /*122b0*/  ISETP.GT.U32.AND P5, PT, R0, R38, PT ;  /* 0x000000260000720c */ /* 0x000fe20003fa4070 */
[----:B------:R-:W-:Y:S01]  /*122c0*/  @!P2 IMAD.IADD R37, R37, 0x1, -R0 ;  /* 0x000000012525a824 */ /* 0x000fe200078e0a00 */
[----:B--2---:R-:W-:Y:S01]  /*122d0*/  MOV R9, R8 ;  /* 0x0000000800097202 */ /* 0x004fe20000000f00 */
[----:B------:R-:W-:Y:S01]  /*122e0*/  VIADD R12, R6, 0x179 ;  /* 0x00000179060c7836 */ /* 0x000fe20000000000 */
[----:B------:R-:W-:Y:S01]  /*122f0*/  IABS R40, R5 ;  /* 0x0000000500287213 */ /* 0x000fe20000000000 */
[----:B------:R-:W-:Y:S01]  /*12300*/  STL [R1+0x350], R10 ;  /* 0x0003500a01007387 */ /* 0x000fe20000100800 */
[C---:B------:R-:W-:Y:S01]  /*12310*/  ISETP.GT.U32.AND P2, PT, R0.reuse, R37, PT ;  /* 0x000000250000720c */ /* 0x040fe20003f44070 */
[----:B------:R-:W-:Y:S01]  /*12320*/  @!P6 IMAD.MOV R9, RZ, RZ, -R9 ;  /* 0x000000ffff09e224 */ /* 0x000fe200078e0a09 */
[----:B------:R-:W-:Y:S01]  /*12330*/  ISETP.GT.U32.AND P6, PT, R0, R39, PT ;  /* 0x000000270000720c */ /* 0x000fe20003fc4070 */
[----:B------:R-:W-:Y:S01]  /*12340*/  IMAD.HI.U32 R17, R3, R40, RZ ;  /* 0x0000002803117227 */ /* 0x000fe200078e00ff */
[----:B------:R-:W-:-:S02]  /*12350*/  IABS R8, R12 ;  /* 0x0000000c00087213 */ /* 0x000fc40000000000 */
[----:B------:R1:W-:Y:S01]  /*12360*/  STL [R1+0x34c], R9 ;  /* 0x00034c0901007387 */ /* 0x0003e20000100800 */
[----:B------:R-:W-:Y:S01]  /*12370*/  @!P5 IADD3 R38, R38, -R0, RZ ;  /* 0x800000002626d210 */ /* 0x000fe20007ffe0ff */
[----:B------:R-:W-:Y:S01]  /*12380*/  @!P1 IMAD.IADD R48, R48, 0x1, -R0 ;  /* 0x0000000130309824 */ /* 0x000fe200078e0a00 */
[----:B------:R-:W-:Y:S01]  /*12390*/  ISETP.GE.AND P1, PT, R5, RZ, PT ;  /* 0x000000ff0500720c */ /* 0x000fe20003f26270 */
[----:B------:R-:W-:Y:S01]  /*123a0*/  IMAD.HI.U32 R5, R3, R8, RZ ;  /* 0x0000000803057227 */ /* 0x000fe200078e00ff */
[----:B------:R-:W-:Y:S02]  /*123b0*/  ISETP.GT.U32.AND P5, PT, R0, R38, PT ;  /* 0x000000260000720c */ /* 0x000fe40003fa4070 */
[-C--:B------:R-:W-:Y:S01]  /*123c0*/  @!P2 IADD3 R37, R37, -R0.reuse, RZ ;  /* 0x800000002525a210 */ /* 0x080fe20007ffe0ff */
[----:B------:R-:W-:Y:S01]  /*123d0*/  IMAD.MOV R17, RZ, RZ, -R17 ;  /* 0x000000ffff117224 */ /* 0x000fe200078e0a11 */
[----:B------:R-:W-:Y:S01]  /*123e0*/  @!P6 IADD3 R39, R39, -R0, RZ ;  /* 0x800000002727e210 */ /* 0x000fe20007ffe0ff */
[----:B------:R-:W-:Y:S01]  /*123f0*/  IMAD.MOV R5, RZ, RZ, -R5 ;  /* 0x000000ffff057224 */ /* 0x000fe200078e0a05 */
[----:B------:R-:W-:Y:S01]  /*12400*/  ISETP.GE.AND P2, PT, R16, RZ, PT ;  /* 0x000000ff1000720c */ /* 0x000fe20003f46270 */
[C---:B------:R-:W-:Y:S01]  /*12410*/  IMAD R40, R0.reuse, R17, R40 ;  /* 0x0000001100287224 */ /* 0x040fe200078e0228 */
[C---:B------:R-:W-:Y:S01]  /*12420*/  ISETP.GT.U32.AND P6, PT, R0.reuse, R39, PT ;  /* 0x000000270000720c */ /* 0x040fe20003fc4070 */
[----:B------:R-:W-:Y:S01]  /*12430*/  IMAD R8, R0, R5, R8 ;  /* 0x0000000500087224 */ /* 0x000fe200078e0208 */
[----:B------:R-:W-:Y:S01]  /*12440*/  IADD3 R17, R6, 0x17b, RZ ;  /* 0x0000017b06117810 */ /* 0x000fe20007ffe0ff */
[----:B-1----:R-:W-:-:S02]  /*12450*/  IMAD.MOV.U32 R9, RZ, RZ, R37 ;  /* 0x000000ffff097224 */ /* 0x002fc400078e0025 */
[----:B------:R-:W-:Y:S01]  /*12460*/  @!P5 IADD3 R38, R38, -R0, RZ ;  /* 0x800000002626d210 */ /* 0x000fe20007ffe0ff */
[----:B------:R-:W-:Y:S01]  /*12470*/  VIADD R16, R6, 0x17a ;  /* 0x0000017a06107836 */ /* 0x000fe20000000000 */
[----:B------:R-:W-:Y:S01]  /*12480*/  ISETP.GT.U32.AND P5, PT, R0, R40, PT ;  /* 0x000000280000720c */ /* 0x000fe20003fa4070 */
[----:B------:R-:W-:Y:S01]  /*12490*/  @!P0 IMAD.MOV R9, RZ, RZ, -R9 ;  /* 0x000000ffff098224 */ /* 0x000fe200078e0a09 */
[----:B------:R-:W-:Y:S01]  /*124a0*/  IABS R45, R17 ;  /* 0x00000011002d7213 */ /* 0x000fe20000000000 */
[----:B------:R-:W-:Y:S01]  /*124b0*/  VIADD R37, R6, 0x17c ;  /* 0x0000017c06257836 */ /* 0x000fe20000000000 */
[----:B------:R-:W-:Y:S02]  /*124c0*/  IABS R41, R16 ;  /* 0x0000001000297213 */ /* 0x000fe40000000000 */
[----:B------:R-:W-:Y:S01]  /*124d0*/  @!P6 IMAD.IADD R39, R39, 0x1, -R0 ;  /* 0x000000012727e824 */ /* 0x000fe200078e0a00 */
[----:B------:R-:W-:Y:S01]  /*124e0*/  ISETP.GT.U32.AND P6, PT, R0, R8, PT ;  /* 0x000000080000720c */ /* 0x000fe20003fc4070 */
[----:B------:R1:W-:Y:S01]  /*124f0*/  STL [R1+0x348], R9 ;  /* 0x0003480901007387 */ /* 0x0003e20000100800 */
[----:B------:R-:W-:Y:S01]  /*12500*/  IMAD.HI.U32 R5, R3, R41, RZ ;  /* 0x0000002903057227 */ /* 0x000fe200078e00ff */
[----:B------:R-:W-:-:S02]  /*12510*/  ISETP.GE.AND P0, PT, R12, RZ, PT ;  /* 0x000000ff0c00720c */ /* 0x000fc40003f06270 */
[----:B------:R-:W-:Y:S01]  /*12520*/  IABS R46, R37 ;  /* 0x00000025002e7213 */ /* 0x000fe20000000000 */
[----:B------:R-:W-:Y:S02]  /*12530*/  @!P5 IMAD.IADD R40, R40, 0x1, -R0 ;  /* 0x000000012828d824 */ /* 0x000fe400078e0a00 */
[----:B------:R-:W-:-:S04]  /*12540*/  IMAD.HI.U32 R47, R3, R45, RZ ;  /* 0x0000002d032f7227 */ /* 0x000fc800078e00ff */
[----:B-1----:R-:W-:Y:S01]  /*12550*/  IMAD.MOV.U32 R9, RZ, RZ, R48 ;  /* 0x000000ffff097224 */ /* 0x002fe200078e0030 */
[----:B------:R-:W-:Y:S01]  /*12560*/  IADD3 R47, -R47, RZ, RZ ;  /* 0x000000ff2f2f7210 */ /* 0x000fe20007ffe1ff */
[----:B------:R-:W-:Y:S01]  /*12570*/  @!P6 IMAD.IADD R8, R8, 0x1, -R0 ;  /* 0x000000010808e824 */ /* 0x000fe200078e0a00 */
[----:B------:R-:W-:Y:S01]  /*12580*/  ISETP.GT.U32.AND P6, PT, R0, R40, PT ;  /* 0x000000280000720c */ /* 0x000fe20003fc4070 */
[----:B------:R-:W-:Y:S01]  /*12590*/  IMAD.MOV R5, RZ, RZ, -R5 ;  /* 0x000000ffff057224 */ /* 0x000fe200078e0a05 */
[----:B------:R-:W-:Y:S01]  /*125a0*/  @!P3 IADD3 R9, -R9, RZ, RZ ;  /* 0x000000ff0909b210 */ /* 0x000fe20007ffe1ff */
[----:B------:R-:W-:Y:S01]  /*125b0*/  VIADD R12, R6, 0x17d ;  /* 0x0000017d060c7836 */ /* 0x000fe20000000000 */
[----:B------:R-:W-:Y:S01]  /*125c0*/  ISETP.GE.AND P3, PT, R16, RZ, PT ;  /* 0x000000ff1000720c */ /* 0x000fe20003f66270 */
[----:B------:R-:W-:Y:S01]  /*125d0*/  IMAD R41, R0, R5, R41 ;  /* 0x0000000500297224 */ /* 0x000fe200078e0229 */
[----:B------:R-:W-:Y:S01]  /*125e0*/  IADD3 R5, R6, 0x17e, RZ ;  /* 0x0000017e06057810 */ /* 0x000fe20007ffe0ff */
[----:B------:R1:W-:Y:S01]  /*125f0*/  STL [R1+0x33c], R9 ;  /* 0x00033c0901007387 */ /* 0x0003e20000100800 */
[----:B------:R-:W-:Y:S01]  /*12600*/  IMAD.HI.U32 R44, R3, R46, RZ ;  /* 0x0000002e032c7227 */ /* 0x000fe200078e00ff */
[----:B------:R-:W-:-:S02]  /*12610*/  IABS R42, R12 ;  /* 0x0000000c002a7213 */ /* 0x000fc40000000000 */
[C---:B------:R-:W-:Y:S01]  /*12620*/  ISETP.GT.U32.AND P5, PT, R0.reuse, R41, PT ;  /* 0x000000290000720c */ /* 0x040fe20003fa4070 */
[----:B------:R-:W-:Y:S01]  /*12630*/  IMAD R45, R0, R47, R45 ;  /* 0x0000002f002d7224 */ /* 0x000fe200078e022d */
[----:B------:R-:W-:Y:S01]  /*12640*/  IABS R16, R5 ;  /* 0x0000000500107213 */ /* 0x000fe20000000000 */
[----:B------:R-:W-:Y:S02]  /*12650*/  @!P6 IMAD.IADD R40, R40, 0x1, -R0 ;  /* 0x000000012828e824 */ /* 0x000fe400078e0a00 */
[----:B------:R-:W-:Y:S01]  /*12660*/  IMAD.MOV R44, RZ, RZ, -R44 ;  /* 0x000000ffff2c7224 */ /* 0x000fe200078e0a2c */
[----:B------:R-:W-:Y:S01]  /*12670*/  ISETP.GT.U32.AND P6, PT, R0, R45, PT ;  /* 0x0000002d0000720c */ /* 0x000fe20003fc4070 */
[----:B-1----:R-:W-:Y:S02]  /*12680*/  IMAD.MOV.U32 R9, RZ, RZ, R38 ;  /* 0x000000ffff097224 */ /* 0x002fe400078e0026 */
[----:B------:R-:W-:-:S03]  /*12690*/  IMAD.HI.U32 R38, R3, R42, RZ ;  /* 0x0000002a03267227 */ /* 0x000fc600078e00ff */
[----:B------:R-:W-:Y:S01]  /*126a0*/  @!P4 IADD3 R9, -R9, RZ, RZ ;  /* 0x000000ff0909c210 */ /* 0x000fe20007ffe1ff */
[C---:B------:R-:W-:Y:S01]  /*126b0*/  IMAD R46, R0.reuse, R44, R46 ;  /* 0x0000002c002e7224 */ /* 0x040fe200078e022e */
[C---:B------:R-:W-:Y:S01]  /*126c0*/  ISETP.GT.U32.AND P4, PT, R0.reuse, R8, PT ;  /* 0x000000080000720c */ /* 0x040fe20003f84070 */
[----:B------:R-:W-:Y:S02]  /*126d0*/  IMAD.MOV R38, RZ, RZ, -R38 ;  /* 0x000000ffff267224 */ /* 0x000fe400078e0a26 */
[----:B------:R1:W-:Y:S01]  /*126e0*/  STL [R1+0x338], R9 ;  /* 0x0003380901007387 */ /* 0x0003e20000100800 */
[----:B------:R-:W-:Y:S02]  /*126f0*/  IMAD.MOV.U32 R10, RZ, RZ, R39 ;  /* 0x000000ffff0a7224 */ /* 0x000fe400078e0027 */
[----:B------:R-:W-:Y:S02]  /*12700*/  IMAD R42, R0, R38, R42 ;  /* 0x00000026002a7224 */ /* 0x000fe400078e022a */
[----:B------:R-:W-:-:S02]  /*12710*/  @!P5 IMAD.IADD R41, R41, 0x1, -R0 ;  /* 0x000000012929d824 */ /* 0x000fc400078e0a00 */
[----:B------:R-:W-:Y:S01]  /*12720*/  @!P2 IMAD.MOV R10, RZ, RZ, -R10 ;  /* 0x000000ffff0aa224 */ /* 0x000fe200078e0a0a */
[----:B------:R-:W-:Y:S01]  /*12730*/  ISETP.GE.AND P2, PT, R17, RZ, PT ;  /* 0x000000ff1100720c */ /* 0x000fe20003f46270 */
[--C-:B------:R-:W-:Y:S01]  /*12740*/  @!P6 IMAD.IADD R45, R45, 0x1, -R0.reuse ;  /* 0x000000012d2de824 */ /* 0x100fe200078e0a00 */
[----:B-1----:R-:W-:Y:S01]  /*12750*/  MOV R9, R40 ;  /* 0x0000002800097202 */ /* 0x002fe20000000f00 */
[----:B------:R-:W-:Y:S01]  /*12760*/  @!P4 IMAD.IADD R8, R8, 0x1, -R0 ;  /* 0x000000010808c824 */ /* 0x000fe200078e0a00 */
[C---:B------:R-:W-:Y:S01]  /*12770*/  ISETP.GT.U32.AND P6, PT, R0.reuse, R42, PT ;  /* 0x0000002a0000720c */ /* 0x040fe20003fc4070 */
[----:B------:R-:W-:Y:S01]  /*12780*/  STL [R1+0x334], R10 ;  /* 0x0003340a01007387 */ /* 0x000fe20000100800 */
[C---:B------:R-:W-:Y:S01]  /*12790*/  ISETP.GT.U32.AND P5, PT, R0.reuse, R41, PT ;  /* 0x000000290000720c */ /* 0x040fe20003fa4070 */
[----:B------:R-:W-:Y:S01]  /*127a0*/  @!P1 IMAD.MOV R9, RZ, RZ, -R9 ;  /* 0x000000ffff099224 */ /* 0x000fe200078e0a09 */
[----:B------:R-:W-:Y:S01]  /*127b0*/  ISETP.GT.U32.AND P1, PT, R0, R46, PT ;  /* 0x0000002e0000720c */ /* 0x000fe20003f24070 */
[----:B------:R-:W-:Y:S01]  /*127c0*/  IMAD.HI.U32 R39, R3, R16, RZ ;  /* 0x0000001003277227 */ /* 0x000fe200078e00ff */
[----:B------:R-:W-:-:S02]  /*127d0*/  IADD3 R17, R6, 0x180, RZ ;  /* 0x0000018006117810 */ /* 0x000fc40007ffe0ff */
[----:B------:R1:W-:Y:S01]  /*127e0*/  STL [R1+0x330], R9 ;  /* 0x0003300901007387 */ /* 0x0003e20000100800 */
[C---:B------:R-:W-:Y:S01]  /*127f0*/  VIADD R44, R6.reuse, 0x17f ;  /* 0x0000017f062c7836 */ /* 0x040fe20000000000 */
[----:B------:R-:W-:Y:S01]  /*12800*/  IADD3 R39, -R39, RZ, RZ ;  /* 0x000000ff27277210 */ /* 0x000fe20007ffe1ff */
[----:B------:R-:W-:Y:S01]  /*12810*/  VIADD R38, R6, 0x181 ;  /* 0x0000018106267836 */ /* 0x000fe20000000000 */
[----:B------:R-:W-:Y:S02]  /*12820*/  IABS R47, R17 ;  /* 0x00000011002f7213 */ /* 0x000fe40000000000 */
[-C--:B------:R-:W-:Y:S02]  /*12830*/  @!P6 IADD3 R42, R42, -R0.reuse, RZ ;  /* 0x800000002a2ae210 */ /* 0x080fe40007ffe0ff */
[-C--:B------:R-:W-:Y:S01]  /*12840*/  @!P5 IADD3 R41, R41, -R0.reuse, RZ ;  /* 0x800000002929d210 */ /* 0x080fe20007ffe0ff */
[----:B------:R-:W-:Y:S01]  /*12850*/  IMAD.HI.U32 R48, R3, R47, RZ ;  /* 0x0000002f03307227 */ /* 0x000fe200078e00ff */
[----:B------:R-:W-:-:S02]  /*12860*/  @!P1 IADD3 R46, R46, -R0, RZ ;  /* 0x800000002e2e9210 */ /* 0x000fc40007ffe0ff */
[----:B------:R-:W-:Y:S01]  /*12870*/  ISETP.GT.U32.AND P1, PT, R0, R45, PT ;  /* 0x0000002d0000720c */ /* 0x000fe20003f24070 */
[----:B-1----:R-:W-:Y:S01]  /*12880*/  IMAD.MOV.U32 R9, RZ, RZ, R8 ;  /* 0x000000ffff097224 */ /* 0x002fe200078e0008 */
[----:B------:R-:W-:Y:S01]  /*12890*/  IABS R8, R44 ;  /* 0x0000002c00087213 */ /* 0x000fe20000000000 */
[----:B------:R-:W-:Y:S01]  /*128a0*/  IMAD.MOV.U32 R10, RZ, RZ, R41 ;  /* 0x000000ffff0a7224 */ /* 0x000fe200078e0029 */
[----:B------:R-:W-:Y:S01]  /*128b0*/  ISETP.GE.AND P5, PT, R12, RZ, PT ;  /* 0x000000ff0c00720c */ /* 0x000fe20003fa6270 */
[----:B------:R-:W-:Y:S01]  /*128c0*/  @!P0 IMAD.MOV R9, RZ, RZ, -R9 ;  /* 0x000000ffff098224 */ /* 0x000fe200078e0a09 */
[C---:B------:R-:W-:Y:S01]  /*128d0*/  ISETP.GT.U32.AND P0, PT, R0.reuse, R46, PT ;  /* 0x0000002e0000720c */ /* 0x040fe20003f04070 */
[C---:B------:R-:W-:Y:S01]  /*128e0*/  IMAD R12, R0.reuse, R39, R16 ;  /* 0x00000027000c7224 */ /* 0x040fe200078e0210 */
[----:B------:R-:W-:Y:S01]  /*128f0*/  ISETP.GT.U32.AND P6, PT, R0, R42, PT ;  /* 0x0000002a0000720c */ /* 0x000fe20003fc4070 */
[----:B------:R-:W-:Y:S01]  /*12900*/  IMAD.HI.U32 R16, R3, R8, RZ ;  /* 0x0000000803107227 */ /* 0x000fe200078e00ff */
[----:B------:R-:W-:Y:S01]  /*12910*/  IABS R40, R38 ;  /* 0x0000002600287213 */ /* 0x000fe20000000000 */
[----:B------:R1:W-:Y:S01]  /*12920*/  STL [R1+0x32c], R9 ;  /* 0x00032c0901007387 */ /* 0x0003e20000100800 */
[----:B------:R-:W-:Y:S01]  /*12930*/  ISETP.GE.AND P4, PT, R37, RZ, PT ;  /* 0x000000ff2500720c */ /* 0x000fe20003f86270 */
[----:B------:R-:W-:-:S02]  /*12940*/  IMAD.MOV R16, RZ, RZ, -R16 ;  /* 0x000000ffff107224 */ /* 0x000fc400078e0a10 */
[----:B------:R-:W-:Y:S01]  /*12950*/  @!P1 IMAD.IADD R45, R45, 0x1, -R0 ;  /* 0x000000012d2d9824 */ /* 0x000fe200078e0a00 */
[----:B------:R-:W-:Y:S01]  /*12960*/  ISETP.GT.U32.AND P1, PT, R0, R12, PT ;  /* 0x0000000c0000720c */ /* 0x000fe20003f24070 */
[----:B------:R-:W-:Y:S02]  /*12970*/  VIADD R39, R6, 0x182 ;  /* 0x0000018206277836 */ /* 0x000fe40000000000 */
[----:B------:R-:W-:Y:S01]  /*12980*/  @!P0 IADD3 R46, R46, -R0, RZ ;  /* 0x800000002e2e8210 */ /* 0x000fe20007ffe0ff */
[----:B------:R-:W-:Y:S01]  /*12990*/  IMAD.MOV R48, RZ, RZ, -R48 ;  /* 0x000000ffff307224 */ /* 0x000fe200078e0a30 */
[----:B------:R-:W-:Y:S01]  /*129a0*/  ISETP.GE.AND P0, PT, R5, RZ, PT ;  /* 0x000000ff0500720c */ /* 0x000fe20003f06270 */
[----:B------:R-:W-:Y:S01]  /*129b0*/  IMAD R5, R0, R16, R8 ;  /* 0x0000001000057224 */ /* 0x000fe200078e0208 */
[----:B------:R-:W-:Y:S01]  /*129c0*/  IABS R37, R39 ;  /* 0x0000002700257213 */ /* 0x000fe20000000000 */
[----:B------:R-:W-:Y:S02]  /*129d0*/  @!P6 IMAD.IADD R42, R42, 0x1, -R0 ;  /* 0x000000012a2ae824 */ /* 0x000fe400078e0a00 */
[----:B------:R-:W-:Y:S01]  /*129e0*/  IMAD.HI.U32 R8, R3, R40, RZ ;  /* 0x0000002803087227 */ /* 0x000fe200078e00ff */
[----:B------:R-:W-:-:S03]  /*129f0*/  ISETP.GT.U32.AND P6, PT, R0, R5, PT ;  /* 0x000000050000720c */ /* 0x000fc60003fc4070 */
[----:B------:R-:W-:Y:S01]  /*12a00*/  @!P1 IMAD.IADD R12, R12, 0x1, -R0 ;  /* 0x000000010c0c9824 */ /* 0x000fe200078e0a00 */
[----:B------:R-:W-:Y:S01]  /*12a10*/  IADD3 R8, -R8, RZ, RZ ;  /* 0x000000ff08087210 */ /* 0x000fe20007ffe1ff */
[----:B-1----:R-:W-:Y:S01]  /*12a20*/  IMAD.MOV.U32 R9, RZ, RZ, R45 ;  /* 0x000000ffff097224 */ /* 0x002fe200078e002d */
[----:B------:R-:W-:Y:S01]  /*12a30*/  ISETP.GE.AND P1, PT, R44, RZ, PT ;  /* 0x000000ff2c00720c */ /* 0x000fe20003f26270 */
[----:B------:R-:W-:Y:S02]  /*12a40*/  @!P3 IMAD.MOV R10, RZ, RZ, -R10 ;  /* 0x000000ffff0ab224 */ /* 0x000fe400078e0a0a */
[----:B------:R-:W-:Y:S01]  /*12a50*/  IMAD.HI.U32 R16, R3, R37, RZ ;  /* 0x0000002503107227 */ /* 0x000fe200078e00ff */
[----:B------:R-:W-:Y:S02]  /*12a60*/  @!P2 IADD3 R9, -R9, RZ, RZ ;  /* 0x000000ff0909a210 */ /* 0x000fe40007ffe1ff */
[----:B------:R1:W-:Y:S01]  /*12a70*/  STL [R1+0x320], R10 ;  /* 0x0003200a01007387 */ /* 0x0003e20000100800 */
[----:B------:R-:W-:Y:S01]  /*12a80*/  @!P6 IADD3 R5, R5, -R0, RZ ;  /* 0x800000000505e210 */ /* 0x000fe20007ffe0ff */
[C---:B------:R-:W-:Y:S01]  /*12a90*/  IMAD R44, R0.reuse, R48, R47 ;  /* 0x00000030002c7224 */ /* 0x040fe200078e022f */
[C---:B------:R-:W-:Y:S01]  /*12aa0*/  ISETP.GT.U32.AND P6, PT, R0.reuse, R12, PT ;  /* 0x0000000c0000720c */ /* 0x040fe20003fc4070 */
[C---:B------:R-:W-:Y:S01]  /*12ab0*/  IMAD R40, R0.reuse, R8, R40 ;  /* 0x0000000800287224 */ /* 0x040fe200078e0228 */
[----:B------:R2:W-:Y:S01]  /*12ac0*/  STL [R1+0x308], R9 ;  /* 0x0003080901007387 */ /* 0x0005e20000100800 */
[----:B------:R-:W-:Y:S01]  /*12ad0*/  IMAD.MOV R16, RZ, RZ, -R16 ;  /* 0x000000ffff107224 */ /* 0x000fe200078e0a10 */
[----:B------:R-:W-:-:S02]  /*12ae0*/  ISETP.GT.U32.AND P3, PT, R0, R44, PT ;  /* 0x0000002c0000720c */ /* 0x000fc40003f64070 */
[----:B------:R-:W-:Y:S01]  /*12af0*/  ISETP.GT.U32.AND P2, PT, R0, R5, PT ;  /* 0x000000050000720c */ /* 0x000fe20003f44070 */
[----:B-1----:R-:W-:Y:S01]  /*12b00*/  IMAD.MOV.U32 R10, RZ, RZ, R46 ;  /* 0x000000ffff0a7224 */ /* 0x002fe200078e002e */
[----:B------:R-:W-:Y:S01]  /*12b10*/  IADD3 R8, R6, 0x183, RZ ;  /* 0x0000018306087810 */ /* 0x000fe20007ffe0ff */
[----:B------:R-:W-:Y:S02]  /*12b20*/  IMAD R37, R0, R16, R37 ;  /* 0x0000001000257224 */ /* 0x000fe400078e0225 */
[----:B------:R-:W-:Y:S01]  /*12b30*/  VIADD R16, R6, 0x184 ;  /* 0x0000018406107836 */ /* 0x000fe20000000000 */
[----:B------:R-:W-:Y:S01]  /*12b40*/  @!P4 IADD3 R10, -R10, RZ, RZ ;  /* 0x000000ff0a0ac210 */ /* 0x000fe20007ffe1ff */
[----:B--2---:R-:W-:Y:S01]  /*12b50*/  IMAD.MOV.U32 R9, RZ, RZ, R42 ;  /* 0x000000ffff097224 */ /* 0x004fe200078e002a */
[----:B------:R-:W-:Y:S01]  /*12b60*/  ISETP.GT.U32.AND P4, PT, R0, R40, PT ;  /* 0x000000280000720c */ /* 0x000fe20003f84070 */
[--C-:B------:R-:W-:Y:S01]  /*12b70*/  @!P6 IMAD.IADD R12, R12, 0x1, -R0.reuse ;  /* 0x000000010c0ce824 */ /* 0x100fe200078e0a00 */
[----:B------:R-:W-:Y:S01]  /*12b80*/  ISETP.GT.U32.AND P6, PT, R0, R37, PT ;  /* 0x000000250000720c */ /* 0x000fe20003fc4070 */
[----:B------:R-:W-:Y:S01]  /*12b90*/  @!P5 IMAD.MOV R9, RZ, RZ, -R9 ;  /* 0x000000ffff09d224 */ /* 0x000fe200078e0a09 */
[----:B------:R-:W-:Y:S01]  /*12ba0*/  IABS R41, R8 ;  /* 0x0000000800297213 */ /* 0x000fe20000000000 */
[----:B------:R-:W-:Y:S01]  /*12bb0*/  STL [R1+0x2f0], R10 ;  /* 0x0002f00a01007387 */ /* 0x000fe20000100800 */
[----:B------:R-:W-:Y:S01]  /*12bc0*/  IABS R45, R16 ;  /* 0x00000010002d7213 */ /* 0x000fe20000000000 */
[----:B------:R-:W-:Y:S01]  /*12bd0*/  @!P2 IMAD.IADD R5, R5, 0x1, -R0 ;  /* 0x000000010505a824 */ /* 0x000fe200078e0a00 */
[----:B------:R-:W-:Y:S01]  /*12be0*/  @!P3 IADD3 R44, R44, -R0, RZ ;  /* 0x800000002c2cb210 */ /* 0x000fe20007ffe0ff */
[----:B------:R1:W-:Y:S01]  /*12bf0*/  STL [R1+0x2ec], R9 ;  /* 0x0002ec0901007387 */ /* 0x0003e20000100800 */
[----:B------:R-:W-:Y:S01]  /*12c00*/  IMAD.HI.U32 R42, R3, R41, RZ ;  /* 0x00000029032a7227 */ /* 0x000fe200078e00ff */
[----:B------:R-:W-:-:S02]  /*12c10*/  ISETP.GE.AND P5, PT, R17, RZ, PT ;  /* 0x000000ff1100720c */ /* 0x000fc40003fa6270 */
[----:B------:R-:W-:Y:S01]  /*12c20*/  MOV R17, R45 ;  /* 0x0000002d00117202 */ /* 0x000fe20000000f00 */
[----:B------:R-:W-:Y:S01]  /*12c30*/  @!P4 IMAD.IADD R40, R40, 0x1, -R0 ;  /* 0x000000012828c824 */ /* 0x000fe200078e0a00 */
[----:B------:R-:W-:Y:S01]  /*12c40*/  ISETP.GT.U32.AND P4, PT, R0, R44, PT ;  /* 0x0000002c0000720c */ /* 0x000fe20003f84070 */
[----:B------:R-:W-:Y:S01]  /*12c50*/  IMAD.MOV R42, RZ, RZ, -R42 ;  /* 0x000000ffff2a7224 */ /* 0x000fe200078e0a2a */
[----:B------:R-:W-:Y:S01]  /*12c60*/  ISETP.GE.AND P2, PT, R38, RZ, PT ;  /* 0x000000ff2600720c */ /* 0x000fe20003f46270 */
[----:B------:R-:W-:Y:S01]  /*12c70*/  IMAD.HI.U32 R38, R3, R17, RZ ;  /* 0x0000001103267227 */ /* 0x000fe200078e00ff */
[----:B------:R-:W-:-:S03]  /*12c80*/  ISETP.GE.AND P3, PT, R39, RZ, PT ;  /* 0x000000ff2700720c */ /* 0x000fc60003f66270 */
[----:B-1----:R-:W-:Y:S01]  /*12c90*/  IMAD.MOV.U32 R9, RZ, RZ, R12 ;  /* 0x000000ffff097224 */ /* 0x002fe200078e000c */
[----:B------:R-:W-:Y:S01]  /*12ca0*/  IADD3 R38, -R38, RZ, RZ ;  /* 0x000000ff26267210 */ /* 0x000fe20007ffe1ff */
[--C-:B------:R-:W-:Y:S01]  /*12cb0*/  @!P6 IMAD.IADD R37, R37, 0x1, -R0.reuse ;  /* 0x000000012525e824 */ /* 0x100fe200078e0a00 */
[C---:B------:R-:W-:Y:S01]  /*12cc0*/  ISETP.GT.U32.AND P6, PT, R0.reuse, R40, PT ;  /* 0x000000280000720c */ /* 0x040fe20003fc4070 */
[----:B------:R-:W-:Y:S02]  /*12cd0*/  @!P0 IMAD.MOV R9, RZ, RZ, -R9 ;  /* 0x000000ffff098224 */ /* 0x000fe400078e0a09 */
[----:B------:R-:W-:Y:S01]  /*12ce0*/  IMAD R39, R0, R42, R41 ;  /* 0x0000002a00277224 */ /* 0x000fe200078e0229 */
[----:B------:R-:W-:Y:S01]  /*12cf0*/  IADD3 R42, R6, 0x185, RZ ;  /* 0x00000185062a7810 */ /* 0x000fe20007ffe0ff */
[----:B------:R-:W-:Y:S01]  /*12d00*/  @!P4 IMAD.IADD R44, R44, 0x1, -R0 ;  /* 0x000000012c2cc824 */ /* 0x000fe200078e0a00 */
[----:B------:R1:W-:Y:S01]  /*12d10*/  STL [R1+0x2e4], R9 ;  /* 0x0002e40901007387 */ /* 0x0003e20000100800 */
[----:B------:R-:W-:Y:S01]  /*12d20*/  IMAD R17, R0, R38, R17 ;  /* 0x0000002600117224 */ /* 0x000fe200078e0211 */
[----:B------:R-:W-:Y:S01]  /*12d30*/  IABS R12, R42 ;  /* 0x0000002a000c7213 */ /* 0x000fe20000000000 */
[----:B------:R-:W-:Y:S01]  /*12d40*/  VIADD R45, R6, 0x18d ;  /* 0x0000018d062d7836 */ /* 0x000fe20000000000 */
[----:B------:R-:W-:-:S02]  /*12d50*/  ISETP.GE.AND P4, PT, R8, RZ, PT ;  /* 0x000000ff0800720c */ /* 0x000fc40003f86270 */
[----:B------:R-:W-:Y:S01]  /*12d60*/  ISETP.GT.U32.AND P0, PT, R0, R37, PT ;  /* 0x000000250000720c */ /* 0x000fe20003f04070 */
[----:B------:R-:W-:Y:S01]  /*12d70*/  IMAD.MOV.U32 R8, RZ, RZ, R12 ;  /* 0x000000ffff087224 */ /* 0x000fe200078e000c */
[----:B------:R-:W-:Y:S01]  /*12d80*/  @!P6 IADD3 R40, R40, -R0, RZ ;  /* 0x800000002828e210 */ /* 0x000fe20007ffe0ff */
[----:B-1----:R-:W-:Y:S01]  /*12d90*/  IMAD.MOV.U32 R9, RZ, RZ, R5 ;  /* 0x000000ffff097224 */ /* 0x002fe200078e0005 */
[----:B------:R-:W-:Y:S01]  /*12da0*/  ISETP.GT.U32.AND P6, PT, R0, R17, PT ;  /* 0x000000110000720c */ /* 0x000fe20003fc4070 */
[----:B------:R-:W-:-:S03]  /*12db0*/  IMAD.HI.U32 R41, R3, R8, RZ ;  /* 0x0000000803297227 */ /* 0x000fc600078e00ff */
[----:B------:R-:W-:Y:S01]  /*12dc0*/  @!P1 IADD3 R9, -R9, RZ, RZ ;  /* 0x000000ff09099210 */ /* 0x000fe20007ffe1ff */
[----:B------:R-:W-:Y:S01]  /*12dd0*/  VIADD R5, R6, 0x186 ;  /* 0x0000018606057836 */ /* 0x000fe20000000000 */
[----:B------:R-:W-:Y:S01]  /*12de0*/  ISETP.GT.U32.AND P1, PT, R0, R39, PT ;  /* 0x000000270000720c */ /* 0x000fe20003f24070 */
[----:B------:R-:W-:Y:S01]  /*12df0*/  IMAD.MOV.U32 R10, RZ, RZ, R40 ;  /* 0x000000ffff0a7224 */ /* 0x000fe200078e0028 */
[----:B------:R-:W-:Y:S01]  /*12e00*/  IADD3 R41, -R41, RZ, RZ ;  /* 0x000000ff29297210 */ /* 0x000fe20007ffe1ff */
[----:B------:R1:W-:Y:S01]  /*12e10*/  STL [R1+0x2e0], R9 ;  /* 0x0002e00901007387 */ /* 0x0003e20000100800 */
[----:B------:R-:W-:Y:S01]  /*12e20*/  @!P0 IMAD.IADD R37, R37, 0x1, -R0 ;  /* 0x0000000125258824 */ /* 0x000fe200078e0a00 */
[----:B------:R-:W-:Y:S02]  /*12e30*/  ISETP.GE.AND P0, PT, R16, RZ, PT ;  /* 0x000000ff1000720c */ /* 0x000fe40003f06270 */
[----:B------:R-:W-:Y:S01]  /*12e40*/  IMAD R8, R0, R41, R8 ;  /* 0x0000002900087224 */ /* 0x000fe200078e0208 */
[----:B------:R-:W-:Y:S01]  /*12e50*/  IADD3 R16, R6, 0x187, RZ ;  /* 0x0000018706107810 */ /* 0x000fe20007ffe0ff */
[----:B------:R-:W-:Y:S01]  /*12e60*/  @!P6 IMAD.IADD R17, R17, 0x1, -R0 ;  /* 0x000000011111e824 */ /* 0x000fe200078e0a00 */
[----:B------:R-:W-:-:S02]  /*12e70*/  IABS R38, R5 ;  /* 0x0000000500267213 */ /* 0x000fc40000000000 */
[----:B------:R-:W-:Y:S01]  /*12e80*/  @!P2 IADD3 R10, -R10, RZ, RZ ;  /* 0x000000ff0a0aa210 */ /* 0x000fe20007ffe1ff */
[----:B-1----:R-:W-:Y:S01]  /*12e90*/  IMAD.MOV.U32 R9, RZ, RZ, R44 ;  /* 0x000000ffff097224 */ /* 0x002fe200078e002c */
[----:B------:R-:W-:Y:S01]  /*12ea0*/  ISETP.GT.U32.AND P2, PT, R0, R8, PT ;  /* 0x000000080000720c */ /* 0x000fe20003f44070 */
[----:B------:R-:W-:Y:S01]  /*12eb0*/  @!P1 IMAD.IADD R39, R39, 0x1, -R0 ;  /* 0x0000000127279824 */ /* 0x000fe200078e0a00 */
[----:B------:R-:W-:Y:S01]  /*12ec0*/  ISETP.GE.AND P1, PT, R42, RZ, PT ;  /* 0x000000ff2a00720c */ /* 0x000fe20003f26270 */
[----:B------:R-:W-:Y:S01]  /*12ed0*/  IMAD.MOV.U32 R12, RZ, RZ, R38 ;  /* 0x000000ffff0c7224 */ /* 0x000fe200078e0026 */
[----:B------:R-:W-:Y:S02]  /*12ee0*/  @!P5 IADD3 R9, -R9, RZ, RZ ;  /* 0x000000ff0909d210 */ /* 0x000fe40007ffe1ff */
[C---:B------:R-:W-:Y:S01]  /*12ef0*/  ISETP.GT.U32.AND P5, PT, R0.reuse, R39, PT ;  /* 0x000000270000720c */ /* 0x040fe20003fa4070 */
[----:B------:R-:W-:Y:S01]  /*12f00*/  IMAD.HI.U32 R38, R3, R12, RZ ;  /* 0x0000000c03267227 */ /* 0x000fe200078e00ff */
[----:B------:R-:W-:Y:S01]  /*12f10*/  IABS R42, R16 ;  /* 0x00000010002a7213 */ /* 0x000fe20000000000 */
[----:B------:R1:W-:Y:S01]  /*12f20*/  STL [R1+0x2cc], R9 ;  /* 0x0002cc0901007387 */ /* 0x0003e20000100800 */
[----:B------:R-:W-:Y:S01]  /*12f30*/  ISETP.GT.U32.AND P6, PT, R0, R17, PT ;  /* 0x000000110000720c */ /* 0x000fe20003fc4070 */
[----:B------:R-:W-:Y:S01]  /*12f40*/  IMAD.MOV R38, RZ, RZ, -R38 ;  /* 0x000000ffff267224 */ /* 0x000fe200078e0a26 */
[----:B------:R-:W-:Y:S01]  /*12f50*/  IABS R41, R45 ;  /* 0x0000002d00297213 */ /* 0x000fe20000000000 */
[----:B------:R2:W-:Y:S01]  /*12f60*/  STL [R1+0x2c8], R10 ;  /* 0x0002c80a01007387 */ /* 0x0005e20000100800 */
[----:B------:R-:W-:-:S02]  /*12f70*/  @!P2 IMAD.IADD R8, R8, 0x1, -R0 ;  /* 0x000000010808a824 */ /* 0x000fc400078e0a00 */
[----:B------:R-:W-:Y:S01]  /*12f80*/  IMAD R12, R0, R38, R12 ;  /* 0x00000026000c7224 */ /* 0x000fe200078e020c */
[----:B------:R-:W-:Y:S01]  /*12f90*/  IADD3 R38, R6, 0x189, RZ ;  /* 0x0000018906267810 */ /* 0x000fe20007ffe0ff */
[----:B-1----:R-:W-:Y:S01]  /*12fa0*/  IMAD.MOV.U32 R9, RZ, RZ, R37 ;  /* 0x000000ffff097224 */ /* 0x002fe200078e0025 */
[----:B------:R-:W-:Y:S01]  /*12fb0*/  @!P5 IADD3 R39, R39, -R0, RZ ;  /* 0x800000002727d210 */ /* 0x000fe20007ffe0ff */
[----:B------:R-:W-:Y:S01]  /*12fc0*/  IMAD.HI.U32 R37, R3, R42, RZ ;  /* 0x0000002a03257227 */ /* 0x000fe200078e00ff */
[C---:B------:R-:W-:Y:S02]  /*12fd0*/  ISETP.GT.U32.AND P2, PT, R0.reuse, R8, PT ;  /* 0x000000080000720c */ /* 0x040fe40003f44070 */
[C---:B------:R-:W-:Y:S01]  /*12fe0*/  ISETP.GT.U32.AND P5, PT, R0.reuse, R12, PT ;  /* 0x0000000c0000720c */ /* 0x040fe20003fa4070 */
[----:B------:R-:W-:Y:S01]  /*12ff0*/  @!P3 IMAD.MOV R9, RZ, RZ, -R9 ;  /* 0x000000ffff09b224 */ /* 0x000fe200078e0a09 */
[----:B------:R-:W-:Y:S01]  /*13000*/  ISETP.GE.AND P3, PT, R5, RZ, PT ;  /* 0x000000ff0500720c */ /* 0x000fe20003f66270 */
[----:B------:R-:W-:Y:S01]  /*13010*/  IMAD.MOV R5, RZ, RZ, -R37 ;  /* 0x000000ffff057224 */ /* 0x000fe200078e0a25 */
[----:B------:R-:W-:Y:S01]  /*13020*/  IABS R49, R38 ;  /* 0x0000002600317213 */ /* 0x000fe20000000000 */
[----:B--2---:R-:W-:Y:S01]  /*13030*/  IMAD.MOV.U32 R10, RZ, RZ, R39 ;  /* 0x000000ffff0a7224 */ /* 0x004fe200078e0027 */
[----:B------:R1:W-:Y:S01]  /*13040*/  STL [R1+0x2c0], R9 ;  /* 0x0002c00901007387 */ /* 0x0003e20000100800 */
[----:B------:R-:W-:-:S02]  /*13050*/  IMAD R42, R0, R5, R42 ;  /* 0x00000005002a7224 */ /* 0x000fc400078e022a */
[--C-:B------:R-:W-:Y:S01]  /*13060*/  @!P6 IMAD.IADD R17, R17, 0x1, -R0.reuse ;  /* 0x000000011111e824 */ /* 0x100fe200078e0a00 */
[----:B------:R-:W-:Y:S01]  /*13070*/  ISETP.GE.AND P6, PT, R16, RZ, PT ;  /* 0x000000ff1000720c */ /* 0x000fe20003fc6270 */
[----:B------:R-:W-:Y:S01]  /*13080*/  VIADD R16, R6, 0x188 ;  /* 0x0000018806107836 */ /* 0x000fe20000000000 */
[----:B------:R-:W-:Y:S01]  /*13090*/  @!P4 IADD3 R10, -R10, RZ, RZ ;  /* 0x000000ff0a0ac210 */ /* 0x000fe20007ffe1ff */
[----:B------:R-:W-:Y:S01]  /*130a0*/  @!P2 IMAD.IADD R8, R8, 0x1, -R0 ;  /* 0x000000010808a824 */ /* 0x000fe200078e0a00 */
[----:B------:R-:W-:Y:S01]  /*130b0*/  ISETP.GT.U32.AND P4, PT, R0, R42, PT ;  /* 0x0000002a0000720c */ /* 0x000fe20003f84070 */
[----:B------:R-:W-:Y:S01]  /*130c0*/  VIADD R37, R6, 0x18a ;  /* 0x0000018a06257836 */ /* 0x000fe20000000000 */
[----:B------:R-:W-:Y:S01]  /*130d0*/  IABS R48, R16 ;  /* 0x0000001000307213 */ /* 0x000fe20000000000 */
[----:B-1----:R-:W-:Y:S01]  /*130e0*/  IMAD.MOV.U32 R9, RZ, RZ, R17 ;  /* 0x000000ffff097224 */ /* 0x002fe200078e0011 */
[----:B------:R-:W-:Y:S01]  /*130f0*/  @!P5 IADD3 R12, R12, -R0, RZ ;  /* 0x800000000c0cd210 */ /* 0x000fe20007ffe0ff */
[----:B------:R1:W-:Y:S01]  /*13100*/  STL [R1+0x2bc], R10 ;  /* 0x0002bc0a01007387 */ /* 0x0003e20000100800 */
[----:B------:R-:W-:Y:S01]  /*13110*/  ISETP.GE.AND P2, PT, R38, RZ, PT ;  /* 0x000000ff2600720c */ /* 0x000fe20003f46270 */
[----:B------:R-:W-:Y:S01]  /*13120*/  IMAD.HI.U32 R39, R3, R48, RZ ;  /* 0x0000003003277227 */ /* 0x000fe200078e00ff */
[----:B------:R-:W-:-:S02]  /*13130*/  ISETP.GT.U32.AND P5, PT, R0, R12, PT ;  /* 0x0000000c0000720c */ /* 0x000fc40003fa4070 */
[----:B------:R-:W-:Y:S01]  /*13140*/  IABS R5, R37 ;  /* 0x0000002500057213 */ /* 0x000fe20000000000 */
[----:B------:R-:W-:Y:S01]  /*13150*/  IMAD.HI.U32 R17, R3, R49, RZ ;  /* 0x0000003103117227 */ /* 0x000fe200078e00ff */
[----:B------:R-:W-:-:S03]  /*13160*/  IADD3 R38, -R39, RZ, RZ ;  /* 0x000000ff27267210 */ /* 0x000fc60007ffe1ff */
[----:B------:R-:W-:Y:S02]  /*13170*/  @!P4 IMAD.IADD R42, R42, 0x1, -R0 ;  /* 0x000000012a2ac824 */ /* 0x000fe400078e0a00 */
[----:B-1----:R-:W-:Y:S02]  /*13180*/  IMAD.MOV.U32 R10, RZ, RZ, R8 ;  /* 0x000000ffff0a7224 */ /* 0x002fe400078e0008 */
[C---:B------:R-:W-:Y:S01]  /*13190*/  IMAD R48, R0.reuse, R38, R48 ;  /* 0x0000002600307224 */ /* 0x040fe200078e0230 */
[----:B------:R-:W-:Y:S01]  /*131a0*/  ISETP.GT.U32.AND P4, PT, R0, R42, PT ;  /* 0x0000002a0000720c */ /* 0x000fe20003f84070 */
[----:B------:R-:W-:Y:S01]  /*131b0*/  IMAD.MOV R17, RZ, RZ, -R17 ;  /* 0x000000ffff117224 */ /* 0x000fe200078e0a11 */
[----:B------:R-:W-:Y:S01]  /*131c0*/  @!P1 IADD3 R10, -R10, RZ, RZ ;  /* 0x000000ff0a0a9210 */ /* 0x000fe20007ffe1ff */
[----:B------:R-:W-:Y:S01]  /*131d0*/  @!P0 IMAD.MOV R9, RZ, RZ, -R9 ;  /* 0x000000ffff098224 */ /* 0x000fe200078e0a09 */
[C---:B------:R-:W-:Y:S01]  /*131e0*/  ISETP.GT.U32.AND P1, PT, R0.reuse, R48, PT ;  /* 0x000000300000720c */ /* 0x040fe20003f24070 */
[----:B------:R-:W-:Y:S01]  /*131f0*/  IMAD R49, R0, R17, R49 ;  /* 0x0000001100317224 */ /* 0x000fe200078e0231 */
[----:B------:R-:W-:Y:S01]  /*13200*/  @!P5 IADD3 R12, R12, -R0, RZ ;  /* 0x800000000c0cd210 */ /* 0x000fe20007ffe0ff */
[----:B------:R-:W-:Y:S01]  /*13210*/  VIADD R8, R6, 0x18c ;  /* 0x0000018c06087836 */ /* 0x000fe20000000000 */
[----:B------:R1:W-:Y:S01]  /*13220*/  STL [R1+0x2b8], R9 ;  /* 0x0002b80901007387 */ /* 0x0003e20000100800 */
[----:B------:R-:W-:Y:S01]  /*13230*/  ISETP.GE.AND P0, PT, R16, RZ, PT ;  /* 0x000000ff1000720c */ /* 0x000fe20003f06270 */
[----:B------:R-:W-:Y:S01]  /*13240*/  IMAD.HI.U32 R16, R3, R5, RZ ;  /* 0x0000000503107227 */ /* 0x000fe200078e00ff */
[----:B------:R-:W-:Y:S01]  /*13250*/  IADD3 R38, R6, 0x18b, RZ ;  /* 0x0000018b06267810 */ /* 0x000fe20007ffe0ff */
[----:B------:R-:W-:Y:S01]  /*13260*/  STL [R1+0x2b4], R10 ;  /* 0x0002b40a01007387 */ /* 0x000fe20000100800 */
[----:B------:R-:W-:Y:S01]  /*13270*/  ISETP.GE.AND P5, PT, R37, RZ, PT ;  /* 0x000000ff2500720c */ /* 0x000fe20003fa6270 */
[----:B------:R-:W-:Y:S01]  /*13280*/  @!P4 IMAD.IADD R42, R42, 0x1, -R0 ;  /* 0x000000012a2ac824 */ /* 0x000fe200078e0a00 */
[----:B------:R-:W-:Y:S01]  /*13290*/  ISETP.GT.U32.AND P4, PT, R0, R49, PT ;  /* 0x000000310000720c */ /* 0x000fe20003f84070 */
[----:B------:R-:W-:-:S02]  /*132a0*/  IMAD.MOV R16, RZ, RZ, -R16 ;  /* 0x000000ffff107224 */ /* 0x000fc400078e0a10 */
[----:B-1----:R-:W-:Y:S01]  /*132b0*/  IMAD.MOV.U32 R9, RZ, RZ, R12 ;  /* 0x000000ffff097224 */ /* 0x002fe200078e000c */
[----:B------:R-:W-:Y:S01]  /*132c0*/  IABS R12, R8 ;  /* 0x00000008000c7213 */ /* 0x000fe20000000000 */
[----:B------:R-:W-:Y:S02]  /*132d0*/  @!P1 IMAD.IADD R48, R48, 0x1, -R0 ;  /* 0x0000000130309824 */ /* 0x000fe400078e0a00 */
[C---:B------:R-:W-:Y:S01]  /*132e0*/  IMAD R5, R0.reuse, R16, R5 ;  /* 0x0000001000057224 */ /* 0x040fe200078e0205 */
[----:B------:R-:W-:Y:S01]  /*132f0*/  @!P3 IADD3 R9, -R9, RZ, RZ ;  /* 0x000000ff0909b210 */ /* 0x000fe20007ffe1ff */
[----:B------:R-:W-:Y:S01]  /*13300*/  IMAD.HI.U32 R37, R3, R12, RZ ;  /* 0x0000000c03257227 */ /* 0x000fe200078e00ff */
[----:B------:R-:W-:Y:S02]  /*13310*/  ISETP.GT.U32.AND P1, PT, R0, R48, PT ;  /* 0x000000300000720c */ /* 0x000fe40003f24070 */
[----:B------:R-:W-:Y:S01]  /*13320*/  ISETP.GE.AND P3, PT, R38, RZ, PT ;  /* 0x000000ff2600720c */ /* 0x000fe20003f66270 */
[----:B------:R1:W-:Y:S01]  /*13330*/  STL [R1+0x2a4], R9 ;  /* 0x0002a40901007387 */ /* 0x0003e20000100800 */
[----:B------:R-:W-:Y:S01]  /*13340*/  IABS R38, R38 ;  /* 0x0000002600267213 */ /* 0x000fe20000000000 */
[----:B------:R-:W-:Y:S01]  /*13350*/  IMAD.MOV R37, RZ, RZ, -R37 ;  /* 0x000000ffff257224 */ /* 0x000fe200078e0a25 */
[----:B------:R-:W-:Y:S01]  /*13360*/  @!P4 IADD3 R49, R49, -R0, RZ ;  /* 0x800000003131c210 */ /* 0x000fe20007ffe0ff */
[----:B------:R-:W-:-:S03]  /*13370*/  IMAD.HI.U32 R17, R3, R41, RZ ;  /* 0x0000002903117227 */ /* 0x000fc600078e00ff */
[----:B------:R-:W-:Y:S01]  /*13380*/  ISETP.GT.U32.AND P4, PT, R0, R49, PT ;  /* 0x000000310000720c */ /* 0x000fe20003f84070 */
[----:B------:R-:W-:Y:S01]  /*13390*/  IMAD.HI.U32 R40, R3, R38, RZ ;  /* 0x0000002603287227 */ /* 0x000fe200078e00ff */
[----:B-1----:R-:W-:-:S03]  /*133a0*/  MOV R9, R42 ;  /* 0x0000002a00097202 */ /* 0x002fc60000000f00 */
[----:B------:R-:W-:Y:S01]  /*133b0*/  IMAD.MOV R40, RZ, RZ, -R40 ;  /* 0x000000ffff287224 */ /* 0x000fe200078e0a28 */
[----:B------:R-:W-:Y:S01]  /*133c0*/  @!P6 IADD3 R9, -R9, RZ, RZ ;  /* 0x000000ff0909e210 */ /* 0x000fe20007ffe1ff */
[----:B------:R-:W-:Y:S01]  /*133d0*/  @!P1 IMAD.IADD R48, R48, 0x1, -R0 ;  /* 0x0000000130309824 */ /* 0x000fe200078e0a00 */
[C---:B------:R-:W-:Y:S01]  /*133e0*/  ISETP.GT.U32.AND P6, PT, R0.reuse, R5, PT ;  /* 0x000000050000720c */ /* 0x040fe20003fc4070 */
[----:B------:R-:W-:Y:S01]  /*133f0*/  IMAD R12, R0, R37, R12 ;  /* 0x00000025000c7224 */ /* 0x000fe200078e020c */
[----:B------:R-:W-:Y:S01]  /*13400*/  ISETP.GE.AND P1, PT, R8, RZ, PT ;  /* 0x000000ff0800720c */ /* 0x000fe20003f26270 */
[----:B------:R-:W-:Y:S01]  /*13410*/  IMAD R8, R0, R40, R38 ;  /* 0x0000002800087224 */ /* 0x000fe200078e0226 */
[----:B------:R1:W-:Y:S01]  /*13420*/  STL [R1+0x2a0], R9 ;  /* 0x0002a00901007387 */ /* 0x0003e20000100800 */
[--C-:B------:R-:W-:Y:S01]  /*13430*/  @!P4 IMAD.IADD R49, R49, 0x1, -R0.reuse ;  /* 0x000000013131c824 */ /* 0x100fe200078e0a00 */
[C---:B------:R-:W-:Y:S01]  /*13440*/  IADD3 R38, R6.reuse, 0x192, RZ ;  /* 0x0000019206267810 */ /* 0x040fe20007ffe0ff */
[----:B------:R-:W-:Y:S01]  /*13450*/  VIADD R39, R6, 0x18e ;  /* 0x0000018e06277836 */ /* 0x000fe20000000000 */
[----:B------:R-:W-:Y:S01]  /*13460*/  ISETP.GT.U32.AND P4, PT, R0, R8, PT ;  /* 0x000000080000720c */ /* 0x000fe20003f84070 */
[----:B------:R-:W-:Y:S01]  /*13470*/  IMAD.MOV R17, RZ, RZ, -R17 ;  /* 0x000000ffff117224 */ /* 0x000fe200078e0a11 */
[----:B------:R-:W-:Y:S01]  /*13480*/  IABS R42, R38 ;  /* 0x00000026002a7213 */ /* 0x000fe20000000000 */
[----:B------:R-:W-:Y:S01]  /*13490*/  VIADD R37, R6, 0x18f ;  /* 0x0000018f06257836 */ /* 0x000fe20000000000 */
[----:B------:R-:W-:Y:S01]  /*134a0*/  IABS R44, R39 ;  /* 0x00000027002c7213 */ /* 0x000fe20000000000 */
[----:B------:R-:W-:Y:S01]  /*134b0*/  @!P6 IMAD.IADD R5, R5, 0x1, -R0 ;  /* 0x000000010505e824 */ /* 0x000fe200078e0a00 */
[C---:B------:R-:W-:Y:S01]  /*134c0*/  ISETP.GT.U32.AND P6, PT, R0.reuse, R12, PT ;  /* 0x0000000c0000720c */ /* 0x040fe20003fc4070 */
[----:B------:R-:W-:Y:S01]  /*134d0*/  IMAD R41, R0, R17, R41 ;  /* 0x0000001100297224 */ /* 0x000fe200078e0229 */
[----:B-1----:R-:W-:Y:S01]  /*134e0*/  MOV R9, R48 ;  /* 0x0000003000097202 */ /* 0x002fe20000000f00 */
[----:B------:R-:W-:Y:S01]  /*134f0*/  IMAD.HI.U32 R16, R3, R44, RZ ;  /* 0x0000002c03107227 */ /* 0x000fe200078e00ff */
[----:B------:R-:W-:-:S02]  /*13500*/  IADD3 R17, R6, 0x190, RZ ;  /* 0x0000019006117810 */ /* 0x000fc40007ffe0ff */
[----:B------:R-:W-:Y:S01]  /*13510*/  IABS R40, R37 ;  /* 0x0000002500287213 */ /* 0x000fe20000000000 */
[--C-:B------:R-:W-:Y:S01]  /*13520*/  @!P4 IMAD.IADD R8, R8, 0x1, -R0.reuse ;  /* 0x000000010808c824 */ /* 0x100fe200078e0a00 */
[----:B------:R-:W-:Y:S01]  /*13530*/  IABS R46, R17 ;  /* 0x00000011002e7213 */ /* 0x000fe20000000000 */
[----:B------:R-:W-:Y:S01]  /*13540*/  @!P0 IMAD.MOV R9, RZ, RZ, -R9 ;  /* 0x000000ffff098224 */ /* 0x000fe200078e0a09 */
[C---:B------:R-:W-:Y:S01]  /*13550*/  ISETP.GT.U32.AND P4, PT, R0.reuse, R5, PT ;  /* 0x000000050000720c */ /* 0x040fe20003f84070 */
[----:B------:R-:W-:Y:S01]  /*13560*/  IMAD.HI.U32 R50, R3, R40, RZ ;  /* 0x0000002803327227 */ /* 0x000fe200078e00ff */
[----:B------:R-:W-:Y:S02]  /*13570*/  ISETP.GT.U32.AND P0, PT, R0, R8, PT ;  /* 0x000000080000720c */ /* 0x000fe40003f04070 */
[----:B------:R1:W-:Y:S01]  /*13580*/  STL [R1+0x298], R9 ;  /* 0x0002980901007387 */ /* 0x0003e20000100800 */
[----:B------:R-:W-:Y:S02]  /*13590*/  @!P6 IMAD.IADD R12, R12, 0x1, -R0 ;  /* 0x000000010c0ce824 */ /* 0x000fe400078e0a00 */
[----:B------:R-:W-:-:S02]  /*135a0*/  IMAD.MOV R16, RZ, RZ, -R16 ;  /* 0x000000ffff107224 */ /* 0x000fc400078e0a10 */
[----:B------:R-:W-:Y:S01]  /*135b0*/  IMAD.HI.U32 R48, R3, R46, RZ ;  /* 0x0000002e03307227 */ /* 0x000fe200078e00ff */
[----:B------:R-:W-:-:S03]  /*135c0*/  ISETP.GT.U32.AND P6, PT, R0, R12, PT ;  /* 0x0000000c0000720c */ /* 0x000fc60003fc4070 */
[----:B------:R-:W-:Y:S01]  /*135d0*/  IMAD.MOV R50, RZ, RZ, -R50 ;  /* 0x000000ffff327224 */ /* 0x000fe200078e0a32 */
[----:B-1----:R-:W-:Y:S01]  /*135e0*/  MOV R9, R49 ;  /* 0x0000003100097202 */ /* 0x002fe20000000f00 */
[C---:B------:R-:W-:Y:S02]  /*135f0*/  IMAD R44, R0.reuse, R16, R44 ;  /* 0x00000010002c7224 */ /* 0x040fe400078e022c */
[----:B------:R-:W-:Y:S01]  /*13600*/  IMAD.MOV R48, RZ, RZ, -R48 ;  /* 0x000000ffff307224 */ /* 0x000fe200078e0a30 */
[----:B------:R-:W-:Y:S01]  /*13610*/  @!P2 IADD3 R9, -R9, RZ, RZ ;  /* 0x000000ff0909a210 */ /* 0x000fe20007ffe1ff */
[C---:B------:R-:W-:Y:S01]  /*13620*/  IMAD R40, R0.reuse, R50, R40 ;  /* 0x0000003200287224 */ /* 0x040fe200078e0228 */
[C---:B------:R-:W-:Y:S01]  /*13630*/  ISETP.GT.U32.AND P2, PT, R0.reuse, R41, PT ;  /* 0x000000290000720c */ /* 0x040fe20003f44070 */
[----:B------:R-:W-:Y:S01]  /*13640*/  @!P4 IMAD.IADD R5, R5, 0x1, -R0 ;  /* 0x000000010505c824 */ /* 0x000fe200078e0a00 */
[C---:B------:R-:W-:Y:S01]  /*13650*/  ISETP.GT.U32.AND P4, PT, R0.reuse, R44, PT ;  /* 0x0000002c0000720c */ /* 0x040fe20003f84070 */
[----:B------:R-:W-:Y:S01]  /*13660*/  IMAD R46, R0, R48, R46 ;  /* 0x00000030002e7224 */ /* 0x000fe200078e022e */
[----:B------:R1:W-:Y:S01]  /*13670*/  STL [R1+0x290], R9 ;  /* 0x0002900901007387 */ /* 0x0003e20000100800 */
[--C-:B------:R-:W-:Y:S01]  /*13680*/  @!P0 IMAD.IADD R8, R8, 0x1, -R0.reuse ;  /* 0x0000000108088824 */ /* 0x100fe200078e0a00 */
[----:B------:R-:W-:Y:S01]  /*13690*/  ISETP.GT.U32.AND P0, PT, R0, R40, PT ;  /* 0x000000280000720c */ /* 0x000fe20003f04070 */
[----:B------:R-:W-:Y:S01]  /*136a0*/  @!P6 IMAD.IADD R12, R12, 0x1, -R0 ;  /* 0x000000010c0ce824 */ /* 0x000fe200078e0a00 */
[----:B------:R-:W-:Y:S01]  /*136b0*/  ISETP.GT.U32.AND P6, PT, R0, R46, PT ;  /* 0x0000002e0000720c */ /* 0x000fe20003fc4070 */
[----:B------:R-:W-:-:S02]  /*136c0*/  VIADD R16, R6, 0x191 ;  /* 0x0000019106107836 */ /* 0x000fc40000000000 */
[----:B------:R-:W-:Y:S02]  /*136d0*/  IMAD.MOV.U32 R10, RZ, RZ, R5 ;  /* 0x000000ffff0a7224 */ /* 0x000fe400078e0005 */
[----:B------:R-:W-:Y:S01]  /*136e0*/  @!P2 IADD3 R41, R41, -R0, RZ ;  /* 0x800000002929a210 */ /* 0x000fe20007ffe0ff */
[----:B------:R-:W-:Y:S01]  /*136f0*/  IMAD.HI.U32 R50, R3, R42, RZ ;  /* 0x0000002a03327227 */ /* 0x000fe200078e00ff */
[----:B------:R-:W-:Y:S02]  /*13700*/  IABS R47, R16 ;  /* 0x00000010002f7213 */ /* 0x000fe40000000000 */
[----:B-1----:R-:W-:Y:S01]  /*13710*/  MOV R9, R8 ;  /* 0x0000000800097202 */ /* 0x002fe20000000f00 */
[--C-:B------:R-:W-:Y:S01]  /*13720*/  @!P4 IMAD.IADD R44, R44, 0x1, -R0.reuse ;  /* 0x000000012c2cc824 */ /* 0x100fe200078e0a00 */
[----:B------:R-:W-:Y:S01]  /*13730*/  ISETP.GE.AND P2, PT, R45, RZ, PT ;  /* 0x000000ff2d00720c */ /* 0x000fe20003f46270 */
[--C-:B------:R-:W-:Y:S01]  /*13740*/  @!P0 IMAD.IADD R40, R40, 0x1, -R0.reuse ;  /* 0x0000000128288824 */ /* 0x100fe200078e0a00 */
[----:B------:R-:W-:Y:S01]  /*13750*/  ISETP.GT.U32.AND P0, PT, R0, R41, PT ;  /* 0x000000290000720c */ /* 0x000fe20003f04070 */
[----:B------:R-:W-:Y:S01]  /*13760*/  @!P6 IMAD.IADD R46, R46, 0x1, -R0 ;  /* 0x000000012e2ee824 */ /* 0x000fe200078e0a00 */
[C---:B------:R-:W-:Y:S01]  /*13770*/  ISETP.GT.U32.AND P6, PT, R0.reuse, R44, PT ;  /* 0x0000002c0000720c */ /* 0x040fe20003fc4070 */
[----:B------:R-:W-:Y:S01]  /*13780*/  @!P5 IMAD.MOV R10, RZ, RZ, -R10 ;  /* 0x000000ffff0ad224 */ /* 0x000fe200078e0a0a */
[----:B------:R-:W-:Y:S01]  /*13790*/  @!P3 IADD3 R9, -R9, RZ, RZ ;  /* 0x000000ff0909b210 */ /* 0x000fe20007ffe1ff */
[----:B------:R-:W-:Y:S01]  /*137a0*/  IMAD.HI.U32 R49, R3, R47, RZ ;  /* 0x0000002f03317227 */ /* 0x000fe200078e00ff */
[----:B------:R-:W-:-:S02]  /*137b0*/  ISETP.GT.U32.AND P5, PT, R0, R40, PT ;  /* 0x000000280000720c */ /* 0x000fc40003fa4070 */
[----:B------:R-:W-:Y:S01]  /*137c0*/  STL [R1+0x260], R10 ;  /* 0x0002600a01007387 */ /* 0x000fe20000100800 */
[----:B------:R-:W-:Y:S01]  /*137d0*/  IMAD.MOV R50, RZ, RZ, -R50 ;  /* 0x000000ffff327224 */ /* 0x000fe200078e0a32 */
[----:B------:R-:W-:Y:S01]  /*137e0*/  ISETP.GT.U32.AND P3, PT, R0, R46, PT ;  /* 0x0000002e0000720c */ /* 0x000fe20003f64070 */
[----:B------:R-:W-:Y:S01]  /*137f0*/  VIADD R45, R6, 0x193 ;  /* 0x00000193062d7836 */ /* 0x000fe20000000000 */
[----:B------:R-:W-:Y:S01]  /*13800*/  IADD3 R49, -R49, RZ, RZ ;  /* 0x000000ff31317210 */ /* 0x000fe20007ffe1ff */
[----:B------:R1:W-:Y:S01]  /*13810*/  STL [R1+0x25c], R9 ;  /* 0x00025c0901007387 */ /* 0x0003e20000100800 */
[----:B------:R-:W-:Y:S01]  /*13820*/  IMAD R42, R0, R50, R42 ;  /* 0x00000032002a7224 */ /* 0x000fe200078e022a */
[----:B------:R-:W-:Y:S01]  /*13830*/  ISETP.GE.AND P4, PT, R39, RZ, PT ;  /* 0x000000ff2700720c */ /* 0x000fe20003f86270 */
[--C-:B------:R-:W-:Y:S01]  /*13840*/  @!P6 IMAD.IADD R44, R44, 0x1, -R0.reuse ;  /* 0x000000012c2ce824 */ /* 0x100fe200078e0a00 */
[----:B------:R-:W-:Y:S01]  /*13850*/  @!P0 IADD3 R41, R41, -R0, RZ ;  /* 0x8000000029298210 */ /* 0x000fe20007ffe0ff */
[----:B------:R-:W-:Y:S01]  /*13860*/  IMAD R47, R0, R49, R47 ;  /* 0x00000031002f7224 */ /* 0x000fe200078e022f */
[----:B------:R-:W-:Y:S01]  /*13870*/  IADD3 R39, R6, 0x194, RZ ;  /* 0x0000019406277810 */ /* 0x000fe20007ffe0ff */
[----:B------:R-:W-:Y:S01]  /*13880*/  @!P5 IMAD.IADD R40, R40, 0x1, -R0 ;  /* 0x000000012828d824 */ /* 0x000fe200078e0a00 */
[----:B------:R-:W-:Y:S01]  /*13890*/  IABS R8, R45 ;  /* 0x0000002d00087213 */ /* 0x000fe20000000000 */
[----:B-1----:R-:W-:Y:S01]  /*138a0*/  IMAD.MOV.U32 R9, RZ, RZ, R12 ;  /* 0x000000ffff097224 */ /* 0x002fe200078e000c */
[----:B------:R-:W-:-:S02]  /*138b0*/  ISETP.GT.U32.AND P6, PT, R0, R42, PT ;  /* 0x0000002a0000720c */ /* 0x000fc40003fc4070 */
[----:B------:R-:W-:Y:S01]  /*138c0*/  MOV R10, R41 ;  /* 0x00000029000a7202 */ /* 0x000fe20000000f00 */
[----:B------:R-:W-:Y:S01]  /*138d0*/  @!P1 IMAD.MOV R9, RZ, RZ, -R9 ;  /* 0x000000ffff099224 */ /* 0x000fe200078e0a09 */
[----:B------:R-:W-:Y:S02]  /*138e0*/  IABS R5, R39 ;  /* 0x0000002700057213 */ /* 0x000fe40000000000 */
[----:B------:R-:W-:Y:S01]  /*138f0*/  ISETP.GE.AND P0, PT, R37, RZ, PT ;  /* 0x000000ff2500720c */ /* 0x000fe20003f06270 */
[----:B------:R-:W-:Y:S01]  /*13900*/  @!P2 IMAD.MOV R10, RZ, RZ, -R10 ;  /* 0x000000ffff0aa224 */ /* 0x000fe200078e0a0a */
[----:B------:R-:W-:Y:S01]  /*13910*/  ISETP.GE.AND P5, PT, R17, RZ, PT ;  /* 0x000000ff1100720c */ /* 0x000fe20003fa6270 */
[----:B------:R1:W-:Y:S01]  /*13920*/  STL [R1+0x254], R9 ;  /* 0x0002540901007387 */ /* 0x0003e20000100800 */
[----:B------:R-:W-:Y:S01]  /*13930*/  ISETP.GT.U32.AND P1, PT, R0, R47, PT ;  /* 0x0000002f0000720c */ /* 0x000fe20003f24070 */
[C---:B------:R-:W-:Y:S01]  /*13940*/  IMAD.HI.U32 R17, R3.reuse, R8, RZ ;  /* 0x0000000803117227 */ /* 0x040fe200078e00ff */
[-C--:B------:R-:W-:Y:S01]  /*13950*/  @!P3 IADD3 R46, R46, -R0.reuse, RZ ;  /* 0x800000002e2eb210 */ /* 0x080fe20007ffe0ff */
[----:B------:R2:W-:Y:S01]  /*13960*/  STL [R1+0x244], R10 ;  /* 0x0002440a01007387 */ /* 0x0005e20000100800 */
[----:B------:R-:W-:Y:S01]  /*13970*/  ISETP.GE.AND P3, PT, R16, RZ, PT ;  /* 0x000000ff1000720c */ /* 0x000fe20003f66270 */
[----:B------:R-:W-:Y:S01]  /*13980*/  IMAD.HI.U32 R12, R3, R5, RZ ;  /* 0x00000005030c7227 */ /* 0x000fe200078e00ff */
[----:B------:R-:W-:-:S02]  /*13990*/  @!P6 IADD3 R42, R42, -R0, RZ ;  /* 0x800000002a2ae210 */ /* 0x000fc40007ffe0ff */
[----:B------:R-:W-:Y:S01]  /*139a0*/  ISETP.GE.AND P6, PT, R45, RZ, PT ;  /* 0x000000ff2d00720c */ /* 0x000fe20003fc6270 */
[----:B-1----:R-:W-:Y:S01]  /*139b0*/  IMAD.MOV.U32 R9, RZ, RZ, R44 ;  /* 0x000000ffff097224 */ /* 0x002fe200078e002c */
[----:B------:R-:W-:Y:S01]  /*139c0*/  IADD3 R37, R6, 0x198, RZ ;  /* 0x0000019806257810 */ /* 0x000fe20007ffe0ff */
[----:B------:R-:W-:Y:S02]  /*139d0*/  IMAD.MOV R16, RZ, RZ, -R17 ;  /* 0x000000ffff107224 */ /* 0x000fe400078e0a11 */
[----:B------:R-:W-:Y:S01]  /*139e0*/  @!P4 IMAD.MOV R9, RZ, RZ, -R9 ;  /* 0x000000ffff09c224 */ /* 0x000fe200078e0a09 */
[----:B--2---:R-:W-:Y:S01]  /*139f0*/  MOV R10, R40 ;  /* 0x00000028000a7202 */ /* 0x004fe20000000f00 */
[----:B------:R-:W-:Y:S01]  /*13a00*/  IMAD.MOV R12, RZ, RZ, -R12 ;  /* 0x000000ffff0c7224 */ /* 0x000fe200078e0a0c */
[C---:B------:R-:W-:Y:S01]  /*13a10*/  ISETP.GT.U32.AND P4, PT, R0.reuse, R42, PT ;  /* 0x0000002a0000720c */ /* 0x040fe20003f84070 */
[C---:B------:R-:W-:Y:S01]  /*13a20*/  IMAD R16, R0.reuse, R16, R8 ;  /* 0x0000001000107224 */ /* 0x040fe200078e0208 */
[----:B------:R1:W-:Y:S01]  /*13a30*/  STL [R1+0x234], R9 ;  /* 0x0002340901007387 */ /* 0x0003e20000100800 */
[----:B------:R-:W-:Y:S01]  /*13a40*/  IMAD R5, R0, R12, R5 ;  /* 0x0000000c00057224 */ /* 0x000fe200078e0205 */
[----:B------:R-:W-:Y:S01]  /*13a50*/  IADD3 R12, R6, 0x195, RZ ;  /* 0x00000195060c7810 */ /* 0x000fe20007ffe0ff */
[----:B------:R-:W-:Y:S01]  /*13a60*/  @!P0 IMAD.MOV R10, RZ, RZ, -R10 ;  /* 0x000000ffff0a8224 */ /* 0x000fe200078e0a0a */
[----:B------:R-:W-:Y:S01]  /*13a70*/  ISETP.GT.U32.AND P0, PT, R0, R16, PT ;  /* 0x000000100000720c */ /* 0x000fe20003f04070 */
[----:B------:R-:W-:Y:S01]  /*13a80*/  @!P1 IMAD.IADD R47, R47, 0x1, -R0 ;  /* 0x000000012f2f9824 */ /* 0x000fe200078e0a00 */
[----:B------:R-:W-:Y:S01]  /*13a90*/  IABS R41, R12 ;  /* 0x0000000c00297213 */ /* 0x000fe20000000000 */
[----:B------:R-:W-:Y:S01]  /*13aa0*/  VIADD R8, R6, 0x196 ;  /* 0x0000019606087836 */ /* 0x000fe20000000000 */
[----:B------:R-:W-:Y:S01]  /*13ab0*/  STL [R1+0x224], R10 ;  /* 0x0002240a01007387 */ /* 0x000fe20000100800 */
[----:B------:R-:W-:Y:S01]  /*13ac0*/  ISETP.GE.AND P1, PT, R38, RZ, PT ;  /* 0x000000ff2600720c */ /* 0x000fe20003f26270 */
[----:B-1----:R-:W-:Y:S01]  /*13ad0*/  IMAD.MOV.U32 R9, RZ, RZ, R46 ;  /* 0x000000ffff097224 */ /* 0x002fe200078e002e */
[----:B------:R-:W-:Y:S01]  /*13ae0*/  ISETP.GT.U32.AND P2, PT, R0, R47, PT ;  /* 0x0000002f0000720c */ /* 0x000fe20003f44070 */
[----:B------:R-:W-:Y:S01]  /*13af0*/  @!P4 IMAD.IADD R42, R42, 0x1, -R0 ;  /* 0x000000012a2ac824 */ /* 0x000fe200078e0a00 */
[----:B------:R-:W-:Y:S01]  /*13b00*/  IABS R17, R8 ;  /* 0x0000000800117213 */ /* 0x000fe20000000000 */
[----:B------:R-:W-:Y:S01]  /*13b10*/  @!P5 IMAD.MOV R9, RZ, RZ, -R9 ;  /* 0x000000ffff09d224 */ /* 0x000fe200078e0a09 */
[----:B------:R-:W-:Y:S01]  /*13b20*/  ISETP.GT.U32.AND P5, PT, R0, R5, PT ;  /* 0x000000050000720c */ /* 0x000fe20003fa4070 */
[----:B------:R-:W-:Y:S01]  /*13b30*/  VIADD R40, R6, 0x197 ;  /* 0x0000019706287836 */ /* 0x000fe20000000000 */
[----:B------:R-:W-:-:S02]  /*13b40*/  @!P0 IADD3 R16, R16, -R0, RZ ;  /* 0x8000000010108210 */ /* 0x000fc40007ffe0ff */
[----:B------:R-:W-:Y:S01]  /*13b50*/  ISETP.GE.AND P4, PT, R12, RZ, PT ;  /* 0x000000ff0c00720c */ /* 0x000fe20003f86270 */
[----:B------:R-:W-:Y:S01]  /*13b60*/  IMAD.MOV.U32 R12, RZ, RZ, R17 ;  /* 0x000000ffff0c7224 */ /* 0x000fe200078e0011 */
[----:B------:R1:W-:Y:S01]  /*13b70*/  STL [R1+0x21c], R9 ;  /* 0x00021c0901007387 */ /* 0x0003e20000100800 */
[----:B------:R-:W-:Y:S01]  /*13b80*/  IMAD.HI.U32 R17, R3, R41, RZ ;  /* 0x0000002903117227 */ /* 0x000fe200078e00ff */
[----:B------:R-:W-:Y:S02]  /*13b90*/  ISETP.GE.AND P0, PT, R8, RZ, PT ;  /* 0x000000ff0800720c */ /* 0x000fe40003f06270 */
[----:B------:R-:W-:Y:S01]  /*13ba0*/  @!P2 IADD3 R47, R47, -R0, RZ ;  /* 0x800000002f2fa210 */ /* 0x000fe20007ffe0ff */
[----:B------:R-:W-:Y:S01]  /*13bb0*/  IMAD.HI.U32 R8, R3, R12, RZ ;  /* 0x0000000c03087227 */ /* 0x000fe200078e00ff */
[----:B------:R-:W-:Y:S02]  /*13bc0*/  IADD3 R17, -R17, RZ, RZ ;  /* 0x000000ff11117210 */ /* 0x000fe40007ffe1ff */
[----:B------:R-:W-:Y:S01]  /*13bd0*/  ISETP.GE.AND P2, PT, R39, RZ, PT ;  /* 0x000000ff2700720c */ /* 0x000fe20003f46270 */
[----:B------:R-:W-:Y:S01]  /*13be0*/  @!P5 IMAD.IADD R5, R5, 0x1, -R0 ;  /* 0x000000010505d824 */ /* 0x000fe200078e0a00 */
[----:B------:R-:W-:Y:S01]  /*13bf0*/  ISETP.GT.U32.AND P5, PT, R0, R16, PT ;  /* 0x000000100000720c */ /* 0x000fe20003fa4070 */
[----:B-1----:R-:W-:Y:S01]  /*13c00*/  IMAD.MOV.U32 R9, RZ, RZ, R47 ;  /* 0x000000ffff097224 */ /* 0x002fe200078e002f */
[----:B------:R-:W-:Y:S01]  /*13c10*/  IADD3 R39, R6, 0x199, RZ ;  /* 0x0000019906277810 */ /* 0x000fe20007ffe0ff */
[----:B------:R-:W-:Y:S01]  /*13c20*/  IMAD R41, R0, R17, R41 ;  /* 0x0000001100297224 */ /* 0x000fe200078e0229 */
[----:B------:R-:W-:Y:S01]  /*13c30*/  IADD3 R47, R6, 0x19b, RZ ;  /* 0x0000019b062f7810 */ /* 0x000fe20007ffe0ff */
[----:B------:R-:W-:Y:S01]  /*13c40*/  IMAD.MOV R8, RZ, RZ, -R8 ;  /* 0x000000ffff087224 */ /* 0x000fe200078e0a08 */
[----:B------:R-:W-:-:S02]  /*13c50*/  @!P3 IADD3 R9, -R9, RZ, RZ ;  /* 0x000000ff0909b210 */ /* 0x000fc40007ffe1ff */
[C---:B------:R-:W-:Y:S01]  /*13c60*/  ISETP.GT.U32.AND P3, PT, R0.reuse, R5, PT ;  /* 0x000000050000720c */ /* 0x040fe20003f64070 */
[----:B------:R-:W-:Y:S02]  /*13c70*/  IMAD R12, R0, R8, R12 ;  /* 0x00000008000c7224 */ /* 0x000fe400078e020c */
[----:B------:R1:W-:Y:S01]  /*13c80*/  STL [R1+0x218], R9 ;  /* 0x0002180901007387 */ /* 0x0003e20000100800 */
[----:B------:R-:W-:Y:S02]  /*13c90*/  VIADD R8, R6, 0x19a ;  /* 0x0000019a06087836 */ /* 0x000fe40000000000 */
[----:B------:R-:W-:Y:S01]  /*13ca0*/  @!P5 IMAD.IADD R16, R16, 0x1, -R0 ;  /* 0x000000011010d824 */ /* 0x000fe200078e0a00 */
[----:B------:R-:W-:Y:S02]  /*13cb0*/  ISETP.GT.U32.AND P5, PT, R0, R41, PT ;  /* 0x000000290000720c */ /* 0x000fe40003fa4070 */
[----:B------:R-:W-:Y:S01]  /*13cc0*/  IABS R38, R8 ;  /* 0x0000000800267213 */ /* 0x000fe20000000000 */
[----:B------:R-:W-:-:S02]  /*13cd0*/  IMAD.MOV.U32 R10, RZ, RZ, R16 ;  /* 0x000000ffff0a7224 */ /* 0x000fc400078e0010 */
[----:B-1----:R-:W-:Y:S01]  /*13ce0*/  IMAD.MOV.U32 R9, RZ, RZ, R42 ;  /* 0x000000ffff097224 */ /* 0x002fe200078e002a */
[----:B------:R-:W-:Y:S01]  /*13cf0*/  IADD3 R42, R6, 0x19c, RZ ;  /* 0x0000019c062a7810 */ /* 0x000fe20007ffe0ff */
[----:B------:R-:W-:Y:S01]  /*13d00*/  @!P6 IMAD.MOV R10, RZ, RZ, -R10 ;  /* 0x000000ffff0ae224 */ /* 0x000fe200078e0a0a */
[----:B------:R-:W-:Y:S01]  /*13d10*/  ISETP.GT.U32.AND P6, PT, R0, R12, PT ;  /* 0x0000000c0000720c */ /* 0x000fe20003fc4070 */
[----:B------:R-:W-:Y:S01]  /*13d20*/  @!P1 IMAD.MOV R9, RZ, RZ, -R9 ;  /* 0x000000ffff099224 */ /* 0x000fe200078e0a09 */
[----:B------:R-:W-:Y:S01]  /*13d30*/  ISETP.GE.AND P1, PT, R40, RZ, PT ;  /* 0x000000ff2800720c */ /* 0x000fe20003f26270 */
[--C-:B------:R-:W-:Y:S01]  /*13d40*/  @!P3 IMAD.IADD R5, R5, 0x1, -R0.reuse ;  /* 0x000000010505b824 */ /* 0x100fe200078e0a00 */
[----:B------:R-:W-:Y:S02]  /*13d50*/  IABS R40, R40 ;  /* 0x0000002800287213 */ /* 0x000fe40000000000 */
[----:B------:R-:W-:Y:S01]  /*13d60*/  @!P5 IADD3 R41, R41, -R0, RZ ;  /* 0x800000002929d210 */ /* 0x000fe20007ffe0ff */
[----:B------:R1:W-:Y:S01]  /*13d70*/  STL [R1+0x214], R9 ;  /* 0x0002140901007387 */ /* 0x0003e20000100800 */
[----:B------:R-:W-:Y:S01]  /*13d80*/  ISETP.GE.AND P3, PT, R37, RZ, PT ;  /* 0x000000ff2500720c */ /* 0x000fe20003f66270 */
[----:B------:R-:W-:Y:S01]  /*13d90*/  IMAD.HI.U32 R17, R3, R40, RZ ;  /* 0x0000002803117227 */ /* 0x000fe200078e00ff */
[----:B------:R-:W-:Y:S01]  /*13da0*/  ISETP.GT.U32.AND P5, PT, R0, R41, PT ;  /* 0x000000290000720c */ /* 0x000fe20003fa4070 */
[----:B------:R-:W-:Y:S01]  /*13db0*/  STL [R1+0x210], R10 ;  /* 0x0002100a01007387 */ /* 0x000fe20000100800 */
[----:B------:R-:W-:Y:S01]  /*13dc0*/  IABS R37, R37 ;  /* 0x0000002500257213 */ /* 0x000fe20000000000 */
[----:B------:R-:W-:Y:S01]  /*13dd0*/  @!P6 IMAD.IADD R12, R12, 0x1, -R0 ;  /* 0x000000010c0ce824 */ /* 0x000fe200078e0a00 */
[----:B------:R-:W-:Y:S01]  /*13de0*/  IADD3 R16, -R17, RZ, RZ ;  /* 0x000000ff11107210 */ /* 0x000fe20007ffe1ff */
[----:B------:R-:W-:-:S03]  /*13df0*/  IMAD.HI.U32 R17, R3, R38, RZ ;  /* 0x0000002603117227 */ /* 0x000fc600078e00ff */
[C---:B------:R-:W-:Y:S01]  /*13e00*/  ISETP.GT.U32.AND P6, PT, R0.reuse, R12, PT ;  /* 0x0000000c0000720c */ /* 0x040fe20003fc4070 */
[----:B-1----:R-:W-:Y:S02]  /*13e10*/  IMAD.MOV.U32 R9, RZ, RZ, R5 ;  /* 0x000000ffff097224 */ /* 0x002fe400078e0005 */
[C---:B------:R-:W-:Y:S02]  /*13e20*/  IMAD R40, R0.reuse, R16, R40 ;  /* 0x0000001000287224 */ /* 0x040fe400078e0228 */
[----:B------:R-:W-:Y:S01]  /*13e30*/  @!P2 IMAD.MOV R9, RZ, RZ, -R9 ;  /* 0x000000ffff09a224 */ /* 0x000fe200078e0a09 */
[----:B------:R-:W-:Y:S01]  /*13e40*/  ISETP.GE.AND P2, PT, R39, RZ, PT ;  /* 0x000000ff2700720c */ /* 0x000fe20003f46270 */
[----:B------:R-:W-:Y:S01]  /*13e50*/  IMAD.HI.U32 R5, R3, R37, RZ ;  /* 0x0000002503057227 */ /* 0x000fe200078e00ff */
[----:B------:R-:W-:Y:S02]  /*13e60*/  IABS R39, R39 ;  /* 0x0000002700277213 */ /* 0x000fe40000000000 */
[----:B------:R1:W-:Y:S01]  /*13e70*/  STL [R1+0x204], R9 ;  /* 0x0002040901007387 */ /* 0x0003e20000100800 */
[----:B------:R-:W-:Y:S01]  /*13e80*/  @!P5 IMAD.IADD R41, R41, 0x1, -R0 ;  /* 0x000000012929d824 */ /* 0x000fe200078e0a00 */
[----:B------:R-:W-:Y:S01]  /*13e90*/  ISETP.GT.U32.AND P5, PT, R0, R40, PT ;  /* 0x000000280000720c */ /* 0x000fe20003fa4070 */
[----:B------:R-:W-:-:S04]  /*13ea0*/  IMAD.HI.U32 R16, R3, R39, RZ ;  /* 0x0000002703107227 */ /* 0x000fc800078e00ff */
[----:B------:R-:W-:Y:S01]  /*13eb0*/  IMAD.MOV R5, RZ, RZ, -R5 ;  /* 0x000000ffff057224 */ /* 0x000fe200078e0a05 */
[----:B------:R-:W-:Y:S01]  /*13ec0*/  IADD3 R16, -R16, RZ, RZ ;  /* 0x000000ff10107210 */ /* 0x000fe20007ffe1ff */
[----:B------:R-:W-:Y:S02]  /*13ed0*/  IMAD.MOV R17, RZ, RZ, -R17 ;  /* 0x000000ffff117224 */ /* 0x000fe400078e0a11 */
[----:B-1----:R-:W-:Y:S01]  /*13ee0*/  IMAD.MOV.U32 R9, RZ, RZ, R41 ;  /* 0x000000ffff097224 */ /* 0x002fe200078e0029 */
[----:B------:R-:W-:Y:S01]  /*13ef0*/  IABS R41, R42 ;  /* 0x0000002a00297213 */ /* 0x000fe20000000000 */
[C---:B------:R-:W-:Y:S01]  /*13f00*/  IMAD R37, R0.reuse, R5, R37 ;  /* 0x0000000500257224 */ /* 0x040fe200078e0225 */
[----:B------:R-:W-:Y:S01]  /*13f10*/  IABS R5, R47 ;  /* 0x0000002f00057213 */ /* 0x000fe20000000000 */
[C---:B------:R-:W-:Y:S01]  /*13f20*/  IMAD R39, R0.reuse, R16, R39 ;  /* 0x0000001000277224 */ /* 0x040fe200078e0227 */
[----:B------:R-:W-:Y:S01]  /*13f30*/  @!P4 IADD3 R9, -R9, RZ, RZ ;  /* 0x000000ff0909c210 */ /* 0x000fe20007ffe1ff */
[C---:B------:R-:W-:Y:S01]  /*13f40*/  IMAD R38, R0.reuse, R17, R38 ;  /* 0x0000001100267224 */ /* 0x040fe200078e0226 */
[----:B------:R-:W-:Y:S01]  /*13f50*/  ISETP.GT.U32.AND P4, PT, R0, R37, PT ;  /* 0x000000250000720c */ /* 0x000fe20003f84070 */
[--C-:B------:R-:W-:Y:S01]  /*13f60*/  @!P6 IMAD.IADD R12, R12, 0x1, -R0.reuse ;  /* 0x000000010c0ce824 */ /* 0x100fe200078e0a00 */
[----:B------:R-:W-:Y:S01]  /*13f70*/  ISETP.GT.U32.AND P6, PT, R0, R39, PT ;  /* 0x000000270000720c */ /* 0x000fe20003fc4070 */
[----:B------:R-:W-:Y:S01]  /*13f80*/  @!P5 IMAD.IADD R40, R40, 0x1, -R0 ;  /* 0x000000012828d824 */ /* 0x000fe200078e0a00 */
[----:B------:R-:W-:Y:S01]  /*13f90*/  ISETP.GT.U32.AND P5, PT, R0, R38, PT ;  /* 0x000000260000720c */ /* 0x000fe20003fa4070 */
[----:B------:R-:W-:Y:S01]  /*13fa0*/  IMAD.HI.U32 R16, R3, R5, RZ ;  /* 0x0000000503107227 */ /* 0x000fe200078e00ff */
[----:B------:R1:W-:Y:S03]  /*13fb0*/  STL [R1+0x1e4], R9 ;  /* 0x0001e40901007387 */ /* 0x0003e60000100800 */
[----:B------:R-:W-:-:S02]  /*13fc0*/  IMAD.MOV R16, RZ, RZ, -R16 ;  /* 0x000000ffff107224 */ /* 0x000fc400078e0a10 */
[----:B------:R-:W-:Y:S02]  /*13fd0*/  VIADD R17, R6, 0x19d ;  /* 0x0000019d06117836 */ /* 0x000fe40000000000 */
[--C-:B------:R-:W-:Y:S01]  /*13fe0*/  @!P4 IMAD.IADD R37, R37, 0x1, -R0.reuse ;  /* 0x000000012525c824 */ /* 0x100fe200078e0a00 */
[C---:B------:R-:W-:Y:S01]  /*13ff0*/  ISETP.GT.U32.AND P4, PT, R0.reuse, R40, PT ;  /* 0x000000280000720c */ /* 0x040fe20003f84070 */
[--C-:B------:R-:W-:Y:S01]  /*14000*/  @!P6 IMAD.IADD R39, R39, 0x1, -R0.reuse ;  /* 0x000000012727e824 */ /* 0x100fe200078e0a00 */
[----:B-1----:R-:W-:Y:S01]  /*14010*/  MOV R9, R12 ;  /* 0x0000000c00097202 */ /* 0x002fe20000000f00 */
[----:B------:R-:W-:Y:S01]  /*14020*/  IMAD.HI.U32 R12, R3, R41, RZ ;  /* 0x00000029030c7227 */ /* 0x000fe200078e00ff */
[----:B------:R-:W-:Y:S02]  /*14030*/  ISETP.GT.U32.AND P6, PT, R0, R37, PT ;  /* 0x000000250000720c */ /* 0x000fe40003fc4070 */
[----:B------:R-:W-:Y:S01]  /*14040*/  IABS R46, R17 ;  /* 0x00000011002e7213 */ /* 0x000fe20000000000 */
[--C-:B------:R-:W-:Y:S01]  /*14050*/  @!P5 IMAD.IADD R38, R38, 0x1, -R0.reuse ;  /* 0x000000012626d824 */ /* 0x100fe200078e0a00 */
[C---:B------:R-:W-:Y:S01]  /*14060*/  ISETP.GT.U32.AND P5, PT, R0.reuse, R39, PT ;  /* 0x000000270000720c */ /* 0x040fe20003fa4070 */
[----:B------:R-:W-:Y:S01]  /*14070*/  IMAD R5, R0, R16, R5 ;  /* 0x0000001000057224 */ /* 0x000fe200078e0205 */
[----:B------:R-:W-:Y:S01]  /*14080*/  IADD3 R12, -R12, RZ, RZ ;  /* 0x000000ff0c0c7210 */ /* 0x000fe20007ffe1ff */
[----:B------:R-:W-:Y:S01]  /*14090*/  @!P0 IMAD.MOV R9, RZ, RZ, -R9 ;  /* 0x000000ffff098224 */ /* 0x000fe200078e0a09 */
[----:B------:R-:W-:Y:S01]  /*140a0*/  ISETP.GT.U32.AND P0, PT, R0, R38, PT ;  /* 0x000000260000720c */ /* 0x000fe20003f04070 */
[--C-:B------:R-:W-:Y:S01]  /*140b0*/  @!P4 IMAD.IADD R40, R40, 0x1, -R0.reuse ;  /* 0x000000012828c824 */ /* 0x100fe200078e0a00 */
[C---:B------:R-:W-:Y:S01]  /*140c0*/  ISETP.GT.U32.AND P4, PT, R0.reuse, R5, PT ;  /* 0x000000050000720c */ /* 0x040fe20003f84070 */
[----:B------:R-:W-:Y:S01]  /*140d0*/  IMAD R41, R0, R12, R41 ;  /* 0x0000000c00297224 */ /* 0x000fe200078e0229 */
[----:B------:R-:W-:Y:S01]  /*140e0*/  IADD3 R16, R6, 0x19e, RZ ;  /* 0x0000019e06107810 */ /* 0x000fe20007ffe0ff */
[----:B------:R-:W-:Y:S01]  /*140f0*/  @!P6 IMAD.IADD R37, R37, 0x1, -R0 ;  /* 0x000000012525e824 */ /* 0x000fe200078e0a00 */
[----:B------:R-:W-:Y:S01]  /*14100*/  ISETP.GE.AND P6, PT, R8, RZ, PT ;  /* 0x000000ff0800720c */ /* 0x000fe20003fc6270 */
[----:B------:R-:W-:Y:S01]  /*14110*/  IMAD.MOV.U32 R10, RZ, RZ, R40 ;  /* 0x000000ffff0a7224 */ /* 0x000fe200078e0028 */
[----:B------:R-:W-:Y:S01]  /*14120*/  IADD3 R8, R6, 0x19f, RZ ;  /* 0x0000019f06087810 */ /* 0x000fe20007ffe0ff */
[--C-:B------:R-:W-:Y:S01]  /*14130*/  @!P5 IMAD.IADD R39, R39, 0x1, -R0.reuse ;  /* 0x000000012727d824 */ /* 0x100fe200078e0a00 */
[----:B------:R-:W-:Y:S01]  /*14140*/  ISETP.GT.U32.AND P5, PT, R0, R41, PT ;  /* 0x000000290000720c */ /* 0x000fe20003fa4070 */
[----:B------:R-:W-:Y:S01]  /*14150*/  IMAD.HI.U32 R44, R3, R46, RZ ;  /* 0x0000002e032c7227 */ /* 0x000fe200078e00ff */
[----:B------:R-:W-:Y:S01]  /*14160*/  IABS R45, R16 ;  /* 0x00000010002d7213 */ /* 0x000fe20000000000 */
[----:B------:R1:W-:Y:S02]  /*14170*/  STL [R1+0x1e0], R9 ;  /* 0x0001e00901007387 */ /* 0x0003e40000100800 */
[--C-:B------:R-:W-:Y:S01]  /*14180*/  @!P0 IMAD.IADD R38, R38, 0x1, -R0.reuse ;  /* 0x0000000126268824 */ /* 0x100fe200078e0a00 */
[----:B------:R-:W-:Y:S01]  /*14190*/  ISETP.GE.AND P0, PT, R47, RZ, PT ;  /* 0x000000ff2f00720c */ /* 0x000fe20003f06270 */
[----:B------:R-:W-:Y:S01]  /*141a0*/  @!P4 IMAD.IADD R5, R5, 0x1, -R0 ;  /* 0x000000010505c824 */ /* 0x000fe200078e0a00 */
[----:B------:R-:W-:Y:S01]  /*141b0*/  IABS R47, R8 ;  /* 0x00000008002f7213 */ /* 0x000fe20000000000 */
[----:B------:R-:W-:Y:S01]  /*141c0*/  IMAD.HI.U32 R12, R3, R45, RZ ;  /* 0x0000002d030c7227 */ /* 0x000fe200078e00ff */
[----:B------:R-:W-:-:S02]  /*141d0*/  ISETP.GE.AND P4, PT, R42, RZ, PT ;  /* 0x000000ff2a00720c */ /* 0x000fc40003f86270 */
[----:B------:R-:W-:Y:S01]  /*141e0*/  MOV R42, R47 ;  /* 0x0000002f002a7202 */ /* 0x000fe20000000f00 */
[----:B-1----:R-:W-:Y:S01]  /*141f0*/  IMAD.MOV.U32 R9, RZ, RZ, R37 ;  /* 0x000000ffff097224 */ /* 0x002fe200078e0025 */
[----:B------:R-:W-:Y:S01]  /*14200*/  @!P5 IADD3 R41, R41, -R0, RZ ;  /* 0x800000002929d210 */ /* 0x000fe20007ffe0ff */
[----:B------:R-:W-:Y:S01]  /*14210*/  @!P1 IMAD.MOV R10, RZ, RZ, -R10 ;  /* 0x000000ffff0a9224 */ /* 0x000fe200078e0a0a */
[----:B------:R-:W-:Y:S01]  /*14220*/  IADD3 R44, -R44, RZ, RZ ;  /* 0x000000ff2c2c7210 */ /* 0x000fe20007ffe1ff */
[----:B------:R-:W-:Y:S01]  /*14230*/  IMAD.HI.U32 R40, R3, R42, RZ ;  /* 0x0000002a03287227 */ /* 0x000fe200078e00ff */
[----:B------:R-:W-:Y:S02]  /*14240*/  ISETP.GT.U32.AND P5, PT, R0, R41, PT ;  /* 0x000000290000720c */ /* 0x000fe40003fa4070 */
[----:B------:R1:W-:Y:S01]  /*14250*/  STL [R1+0x1dc], R10 ;  /* 0x0001dc0a01007387 */ /* 0x0003e20000100800 */
[----:B------:R-:W-:Y:S01]  /*14260*/  @!P3 IMAD.MOV R9, RZ, RZ, -R9 ;  /* 0x000000ffff09b224 */ /* 0x000fe200078e0a09 */
[----:B------:R-:W-:Y:S01]  /*14270*/  IADD3 R37, -R40, RZ, RZ ;  /* 0x000000ff28257210 */ /* 0x000fe20007ffe1ff */
[----:B------:R-:W-:Y:S01]  /*14280*/  IMAD.MOV R12, RZ, RZ, -R12 ;  /* 0x000000ffff0c7224 */ /* 0x000fe200078e0a0c */
[C---:B------:R-:W-:Y:S01]  /*14290*/  ISETP.GT.U32.AND P1, PT, R0.reuse, R5, PT ;  /* 0x000000050000720c */ /* 0x040fe20003f24070 */
[C---:B------:R-:W-:Y:S01]  /*142a0*/  IMAD R46, R0.reuse, R44, R46 ;  /* 0x0000002c002e7224 */ /* 0x040fe200078e022e */
[----:B------:R2:W-:Y:S01]  /*142b0*/  STL [R1+0x1d0], R9 ;  /* 0x0001d00901007387 */ /* 0x0005e20000100800 */
[----:B------:R-:W-:-:S02]  /*142c0*/  IMAD R42, R0, R37, R42 ;  /* 0x00000025002a7224 */ /* 0x000fc400078e022a */
[C---:B------:R-:W-:Y:S01]  /*142d0*/  IMAD R45, R0.reuse, R12, R45 ;  /* 0x0000000c002d7224 */ /* 0x040fe200078e022d */
[C---:B------:R-:W-:Y:S01]  /*142e0*/  ISETP.GT.U32.AND P3, PT, R0.reuse, R46, PT ;  /* 0x0000002e0000720c */ /* 0x040fe20003f64070 */
[----:B------:R-:W-:Y:S01]  /*142f0*/  @!P5 IMAD.IADD R41, R41, 0x1, -R0 ;  /* 0x000000012929d824 */ /* 0x000fe200078e0a00 */
[----:B------:R-:W-:Y:S01]  /*14300*/  ISETP.GT.U32.AND P5, PT, R0, R42, PT ;  /* 0x0000002a0000720c */ /* 0x000fe20003fa4070 */
[----:B-1----:R-:W-:Y:S02]  /*14310*/  IMAD.MOV.U32 R10, RZ, RZ, R39 ;  /* 0x000000ffff0a7224 */ /* 0x002fe400078e0027 */
[C---:B------:R-:W-:Y:S01]  /*14320*/  VIADD R12, R6.reuse, 0x1a0 ;  /* 0x000001a0060c7836 */ /* 0x040fe20000000000 */
[----:B--2---:R-:W-:Y:S01]  /*14330*/  MOV R9, R38 ;  /* 0x0000002600097202 */ /* 0x004fe20000000f00 */
[----:B------:R-:W-:Y:S01]  /*14340*/  @!P2 IMAD.MOV R10, RZ, RZ, -R10 ;  /* 0x000000ffff0aa224 */ /* 0x000fe200078e0a0a */
[----:B------:R-:W-:Y:S01]  /*14350*/  ISETP.GE.AND P2, PT, R17, RZ, PT ;  /* 0x000000ff1100720c */ /* 0x000fe20003f46270 */
[----:B------:R-:W-:Y:S01]  /*14360*/  VIADD R17, R6, 0x1a1 ;  /* 0x000001a106117836 */ /* 0x000fe20000000000 */
[----:B------:R-:W-:Y:S01]  /*14370*/  @!P1 IADD3 R5, R5, -R0, RZ ;  /* 0x8000000005059210 */ /* 0x000fe20007ffe0ff */
[----:B------:R-:W-:Y:S01]  /*14380*/  @!P6 IMAD.MOV R9, RZ, RZ, -R9 ;  /* 0x000000ffff09e224 */ /* 0x000fe200078e0a09 */
[----:B------:R-:W-:Y:S01]  /*14390*/  ISETP.GT.U32.AND P6, PT, R0, R45, PT ;  /* 0x0000002d0000720c */ /* 0x000fe20003fc4070 */
[----:B------:R-:W-:Y:S01]  /*143a0*/  STL [R1+0x1cc], R10 ;  /* 0x0001cc0a01007387 */ /* 0x000fe20000100800 */
[----:B------:R-:W-:Y:S01]  /*143b0*/  ISETP.GE.AND P1, PT, R16, RZ, PT ;  /* 0x000000ff1000720c */ /* 0x000fe20003f26270 */
[----:B------:R-:W-:Y:S01]  /*143c0*/  @!P5 IMAD.IADD R42, R42, 0x1, -R0 ;  /* 0x000000012a2ad824 */ /* 0x000fe200078e0a00 */
[----:B------:R-:W-:Y:S01]  /*143d0*/  IABS R16, R17 ;  /* 0x0000001100107213 */ /* 0x000fe20000000000 */
[----:B------:R1:W-:Y:S01]  /*143e0*/  STL [R1+0x1ac], R9 ;  /* 0x0001ac0901007387 */ /* 0x0003e20000100800 */
[----:B------:R-:W-:Y:S01]  /*143f0*/  IABS R40, R12 ;  /* 0x0000000c00287213 */ /* 0x000fe20000000000 */
[----:B------:R-:W-:Y:S01]  /*14400*/  VIADD R37, R6, 0x1a2 ;  /* 0x000001a206257836 */ /* 0x000fe20000000000 */
[----:B------:R-:W-:Y:S01]  /*14410*/  @!P3 IADD3 R46, R46, -R0, RZ ;  /* 0x800000002e2eb210 */ /* 0x000fe20007ffe0ff */
[----:B------:R-:W-:Y:S01]  /*14420*/  IMAD.HI.U32 R38, R3, R16, RZ ;  /* 0x0000001003267227 */ /* 0x000fe200078e00ff */
[----:B------:R-:W-:-:S02]  /*14430*/  ISETP.GT.U32.AND P5, PT, R0, R42, PT ;  /* 0x0000002a0000720c */ /* 0x000fc40003fa4070 */
[----:B------:R-:W-:Y:S01]  /*14440*/  ISETP.GE.AND P3, PT, R8, RZ, PT ;  /* 0x000000ff0800720c */ /* 0x000fe20003f66270 */
[----:B------:R-:W-:Y:S01]  /*14450*/  IMAD.HI.U32 R8, R3, R40, RZ ;  /* 0x0000002803087227 */ /* 0x000fe200078e00ff */
[----:B------:R-:W-:Y:S02]  /*14460*/  @!P6 IADD3 R45, R45, -R0, RZ ;  /* 0x800000002d2de210 */ /* 0x000fe40007ffe0ff */
[C---:B------:R-:W-:Y:S01]  /*14470*/  ISETP.GT.U32.AND P6, PT, R0.reuse, R46, PT ;  /* 0x0000002e0000720c */ /* 0x040fe20003fc4070 */
[----:B------:R-:W-:Y:S01]  /*14480*/  IMAD.MOV R38, RZ, RZ, -R38 ;  /* 0x000000ffff267224 */ /* 0x000fe200078e0a26 */
[----:B------:R-:W-:Y:S01]  /*14490*/  IABS R44, R37 ;  /* 0x00000025002c7213 */ /* 0x000fe20000000000 */
[----:B------:R-:W-:Y:S02]  /*144a0*/  IMAD.MOV R8, RZ, RZ, -R8 ;  /* 0x000000ffff087224 */ /* 0x000fe400078e0a08 */
[C---:B------:R-:W-:Y:S02]  /*144b0*/  IMAD R16, R0.reuse, R38, R16 ;  /* 0x0000002600107224 */ /* 0x040fe400078e0210 */
[----:B------:R-:W-:Y:S01]  /*144c0*/  IMAD R40, R0, R8, R40 ;  /* 0x0000000800287224 */ /* 0x000fe200078e0228 */
[----:B------:R-:W-:Y:S01]  /*144d0*/  @!P5 IADD3 R42, R42, -R0, RZ ;  /* 0x800000002a2ad210 */ /* 0x000fe20007ffe0ff */
[----:B-1----:R-:W-:Y:S01]  /*144e0*/  IMAD.MOV.U32 R9, RZ, RZ, R5 ;  /* 0x000000ffff097224 */ /* 0x002fe200078e0005 */
[----:B------:R-:W-:Y:S01]  /*144f0*/  ISETP.GT.U32.AND P5, PT, R0, R16, PT ;  /* 0x000000100000720c */ /* 0x000fe20003fa4070 */
[C---:B------:R-:W-:Y:S01]  /*14500*/  VIADD R38, R6.reuse, 0x1a4 ;  /* 0x000001a406267836 */ /* 0x040fe20000000000 */
[----:B------:R-:W-:Y:S01]  /*14510*/  IADD3 R5, R6, 0x1a3, RZ ;  /* 0x000001a306057810 */ /* 0x000fe20007ffe0ff */
[----:B------:R-:W-:Y:S01]  /*14520*/  @!P0 IMAD.MOV R9, RZ, RZ, -R9 ;  /* 0x000000ffff098224 */ /* 0x000fe200078e0a09 */
[----:B------:R-:W-:Y:S01]  /*14530*/  @!P6 IADD3 R46, R46, -R0, RZ ;  /* 0x800000002e2ee210 */ /* 0x000fe20007ffe0ff */
[----:B------:R-:W-:Y:S01]  /*14540*/  IMAD.MOV.U32 R10, RZ, RZ, R41 ;  /* 0x000000ffff0a7224 */ /* 0x000fe200078e0029 */
[C---:B------:R-:W-:Y:S01]  /*14550*/  ISETP.GT.U32.AND P6, PT, R0.reuse, R40, PT ;  /* 0x000000280000720c */ /* 0x040fe20003fc4070 */
[C---:B------:R-:W-:Y:S01]  /*14560*/  IMAD.HI.U32 R47, R3.reuse, R44, RZ ;  /* 0x0000002c032f7227 */ /* 0x040fe200078e00ff */
[----:B------:R-:W-:Y:S01]  /*14570*/  ISETP.GT.U32.AND P0, PT, R0, R45, PT ;  /* 0x0000002d0000720c */ /* 0x000fe20003f04070 */
[----:B------:R1:W-:Y:S01]  /*14580*/  STL [R1+0x1a0], R9 ;  /* 0x0001a00901007387 */ /* 0x0003e20000100800 */
[----:B------:R-:W-:Y:S01]  /*14590*/  IABS R39, R38 ;  /* 0x0000002600277213 */ /* 0x000fe20000000000 */
[----:B------:R-:W-:Y:S01]  /*145a0*/  @!P4 IMAD.MOV R10, RZ, RZ, -R10 ;  /* 0x000000ffff0ac224 */ /* 0x000fe200078e0a0a */
[----:B------:R-:W-:Y:S01]  /*145b0*/  IABS R8, R5 ;  /* 0x0000000500087213 */ /* 0x000fe20000000000 */
[----:B------:R-:W-:Y:S01]  /*145c0*/  IMAD.MOV R47, RZ, RZ, -R47 ;  /* 0x000000ffff2f7224 */ /* 0x000fe200078e0a2f */
[----:B------:R-:W-:Y:S01]  /*145d0*/  @!P5 IADD3 R16, R16, -R0, RZ ;  /* 0x800000001010d210 */ /* 0x000fe20007ffe0ff */
[----:B------:R-:W-:Y:S01]  /*145e0*/  IMAD.HI.U32 R41, R3, R39, RZ ;  /* 0x0000002703297227 */ /* 0x000fe200078e00ff */
[----:B------:R2:W-:Y:S02]  /*145f0*/  STL [R1+0x19c], R10 ;  /* 0x00019c0a01007387 */ /* 0x0005e40000100800 */
[----:B------:R-:W-:Y:S01]  /*14600*/  ISETP.GT.U32.AND P5, PT, R0, R16, PT ;  /* 0x000000100000720c */ /* 0x000fe20003fa4070 */
[----:B-1----:R-:W-:Y:S01]  /*14610*/  IMAD.MOV.U32 R9, RZ, RZ, R46 ;  /* 0x000000ffff097224 */ /* 0x002fe200078e002e */
[----:B------:R-:W-:Y:S01]  /*14620*/  @!P6 IADD3 R40, R40, -R0, RZ ;  /* 0x800000002828e210 */ /* 0x000fe20007ffe0ff */
[----:B------:R-:W-:Y:S01]  /*14630*/  @!P0 IMAD.IADD R45, R45, 0x1, -R0 ;  /* 0x000000012d2d8824 */ /* 0x000fe200078e0a00 */
[----:B------:R-:W-:Y:S01]  /*14640*/  ISETP.GE.AND P0, PT, R12, RZ, PT ;  /* 0x000000ff0c00720c */ /* 0x000fe20003f06270 */
[----:B------:R-:W-:Y:S01]  /*14650*/  @!P2 IMAD.MOV R9, RZ, RZ, -R9 ;  /* 0x000000ffff09a224 */ /* 0x000fe200078e0a09 */
[----:B------:R-:W-:Y:S01]  /*14660*/  ISETP.GT.U32.AND P4, PT, R0, R40, PT ;  /* 0x000000280000720c */ /* 0x000fe20003f84070 */
[----:B------:R-:W-:Y:S01]  /*14670*/  IMAD.HI.U32 R12, R3, R8, RZ ;  /* 0x00000008030c7227 */ /* 0x000fe200078e00ff */
[----:B------:R-:W-:-:S02]  /*14680*/  IADD3 R41, -R41, RZ, RZ ;  /* 0x000000ff29297210 */ /* 0x000fc40007ffe1ff */
[----:B------:R1:W-:Y:S01]  /*14690*/  STL [R1+0x184], R9 ;  /* 0x0001840901007387 */ /* 0x0003e20000100800 */
[----:B--2---:R-:W-:Y:S01]  /*146a0*/  IMAD.MOV.U32 R10, RZ, RZ, R45 ;  /* 0x000000ffff0a7224 */ /* 0x004fe200078e002d */
[----:B------:R-:W-:Y:S01]  /*146b0*/  ISETP.GE.AND P6, PT, R17, RZ, PT ;  /* 0x000000ff1100720c */ /* 0x000fe20003fc6270 */
[----:B------:R-:W-:Y:S02]  /*146c0*/  IMAD.MOV R12, RZ, RZ, -R12 ;  /* 0x000000ffff0c7224 */ /* 0x000fe400078e0a0c */
[C---:B------:R-:W-:Y:S02]  /*146d0*/  IMAD R39, R0.reuse, R41, R39 ;  /* 0x0000002900277224 */ /* 0x040fe400078e0227 */
[C---:B------:R-:W-:Y:S02]  /*146e0*/  IMAD R44, R0.reuse, R47, R44 ;  /* 0x0000002f002c7224 */ /* 0x040fe400078e022c */
[----:B------:R-:W-:Y:S01]  /*146f0*/  @!P1 IMAD.MOV R10, RZ, RZ, -R10 ;  /* 0x000000ffff0a9224 */ /* 0x000fe200078e0a0a */
[----:B-1----:R-:W-:Y:S01]  /*14700*/  MOV R9, R42 ;  /* 0x0000002a00097202 */ /* 0x002fe20000000f00 */
[----:B------:R-:W-:Y:S01]  /*14710*/  IMAD R8, R0, R12, R8 ;  /* 0x0000000c00087224 */ /* 0x000fe200078e0208 */
[----:B------:R-:W-:Y:S01]  /*14720*/  @!P4 IADD3 R40, R40, -R0, RZ ;  /* 0x800000002828c210 */ /* 0x000fe20007ffe0ff */
[----:B------:R-:W-:Y:S01]  /*14730*/  @!P5 IMAD.IADD R16, R16, 0x1, -R0 ;  /* 0x000000011010d824 */ /* 0x000fe200078e0a00 */
[C---:B------:R-:W-:Y:S01]  /*14740*/  ISETP.GT.U32.AND P5, PT, R0.reuse, R39, PT ;  /* 0x000000270000720c */ /* 0x040fe20003fa4070 */
[----:B------:R-:W-:Y:S01]  /*14750*/  @!P3 IMAD.MOV R9, RZ, RZ, -R9 ;  /* 0x000000ffff09b224 */ /* 0x000fe200078e0a09 */
[C---:B------:R-:W-:Y:S01]  /*14760*/  ISETP.GT.U32.AND P2, PT, R0.reuse, R44, PT ;  /* 0x0000002c0000720c */ /* 0x040fe20003f44070 */
[----:B------:R-:W-:Y:S01]  /*14770*/  STL [R1+0x180], R10 ;  /* 0x0001800a01007387 */ /* 0x000fe20000100800 */
[----:B------:R-:W-:Y:S01]  /*14780*/  ISETP.GT.U32.AND P3, PT, R0, R8, PT ;  /* 0x000000080000720c */ /* 0x000fe20003f64070 */
[C---:B------:R-:W-:Y:S01]  /*14790*/  VIADD R17, R6.reuse, 0x1a5 ;  /* 0x000001a506117836 */ /* 0x040fe20000000000 */
[----:B------:R-:W-:Y:S01]  /*147a0*/  ISETP.GE.AND P4, PT, R5, RZ, PT ;  /* 0x000000ff0500720c */ /* 0x000fe20003f86270 */
[----:B------:R1:W-:Y:S01]  /*147b0*/  STL [R1+0x17c], R9 ;  /* 0x00017c0901007387 */ /* 0x0003e20000100800 */
[C---:B------:R-:W-:Y:S01]  /*147c0*/  VIADD R5, R6.reuse, 0x1a6 ;  /* 0x000001a606057836 */ /* 0x040fe20000000000 */
[----:B------:R-:W-:Y:S01]  /*147d0*/  ISETP.GE.AND P1, PT, R37, RZ, PT ;  /* 0x000000ff2500720c */ /* 0x000fe20003f26270 */
[----:B------:R-:W-:Y:S01]  /*147e0*/  VIADD R46, R6, 0x1ba ;  /* 0x000001ba062e7836 */ /* 0x000fe20000000000 */
[----:B------:R-:W-:-:S02]  /*147f0*/  IABS R12, R17 ;  /* 0x00000011000c7213 */ /* 0x000fc40000000000 */
[----:B------:R-:W-:Y:S02]  /*14800*/  IABS R41, R5 ;  /* 0x0000000500297213 */ /* 0x000fe40000000000 */
[----:B------:R-:W-:Y:S01]  /*14810*/  @!P5 IADD3 R39, R39, -R0, RZ ;  /* 0x800000002727d210 */ /* 0x000fe20007ffe0ff */
[----:B------:R-:W-:Y:S01]  /*14820*/  IMAD.HI.U32 R37, R3, R12, RZ ;  /* 0x0000000c03257227 */ /* 0x000fe200078e00ff */
[----:B------:R-:W-:Y:S02]  /*14830*/  @!P2 IADD3 R44, R44, -R0, RZ ;  /* 0x800000002c2ca210 */ /* 0x000fe40007ffe0ff */
[----:B------:R-:W-:Y:S01]  /*14840*/  ISETP.GT.U32.AND P5, PT, R0, R39, PT ;  /* 0x000000270000720c */ /* 0x000fe20003fa4070 */
[----:B-1----:R-:W-:Y:S01]  /*14850*/  IMAD.MOV.U32 R9, RZ, RZ, R40 ;  /* 0x000000ffff097224 */ /* 0x002fe200078e0028 */
[----:B------:R-:W-:Y:S01]  /*14860*/  IADD3 R37, -R37, RZ, RZ ;  /* 0x000000ff25257210 */ /* 0x000fe20007ffe1ff */
[----:B------:R-:W-:Y:S01]  /*14870*/  @!P3 IMAD.IADD R8, R8, 0x1, -R0 ;  /* 0x000000010808b824 */ /* 0x000fe200078e0a00 */
[----:B------:R-:W-:Y:S01]  /*14880*/  ISETP.GT.U32.AND P3, PT, R0, R44, PT ;  /* 0x0000002c0000720c */ /* 0x000fe20003f64070 */
[----:B------:R-:W-:Y:S01]  /*14890*/  @!P0 IMAD.MOV R9, RZ, RZ, -R9 ;  /* 0x000000ffff098224 */ /* 0x000fe200078e0a09 */
[----:B------:R-:W-:Y:S01]  /*148a0*/  ISETP.GE.AND P2, PT, R38, RZ, PT ;  /* 0x000000ff2600720c */ /* 0x000fe20003f46270 */
[C---:B------:R-:W-:Y:S01]  /*148b0*/  IMAD R12, R0.reuse, R37, R12 ;  /* 0x00000025000c7224 */ /* 0x040fe200078e020c */
[----:B------:R-:W-:Y:S01]  /*148c0*/  ISETP.GT.U32.AND P0, PT, R0, R8, PT ;  /* 0x000000080000720c */ /* 0x000fe20003f04070 */
[----:B------:R-:W-:Y:S01]  /*148d0*/  VIADD R38, R6, 0x1a7 ;  /* 0x000001a706267836 */ /* 0x000fe20000000000 */
[----:B------:R1:W-:Y:S01]  /*148e0*/  STL [R1+0x178], R9 ;  /* 0x0001780901007387 */ /* 0x0003e20000100800 */
[----:B------:R-:W-:-:S02]  /*148f0*/  IABS R47, R46 ;  /* 0x0000002e002f7213 */ /* 0x000fc40000000000 */
[----:B------:R-:W-:Y:S02]  /*14900*/  @!P5 IADD3 R39, R39, -R0, RZ ;  /* 0x800000002727d210 */ /* 0x000fe40007ffe0ff */
[----:B------:R-:W-:Y:S01]  /*14910*/  IABS R40, R38 ;  /* 0x0000002600287213 */ /* 0x000fe20000000000 */
[----:B------:R-:W-:-:S04]  /*14920*/  IMAD.HI.U32 R50, R3, R47, RZ ;  /* 0x0000002f03327227 */ /* 0x000fc800078e00ff */
[----:B-1----:R-:W-:Y:S02]  /*14930*/  IMAD.MOV.U32 R9, RZ, RZ, R16 ;  /* 0x000000ffff097224 */ /* 0x002fe400078e0010 */
[----:B------:R-:W-:-:S04]  /*14940*/  IMAD.HI.U32 R16, R3, R41, RZ ;  /* 0x0000002903107227 */ /* 0x000fc800078e00ff */
[----:B------:R-:W-:Y:S01]  /*14950*/  @!P6 IMAD.MOV R9, RZ, RZ, -R9 ;  /* 0x000000ffff09e224 */ /* 0x000fe200078e0a09 */
[----:B------:R-:W-:Y:S01]  /*14960*/  IADD3 R16, -R16, RZ, RZ ;  /* 0x000000ff10107210 */ /* 0x000fe20007ffe1ff */
[--C-:B------:R-:W-:Y:S01]  /*14970*/  @!P3 IMAD.IADD R44, R44, 0x1, -R0.reuse ;  /* 0x000000012c2cb824 */ /* 0x100fe200078e0a00 */
[C---:B------:R-:W-:Y:S01]  /*14980*/  ISETP.GT.U32.AND P3, PT, R0.reuse, R12, PT ;  /* 0x0000000c0000720c */ /* 0x040fe20003f64070 */
[----:B------:R-:W-:Y:S01]  /*14990*/  IMAD.HI.U32 R42, R3, R40, RZ ;  /* 0x00000028032a7227 */ /* 0x000fe200078e00ff */
[----:B------:R1:W-:Y:S01]  /*149a0*/  STL [R1+0x174], R9 ;  /* 0x0001740901007387 */ /* 0x0003e20000100800 */
[----:B------:R-:W-:Y:S02]  /*149b0*/  ISETP.GE.AND P6, PT, R17, RZ, PT ;  /* 0x000000ff1100720c */ /* 0x000fe40003fc6270 */
[----:B------:R-:W-:Y:S01]  /*149c0*/  IMAD R41, R0, R16, R41 ;  /* 0x0000001000297224 */ /* 0x000fe200078e0229 */
[----:B------:R-:W-:Y:S01]  /*149d0*/  IADD3 R16, R6, 0x1a8, RZ ;  /* 0x000001a806107810 */ /* 0x000fe20007ffe0ff */
[----:B------:R-:W-:Y:S01]  /*149e0*/  @!P0 IMAD.IADD R8, R8, 0x1, -R0 ;  /* 0x0000000108088824 */ /* 0x000fe200078e0a00 */
[----:B------:R-:W-:Y:S01]  /*149f0*/  ISETP.GE.AND P0, PT, R5, RZ, PT ;  /* 0x000000ff0500720c */ /* 0x000fe20003f06270 */
[----:B------:R-:W-:Y:S01]  /*14a00*/  VIADD R17, R6, 0x1a9 ;  /* 0x000001a906117836 */ /* 0x000fe20000000000 */
[----:B------:R-:W-:Y:S01]  /*14a10*/  ISETP.GT.U32.AND P5, PT, R0, R41, PT ;  /* 0x000000290000720c */ /* 0x000fe20003fa4070 */
[----:B------:R-:W-:Y:S01]  /*14a20*/  IMAD.MOV R50, RZ, RZ, -R50 ;  /* 0x000000ffff327224 */ /* 0x000fe200078e0a32 */
[----:B------:R-:W-:Y:S01]  /*14a30*/  IABS R5, R16 ;  /* 0x0000001000057213 */ /* 0x000fe20000000000 */
[----:B-1----:R-:W-:Y:S01]  /*14a40*/  IMAD.MOV.U32 R9, RZ, RZ, R44 ;  /* 0x000000ffff097224 */ /* 0x002fe200078e002c */
[----:B------:R-:W-:Y:S01]  /*14a50*/  IADD3 R42, -R42, RZ, RZ ;  /* 0x000000ff2a2a7210 */ /* 0x000fe20007ffe1ff */
[----:B------:R-:W-:Y:S01]  /*14a60*/  @!P3 IMAD.IADD R12, R12, 0x1, -R0 ;  /* 0x000000010c0cb824 */ /* 0x000fe200078e0a00 */
[----:B------:R-:W-:Y:S01]  /*14a70*/  ISETP.GE.AND P3, PT, R38, RZ, PT ;  /* 0x000000ff2600720c */ /* 0x000fe20003f66270 */
[----:B------:R-:W-:Y:S01]  /*14a80*/  IMAD.HI.U32 R38, R3, R5, RZ ;  /* 0x0000000503267227 */ /* 0x000fe200078e00ff */
[----:B------:R-:W-:-:S02]  /*14a90*/  @!P1 IADD3 R9, -R9, RZ, RZ ;  /* 0x000000ff09099210 */ /* 0x000fc40007ffe1ff */
[----:B------:R-:W-:Y:S01]  /*14aa0*/  MOV R10, R8 ;  /* 0x00000008000a7202 */ /* 0x000fe20000000f00 */
[C---:B------:R-:W-:Y:S01]  /*14ab0*/  IMAD R40, R0.reuse, R42, R40 ;  /* 0x0000002a00287224 */ /* 0x040fe200078e0228 */
[----:B------:R-:W-:Y:S01]  /*14ac0*/  ISETP.GT.U32.AND P1, PT, R0, R12, PT ;  /* 0x0000000c0000720c */ /* 0x000fe20003f24070 */
[----:B------:R-:W-:Y:S01]  /*14ad0*/  @!P5 IMAD.IADD R41, R41, 0x1, -R0 ;  /* 0x000000012929d824 */ /* 0x000fe200078e0a00 */
[----:B------:R1:W-:Y:S01]  /*14ae0*/  STL [R1+0x170], R9 ;  /* 0x0001700901007387 */ /* 0x0003e20000100800 */
[----:B------:R-:W-:Y:S01]  /*14af0*/  @!P4 IADD3 R10, -R10, RZ, RZ ;  /* 0x000000ff0a0ac210 */ /* 0x000fe20007ffe1ff */
[C---:B------:R-:W-:Y:S01]  /*14b00*/  IMAD R47, R0.reuse, R50, R47 ;  /* 0x00000032002f7224 */ /* 0x040fe200078e022f */
[C---:B------:R-:W-:Y:S02]  /*14b10*/  ISETP.GT.U32.AND P4, PT, R0.reuse, R40, PT ;  /* 0x000000280000720c */ /* 0x040fe40003f84070 */
[----:B------:R-:W-:Y:S01]  /*14b20*/  ISETP.GT.U32.AND P5, PT, R0, R41, PT ;  /* 0x000000290000720c */ /* 0x000fe20003fa4070 */
[----:B------:R2:W-:Y:S01]  /*14b30*/  STL [R1+0x16c], R10 ;  /* 0x00016c0a01007387 */ /* 0x0005e20000100800 */
[----:B------:R-:W-:-:S02]  /*14b40*/  IABS R37, R17 ;  /* 0x0000001100257213 */ /* 0x000fc40000000000 */
[----:B------:R-:W-:Y:S01]  /*14b50*/  IADD3 R44, R6, 0x1ad, RZ ;  /* 0x000001ad062c7810 */ /* 0x000fe20007ffe0ff */
[----:B-1----:R-:W-:Y:S01]  /*14b60*/  IMAD.MOV.U32 R9, RZ, RZ, R39 ;  /* 0x000000ffff097224 */ /* 0x002fe200078e0027 */
[----:B------:R-:W-:Y:S01]  /*14b70*/  @!P1 IADD3 R12, R12, -R0, RZ ;  /* 0x800000000c0c9210 */ /* 0x000fe20007ffe0ff */
[----:B------:R-:W-:Y:S01]  /*14b80*/  IMAD.HI.U32 R8, R3, R37, RZ ;  /* 0x0000002503087227 */ /* 0x000fe200078e00ff */
[----:B------:R-:W-:-:S03]  /*14b90*/  ISETP.GE.AND P1, PT, R17, RZ, PT ;  /* 0x000000ff1100720c */ /* 0x000fc60003f26270 */
[----:B------:R-:W-:Y:S01]  /*14ba0*/  @!P2 IMAD.MOV R9, RZ, RZ, -R9 ;  /* 0x000000ffff09a224 */ /* 0x000fe200078e0a09 */
[----:B------:R-:W-:Y:S01]  /*14bb0*/  ISETP.GE.AND P2, PT, R16, RZ, PT ;  /* 0x000000ff1000720c */ /* 0x000fe20003f46270 */
[----:B------:R-:W-:Y:S01]  /*14bc0*/  @!P5 IMAD.IADD R41, R41, 0x1, -R0 ;  /* 0x000000012929d824 */ /* 0x000fe200078e0a00 */
[----:B------:R-:W-:Y:S01]  /*14bd0*/  IADD3 R16, -R38, RZ, RZ ;  /* 0x000000ff26107210 */ /* 0x000fe20007ffe1ff */
[----:B------:R-:W-:Y:S01]  /*14be0*/  IMAD.MOV R8, RZ, RZ, -R8 ;  /* 0x000000ffff087224 */ /* 0x000fe200078e0a08 */
[----:B------:R-:W-:Y:S01]  /*14bf0*/  @!P4 IADD3 R40, R40, -R0, RZ ;  /* 0x800000002828c210 */ /* 0x000fe20007ffe0ff */
[----:B------:R1:W-:Y:S01]  /*14c00*/  STL [R1+0x168], R9 ;  /* 0x0001680901007387 */ /* 0x0003e20000100800 */
[----:B--2---:R-:W-:Y:S01]  /*14c10*/  MOV R10, R12 ;  /* 0x0000000c000a7202 */ /* 0x004fe20000000f00 */
[C---:B------:R-:W-:Y:S01]  /*14c20*/  IMAD R5, R0.reuse, R16, R5 ;  /* 0x0000001000057224 */ /* 0x040fe200078e0205 */
[C---:B------:R-:W-:Y:S01]  /*14c30*/  ISETP.GT.U32.AND P4, PT, R0.reuse, R40, PT ;  /* 0x000000280000720c */ /* 0x040fe20003f84070 */
[----:B------:R-:W-:Y:S01]  /*14c40*/  IMAD R37, R0, R8, R37 ;  /* 0x0000000800257224 */ /* 0x000fe200078e0225 */
[----:B------:R-:W-:Y:S01]  /*14c50*/  @!P6 IADD3 R10, -R10, RZ, RZ ;  /* 0x000000ff0a0ae210 */ /* 0x000fe20007ffe1ff */
[----:B------:R-:W-:Y:S01]  /*14c60*/  VIADD R38, R6, 0x1aa ;  /* 0x000001aa06267836 */ /* 0x000fe20000000000 */
[----:B------:R-:W-:Y:S01]  /*14c70*/  ISETP.GT.U32.AND P5, PT, R0, R5, PT ;  /* 0x000000050000720c */ /* 0x000fe20003fa4070 */
[----:B------:R-:W-:Y:S01]  /*14c80*/  VIADD R8, R6, 0x1ac ;  /* 0x000001ac06087836 */ /* 0x000fe20000000000 */
[----:B------:R-:W-:Y:S01]  /*14c90*/  ISETP.GT.U32.AND P6, PT, R0, R37, PT ;  /* 0x000000250000720c */ /* 0x000fe20003fc4070 */
[----:B-1----:R-:W-:Y:S01]  /*14ca0*/  IMAD.MOV.U32 R9, RZ, RZ, R41 ;  /* 0x000000ffff097224 */ /* 0x002fe200078e0029 */
[----:B------:R-:W-:Y:S01]  /*14cb0*/  IADD3 R16, R6, 0x1ab, RZ ;  /* 0x000001ab06107810 */ /* 0x000fe20007ffe0ff */
[----:B------:R-:W-:Y:S01]  /*14cc0*/  STL [R1+0x164], R10 ;  /* 0x0001640a01007387 */ /* 0x000fe20000100800 */
[----:B------:R-:W-:Y:S01]  /*14cd0*/  IABS R17, R38 ;  /* 0x0000002600117213 */ /* 0x000fe20000000000 */
[----:B------:R-:W-:Y:S01]  /*14ce0*/  @!P0 IMAD.MOV R9, RZ, RZ, -R9 ;  /* 0x000000ffff098224 */ /* 0x000fe200078e0a09 */
[----:B------:R-:W-:-:S02]  /*14cf0*/  IABS R39, R16 ;  /* 0x0000001000277213 */ /* 0x000fc40000000000 */
[-C--:B------:R-:W-:Y:S01]  /*14d00*/  @!P4 IADD3 R40, R40, -R0.reuse, RZ ;  /* 0x800000002828c210 */ /* 0x080fe20007ffe0ff */
[----:B------:R-:W-:Y:S01]  /*14d10*/  IMAD.HI.U32 R41, R3, R17, RZ ;  /* 0x0000001103297227 */ /* 0x000fe200078e00ff */
[----:B------:R1:W-:Y:S01]  /*14d20*/  STL [R1+0x160], R9 ;  /* 0x0001600901007387 */ /* 0x0003e20000100800 */
[----:B------:R-:W-:Y:S02]  /*14d30*/  @!P5 IADD3 R5, R5, -R0, RZ ;  /* 0x800000000505d210 */ /* 0x000fe40007ffe0ff */
[----:B------:R-:W-:Y:S01]  /*14d40*/  @!P6 IMAD.IADD R37, R37, 0x1, -R0 ;  /* 0x000000012525e824 */ /* 0x000fe200078e0a00 */
[----:B------:R-:W-:Y:S01]  /*14d50*/  ISETP.GE.AND P4, PT, R16, RZ, PT ;  /* 0x000000ff1000720c */ /* 0x000fe20003f86270 */
[C---:B------:R-:W-:Y:S01]  /*14d60*/  IMAD.HI.U32 R16, R3.reuse, R39, RZ ;  /* 0x0000002703107227 */ /* 0x040fe200078e00ff */
[C---:B------:R-:W-:Y:S02]  /*14d70*/  ISETP.GT.U32.AND P5, PT, R0.reuse, R5, PT ;  /* 0x000000050000720c */ /* 0x040fe40003fa4070 */
[C---:B------:R-:W-:Y:S01]  /*14d80*/  ISETP.GT.U32.AND P6, PT, R0.reuse, R37, PT ;  /* 0x000000250000720c */ /* 0x040fe20003fc4070 */
[----:B------:R-:W-:Y:S01]  /*14d90*/  IMAD.MOV R41, RZ, RZ, -R41 ;  /* 0x000000ffff297224 */ /* 0x000fe200078e0a29 */
[----:B-1----:R-:W-:Y:S01]  /*14da0*/  MOV R9, R40 ;  /* 0x0000002800097202 */ /* 0x002fe20000000f00 */
[----:B------:R-:W-:Y:S01]  /*14db0*/  IMAD.MOV R16, RZ, RZ, -R16 ;  /* 0x000000ffff107224 */ /* 0x000fe200078e0a10 */
[----:B------:R-:W-:Y:S01]  /*14dc0*/  IABS R12, R8 ;  /* 0x00000008000c7213 */ /* 0x000fe20000000000 */
[----:B------:R-:W-:Y:S01]  /*14dd0*/  IMAD R17, R0, R41, R17 ;  /* 0x0000002900117224 */ /* 0x000fe200078e0211 */
[----:B------:R-:W-:Y:S01]  /*14de0*/  ISETP.GE.AND P0, PT, R38, RZ, PT ;  /* 0x000000ff2600720c */ /* 0x000fe20003f06270 */
[----:B------:R-:W-:Y:S01]  /*14df0*/  @!P3 IMAD.MOV R9, RZ, RZ, -R9 ;  /* 0x000000ffff09b224 */ /* 0x000fe200078e0a09 */
[----:B------:R-:W-:Y:S01]  /*14e00*/  ISETP.GE.AND P3, PT, R8, RZ, PT ;  /* 0x000000ff0800720c */ /* 0x000fe20003f66270 */
[----:B------:R-:W-:-:S02]  /*14e10*/  IMAD.HI.U32 R38, R3, R12, RZ ;  /* 0x0000000c03267227 */ /* 0x000fc400078e00ff */
[----:B------:R-:W-:Y:S01]  /*14e20*/  @!P5 IADD3 R5, R5, -R0, RZ ;  /* 0x800000000505d210 */ /* 0x000fe20007ffe0ff */
[----:B------:R1:W-:Y:S01]  /*14e30*/  STL [R1+0x15c], R9 ;  /* 0x00015c0901007387 */ /* 0x0003e20000100800 */
[C---:B------:R-:W-:Y:S01]  /*14e40*/  IMAD R39, R0.reuse, R16, R39 ;  /* 0x0000001000277224 */ /* 0x040fe200078e0227 */
[----:B------:R-:W-:Y:S01]  /*14e50*/  ISETP.GT.U32.AND P5, PT, R0, R17, PT ;  /* 0x000000110000720c */ /* 0x000fe20003fa4070 */
[----:B------:R-:W-:Y:S01]  /*14e60*/  @!P6 IMAD.IADD R37, R37, 0x1, -R0 ;  /* 0x000000012525e824 */ /* 0x000fe200078e0a00 */
[----:B------:R-:W-:Y:S01]  /*14e70*/  IADD3 R38, -R38, RZ, RZ ;  /* 0x000000ff26267210 */ /* 0x000fe20007ffe1ff */
[----:B------:R-:W-:Y:S01]  /*14e80*/  VIADD R41, R6, 0x1ae ;  /* 0x000001ae06297836 */ /* 0x000fe20000000000 */
[----:B------:R-:W-:Y:S02]  /*14e90*/  ISETP.GE.AND P6, PT, R44, RZ, PT ;  /* 0x000000ff2c00720c */ /* 0x000fe40003fc6270 */
[----:B------:R-:W-:Y:S01]  /*14ea0*/  IABS R44, R44 ;  /* 0x0000002c002c7213 */ /* 0x000fe20000000000 */
[----:B------:R-:W-:Y:S01]  /*14eb0*/  IMAD R12, R0, R38, R12 ;  /* 0x00000026000c7224 */ /* 0x000fe200078e020c */
[----:B------:R-:W-:Y:S01]  /*14ec0*/  IABS R42, R41 ;  /* 0x00000029002a7213 */ /* 0x000fe20000000000 */
[----:B-1----:R-:W-:Y:S01]  /*14ed0*/  IMAD.MOV.U32 R9, RZ, RZ, R5 ;  /* 0x000000ffff097224 */ /* 0x002fe200078e0005 */
[C---:B------:R-:W-:Y:S01]  /*14ee0*/  IADD3 R38, R6.reuse, 0x1b0, RZ ;  /* 0x000001b006267810 */ /* 0x040fe20007ffe0ff */
[----:B------:R-:W-:Y:S01]  /*14ef0*/  IMAD.HI.U32 R45, R3, R44, RZ ;  /* 0x0000002c032d7227 */ /* 0x000fe200078e00ff */
[----:B------:R-:W-:-:S02]  /*14f00*/  IADD3 R16, R6, 0x1af, RZ ;  /* 0x000001af06107810 */ /* 0x000fc40007ffe0ff */
[----:B------:R-:W-:Y:S01]  /*14f10*/  @!P5 IADD3 R17, R17, -R0, RZ ;  /* 0x800000001111d210 */ /* 0x000fe20007ffe0ff */
[----:B------:R-:W-:Y:S01]  /*14f20*/  @!P2 IMAD.MOV R9, RZ, RZ, -R9 ;  /* 0x000000ffff09a224 */ /* 0x000fe200078e0a09 */
[C---:B------:R-:W-:Y:S01]  /*14f30*/  ISETP.GT.U32.AND P2, PT, R0.reuse, R39, PT ;  /* 0x000000270000720c */ /* 0x040fe20003f44070 */
[----:B------:R-:W-:Y:S01]  /*14f40*/  IMAD.HI.U32 R40, R3, R42, RZ ;  /* 0x0000002a03287227 */ /* 0x000fe200078e00ff */
[C---:B------:R-:W-:Y:S02]  /*14f50*/  ISETP.GT.U32.AND P5, PT, R0.reuse, R17, PT ;  /* 0x000000110000720c */ /* 0x040fe40003fa4070 */
[----:B------:R1:W-:Y:S01]  /*14f60*/  STL [R1+0x158], R9 ;  /* 0x0001580901007387 */ /* 0x0003e20000100800 */
[----:B------:R-:W-:Y:S01]  /*14f70*/  IADD3 R45, -R45, RZ, RZ ;  /* 0x000000ff2d2d7210 */ /* 0x000fe20007ffe1ff */
[----:B------:R-:W-:Y:S01]  /*14f80*/  IMAD.MOV R40, RZ, RZ, -R40 ;  /* 0x000000ffff287224 */ /* 0x000fe200078e0a28 */
[----:B------:R-:W-:Y:S02]  /*14f90*/  IABS R5, R38 ;  /* 0x0000002600057213 */ /* 0x000fe40000000000 */
[----:B------:R-:W-:Y:S01]  /*14fa0*/  IABS R8, R16 ;  /* 0x0000001000087213 */ /* 0x000fe20000000000 */
[----:B------:R-:W-:-:S02]  /*14fb0*/  IMAD R42, R0, R40, R42 ;  /* 0x00000028002a7224 */ /* 0x000fc400078e022a */
[----:B------:R-:W-:Y:S01]  /*14fc0*/  IMAD.HI.U32 R40, R3, R5, RZ ;  /* 0x0000000503287227 */ /* 0x000fe200078e00ff */
[----:B-1----:R-:W-:-:S03]  /*14fd0*/  MOV R9, R37 ;  /* 0x0000002500097202 */ /* 0x002fc60000000f00 */
[----:B------:R-:W-:Y:S01]  /*14fe0*/  @!P2 IMAD.IADD R39, R39, 0x1, -R0 ;  /* 0x000000012727a824 */ /* 0x000fe200078e0a00 */
[----:B------:R-:W-:Y:S01]  /*14ff0*/  @!P5 IADD3 R17, R17, -R0, RZ ;  /* 0x800000001111d210 */ /* 0x000fe20007ffe0ff */
[----:B------:R-:W-:Y:S01]  /*15000*/  IMAD.HI.U32 R37, R3, R8, RZ ;  /* 0x0000000803257227 */ /* 0x000fe200078e00ff */
[----:B------:R-:W-:Y:S02]  /*15010*/  ISETP.GE.AND P5, PT, R41, RZ, PT ;  /* 0x000000ff2900720c */ /* 0x000fe40003fa6270 */
[C---:B------:R-:W-:Y:S01]  /*15020*/  ISETP.GT.U32.AND P2, PT, R0.reuse, R39, PT ;  /* 0x000000270000720c */ /* 0x040fe20003f44070 */
[----:B------:R-:W-:Y:S01]  /*15030*/  @!P1 IMAD.MOV R9, RZ, RZ, -R9 ;  /* 0x000000ffff099224 */ /* 0x000fe200078e0a09 */
[C---:B------:R-:W-:Y:S01]  /*15040*/  ISETP.GT.U32.AND P1, PT, R0.reuse, R12, PT ;  /* 0x0000000c0000720c */ /* 0x040fe20003f24070 */
[----:B------:R-:W-:Y:S01]  /*15050*/  IMAD R41, R0, R45, R44 ;  /* 0x0000002d00297224 */ /* 0x000fe200078e022c */
[----:B------:R-:W-:Y:S01]  /*15060*/  MOV R10, R17 ;  /* 0x00000011000a7202 */ /* 0x000fe20000000f00 */
[----:B------:R-:W-:Y:S01]  /*15070*/  IMAD.MOV R17, RZ, RZ, -R40 ;  /* 0x000000ffff117224 */ /* 0x000fe200078e0a28 */
[----:B------:R1:W-:Y:S01]  /*15080*/  STL [R1+0x154], R9 ;  /* 0x0001540901007387 */ /* 0x0003e20000100800 */
[----:B------:R-:W-:Y:S01]  /*15090*/  IMAD.MOV R37, RZ, RZ, -R37 ;  /* 0x000000ffff257224 */ /* 0x000fe200078e0a25 */
[----:B------:R-:W-:Y:S01]  /*150a0*/  IADD3 R45, R6, 0x1b9, RZ ;  /* 0x000001b9062d7810 */ /* 0x000fe20007ffe0ff */
[----:B------:R-:W-:Y:S01]  /*150b0*/  @!P0 IMAD.MOV R10, RZ, RZ, -R10 ;  /* 0x000000ffff0a8224 */ /* 0x000fe200078e0a0a */
[C---:B------:R-:W-:Y:S01]  /*150c0*/  ISETP.GT.U32.AND P0, PT, R0.reuse, R42, PT ;  /* 0x0000002a0000720c */ /* 0x040fe20003f04070 */
[C---:B------:R-:W-:Y:S01]  /*150d0*/  IMAD R5, R0.reuse, R17, R5 ;  /* 0x0000001100057224 */ /* 0x040fe200078e0205 */
[----:B------:R-:W-:Y:S01]  /*150e0*/  IABS R49, R45 ;  /* 0x0000002d00317213 */ /* 0x000fe20000000000 */
[----:B------:R-:W-:Y:S01]  /*150f0*/  IMAD R8, R0, R37, R8 ;  /* 0x0000002500087224 */ /* 0x000fe200078e0208 */
[----:B------:R-:W-:Y:S01]  /*15100*/  @!P2 IADD3 R39, R39, -R0, RZ ;  /* 0x800000002727a210 */ /* 0x000fe20007ffe0ff */
[----:B------:R-:W-:Y:S01]  /*15110*/  @!P1 IMAD.IADD R12, R12, 0x1, -R0 ;  /* 0x000000010c0c9824 */ /* 0x000fe200078e0a00 */
[----:B------:R-:W-:Y:S01]  /*15120*/  ISETP.GT.U32.AND P2, PT, R0, R41, PT ;  /* 0x000000290000720c */ /* 0x000fe20003f44070 */
[----:B------:R-:W-:Y:S01]  /*15130*/  STL [R1+0x150], R10 ;  /* 0x0001500a01007387 */ /* 0x000fe20000100800 */
[----:B-1----:R-:W-:Y:S01]  /*15140*/  MOV R9, R39 ;  /* 0x0000002700097202 */ /* 0x002fe20000000f00 */
[----:B------:R-:W-:Y:S01]  /*15150*/  VIADD R17, R6, 0x1b2 ;  /* 0x000001b206117836 */ /* 0x000fe20000000000 */
[----:B------:R-:W-:Y:S01]  /*15160*/  ISETP.GT.U32.AND P1, PT, R0, R12, PT ;  /* 0x0000000c0000720c */ /* 0x000fe20003f24070 */
[----:B------:R-:W-:Y:S01]  /*15170*/  IMAD.HI.U32 R48, R3, R49, RZ ;  /* 0x0000003103307227 */ /* 0x000fe200078e00ff */
[----:B------:R-:W-:-:S02]  /*15180*/  @!P4 IADD3 R9, -R9, RZ, RZ ;  /* 0x000000ff0909c210 */ /* 0x000fc40007ffe1ff */
[----:B------:R-:W-:Y:S01]  /*15190*/  ISETP.GE.AND P4, PT, R16, RZ, PT ;  /* 0x000000ff1000720c */ /* 0x000fe20003f86270 */
[----:B------:R-:W-:Y:S01]  /*151a0*/  VIADD R16, R6, 0x1b1 ;  /* 0x000001b106107836 */ /* 0x000fe20000000000 */
[-C--:B------:R-:W-:Y:S01]  /*151b0*/  @!P0 IADD3 R42, R42, -R0.reuse, RZ ;  /* 0x800000002a2a8210 */ /* 0x080fe20007ffe0ff */
[----:B------:R1:W-:Y:S01]  /*151c0*/  STL [R1+0x14c], R9 ;  /* 0x00014c0901007387 */ /* 0x0003e20000100800 */
[----:B------:R-:W-:Y:S02]  /*151d0*/  IABS R39, R17 ;  /* 0x0000001100277213 */ /* 0x000fe40000000000 */
[----:B------:R-:W-:Y:S02]  /*151e0*/  @!P2 IADD3 R41, R41, -R0, RZ ;  /* 0x800000002929a210 */ /* 0x000fe40007ffe0ff */
[----:B------:R-:W-:Y:S01]  /*151f0*/  IABS R40, R16 ;  /* 0x0000001000287213 */ /* 0x000fe20000000000 */
[----:B------:R-:W-:Y:S01]  /*15200*/  @!P1 IMAD.IADD R12, R12, 0x1, -R0 ;  /* 0x000000010c0c9824 */ /* 0x000fe200078e0a00 */
[----:B------:R-:W-:-:S02]  /*15210*/  ISETP.GT.U32.AND P2, PT, R0, R41, PT ;  /* 0x000000290000720c */ /* 0x000fc40003f44070 */
[C---:B------:R-:W-:Y:S01]  /*15220*/  ISETP.GT.U32.AND P1, PT, R0.reuse, R8, PT ;  /* 0x000000080000720c */ /* 0x040fe20003f24070 */
[----:B-1----:R-:W-:Y:S01]  /*15230*/  IMAD.MOV.U32 R9, RZ, RZ, R12 ;  /* 0x000000ffff097224 */ /* 0x002fe200078e000c */
[----:B------:R-:W-:Y:S01]  /*15240*/  ISETP.GT.U32.AND P0, PT, R0, R42, PT ;  /* 0x0000002a0000720c */ /* 0x000fe20003f04070 */
[----:B------:R-:W-:Y:S01]  /*15250*/  IMAD.HI.U32 R44, R3, R40, RZ ;  /* 0x00000028032c7227 */ /* 0x000fe200078e00ff */
[----:B------:R-:W-:Y:S02]  /*15260*/  IADD3 R37, R6, 0x1b3, RZ ;  /* 0x000001b306257810 */ /* 0x000fe40007ffe0ff */
[----:B------:R-:W-:Y:S01]  /*15270*/  @!P3 IADD3 R9, -R9, RZ, RZ ;  /* 0x000000ff0909b210 */ /* 0x000fe20007ffe1ff */
[----:B------:R-:W-:Y:S01]  /*15280*/  IMAD.MOV R44, RZ, RZ, -R44 ;  /* 0x000000ffff2c7224 */ /* 0x000fe200078e0a2c */
[C---:B------:R-:W-:Y:S02]  /*15290*/  ISETP.GT.U32.AND P3, PT, R0.reuse, R5, PT ;  /* 0x000000050000720c */ /* 0x040fe40003f64070 */
[----:B------:R-:W-:Y:S01]  /*152a0*/  IABS R12, R37 ;  /* 0x00000025000c7213 */ /* 0x000fe20000000000 */
[----:B------:R-:W-:Y:S01]  /*152b0*/  IMAD R40, R0, R44, R40 ;  /* 0x0000002c00287224 */ /* 0x000fe200078e0228 */
[-C--:B------:R-:W-:Y:S01]  /*152c0*/  @!P2 IADD3 R41, R41, -R0.reuse, RZ ;  /* 0x800000002929a210 */ /* 0x080fe20007ffe0ff */
[----:B------:R-:W-:Y:S01]  /*152d0*/  @!P1 IMAD.IADD R8, R8, 0x1, -R0 ;  /* 0x0000000108089824 */ /* 0x000fe200078e0a00 */
[----:B------:R-:W-:Y:S01]  /*152e0*/  ISETP.GE.AND P2, PT, R38, RZ, PT ;  /* 0x000000ff2600720c */ /* 0x000fe20003f46270 */
[----:B------:R-:W-:Y:S01]  /*152f0*/  IMAD.HI.U32 R38, R3, R39, RZ ;  /* 0x0000002703267227 */ /* 0x000fe200078e00ff */
[----:B------:R-:W-:Y:S01]  /*15300*/  @!P0 IADD3 R42, R42, -R0, RZ ;  /* 0x800000002a2a8210 */ /* 0x000fe20007ffe0ff */
[----:B------:R1:W-:Y:S01]  /*15310*/  STL [R1+0x148], R9 ;  /* 0x0001480901007387 */ /* 0x0003e20000100800 */
[----:B------:R-:W-:-:S02]  /*15320*/  ISETP.GT.U32.AND P1, PT, R0, R8, PT ;  /* 0x000000080000720c */ /* 0x000fc40003f24070 */
[----:B------:R-:W-:Y:S01]  /*15330*/  IADD3 R38, -R38, RZ, RZ ;  /* 0x000000ff26267210 */ /* 0x000fe20007ffe1ff */
[----:B------:R-:W-:Y:S01]  /*15340*/  @!P3 IMAD.IADD R5, R5, 0x1, -R0 ;  /* 0x000000010505b824 */ /* 0x000fe200078e0a00 */
[C---:B------:R-:W-:Y:S02]  /*15350*/  ISETP.GT.U32.AND P0, PT, R0.reuse, R40, PT ;  /* 0x000000280000720c */ /* 0x040fe40003f04070 */
[----:B------:R-:W-:Y:S01]  /*15360*/  MOV R10, R41 ;  /* 0x00000029000a7202 */ /* 0x000fe20000000f00 */
[C---:B------:R-:W-:Y:S01]  /*15370*/  IMAD R39, R0.reuse, R38, R39 ;  /* 0x0000002600277224 */ /* 0x040fe200078e0227 */
[----:B------:R-:W-:Y:S01]  /*15380*/  ISETP.GT.U32.AND P3, PT, R0, R5, PT ;  /* 0x000000050000720c */ /* 0x000fe20003f64070 */
[----:B-1----:R-:W-:Y:S01]  /*15390*/  IMAD.MOV.U32 R9, RZ, RZ, R42 ;  /* 0x000000ffff097224 */ /* 0x002fe200078e002a */
[----:B------:R-:W-:Y:S01]  /*153a0*/  @!P6 IADD3 R10, -R10, RZ, RZ ;  /* 0x000000ff0a0ae210 */ /* 0x000fe20007ffe1ff */
[----:B------:R-:W-:Y:S01]  /*153b0*/  IMAD.HI.U32 R41, R3, R12, RZ ;  /* 0x0000000c03297227 */ /* 0x000fe200078e00ff */
[----:B------:R-:W-:-:S02]  /*153c0*/  ISETP.GE.AND P6, PT, R16, RZ, PT ;  /* 0x000000ff1000720c */ /* 0x000fc40003fc6270 */
[----:B------:R-:W-:Y:S01]  /*153d0*/  @!P1 IADD3 R8, R8, -R0, RZ ;  /* 0x8000000008089210 */ /* 0x000fe20007ffe0ff */
[----:B------:R-:W-:Y:S01]  /*153e0*/  @!P5 IMAD.MOV R9, RZ, RZ, -R9 ;  /* 0x000000ffff09d224 */ /* 0x000fe200078e0a09 */
[----:B------:R1:W-:Y:S01]  /*153f0*/  STL [R1+0x144], R10 ;  /* 0x0001440a01007387 */ /* 0x0003e20000100800 */
[--C-:B------:R-:W-:Y:S01]  /*15400*/  @!P0 IMAD.IADD R40, R40, 0x1, -R0.reuse ;  /* 0x0000000128288824 */ /* 0x100fe200078e0a00 */
[----:B------:R-:W-:Y:S01]  /*15410*/  IADD3 R16, R6, 0x1b4, RZ ;  /* 0x000001b406107810 */ /* 0x000fe20007ffe0ff */
[----:B------:R-:W-:Y:S01]  /*15420*/  IMAD.MOV R41, RZ, RZ, -R41 ;  /* 0x000000ffff297224 */ /* 0x000fe200078e0a29 */
[----:B------:R2:W-:Y:S01]  /*15430*/  STL [R1+0x140], R9 ;  /* 0x0001400901007387 */ /* 0x0005e20000100800 */
[----:B------:R-:W-:Y:S01]  /*15440*/  @!P3 IMAD.IADD R5, R5, 0x1, -R0 ;  /* 0x000000010505b824 */ /* 0x000fe200078e0a00 */
[C---:B------:R-:W-:Y:S01]  /*15450*/  ISETP.GT.U32.AND P3, PT, R0.reuse, R39, PT ;  /* 0x000000270000720c */ /* 0x040fe20003f64070 */
[----:B------:R-:W-:Y:S01]  /*15460*/  IMAD R12, R0, R41, R12 ;  /* 0x00000029000c7224 */ /* 0x000fe200078e020c */
[----:B------:R-:W-:-:S02]  /*15470*/  IABS R38, R16 ;  /* 0x0000001000267213 */ /* 0x000fc40000000000 */
[----:B-1----:R-:W-:Y:S01]  /*15480*/  MOV R10, R8 ;  /* 0x00000008000a7202 */ /* 0x002fe20000000f00 */
[----:B------:R-:W-:Y:S01]  /*15490*/  VIADD R8, R6, 0x1b5 ;  /* 0x000001b506087836 */ /* 0x000fe20000000000 */
[----:B------:R-:W-:Y:S02]  /*154a0*/  ISETP.GT.U32.AND P0, PT, R0, R40, PT ;  /* 0x000000280000720c */ /* 0x000fe40003f04070 */
[----:B--2---:R-:W-:Y:S01]  /*154b0*/  MOV R9, R5 ;  /* 0x0000000500097202 */ /* 0x004fe20000000f00 */
[----:B------:R-:W-:Y:S01]  /*154c0*/  @!P4 IMAD.MOV R10, RZ, RZ, -R10 ;  /* 0x000000ffff0ac224 */ /* 0x000fe200078e0a0a */
[----:B------:R-:W-:Y:S02]  /*154d0*/  IABS R41, R8 ;  /* 0x0000000800297213 */ /* 0x000fe40000000000 */
[----:B------:R-:W-:Y:S01]  /*154e0*/  ISETP.GE.AND P1, PT, R37, RZ, PT ;  /* 0x000000ff2500720c */ /* 0x000fe20003f26270 */
[--C-:B------:R-:W-:Y:S01]  /*154f0*/  @!P3 IMAD.IADD R39, R39, 0x1, -R0.reuse ;  /* 0x000000012727b824 */ /* 0x100fe200078e0a00 */
[----:B------:R-:W-:Y:S01]  /*15500*/  @!P2 IADD3 R9, -R9, RZ, RZ ;  /* 0x000000ff0909a210 */ /* 0x000fe20007ffe1ff */
[C---:B------:R-:W-:Y:S01]  /*15510*/  IMAD.HI.U32 R37, R3.reuse, R38, RZ ;  /* 0x0000002603257227 */ /* 0x040fe200078e00ff */
[----:B------:R-:W-:Y:S01]  /*15520*/  ISETP.GE.AND P2, PT, R8, RZ, PT ;  /* 0x000000ff0800720c */ /* 0x000fe20003f46270 */
[----:B------:R1:W-:Y:S01]  /*15530*/  STL [R1+0x13c], R10 ;  /* 0x00013c0a01007387 */ /* 0x0003e20000100800 */
[----:B------:R-:W-:Y:S01]  /*15540*/  ISETP.GT.U32.AND P3, PT, R0, R39, PT ;  /* 0x000000270000720c */ /* 0x000fe20003f64070 */
[----:B------:R-:W-:Y:S01]  /*15550*/  IMAD.HI.U32 R8, R3, R41, RZ ;  /* 0x0000002903087227 */ /* 0x000fe200078e00ff */
[----:B------:R-:W-:Y:S01]  /*15560*/  ISETP.GE.AND P5, PT, R17, RZ, PT ;  /* 0x000000ff1100720c */ /* 0x000fe20003fa6270 */
[----:B------:R2:W-:Y:S01]  /*15570*/  STL [R1+0x138], R9 ;  /* 0x0001380901007387 */ /* 0x0005e20000100800 */
[----:B------:R-:W-:Y:S01]  /*15580*/  IADD3 R17, R6, 0x1b7, RZ ;  /* 0x000001b706117810 */ /* 0x000fe20007ffe0ff */
[----:B------:R-:W-:Y:S01]  /*15590*/  IMAD.MOV R37, RZ, RZ, -R37 ;  /* 0x000000ffff257224 */ /* 0x000fe200078e0a25 */
[----:B------:R-:W-:Y:S01]  /*155a0*/  IADD3 R8, -R8, RZ, RZ ;  /* 0x000000ff08087210 */ /* 0x000fe20007ffe1ff */
[----:B------:R-:W-:Y:S01]  /*155b0*/  @!P0 IMAD.IADD R40, R40, 0x1, -R0 ;  /* 0x0000000128288824 */ /* 0x000fe200078e0a00 */
[----:B------:R-:W-:Y:S01]  /*155c0*/  IADD3 R5, R6, 0x1b6, RZ ;  /* 0x000001b606057810 */ /* 0x000fe20007ffe0ff */
[C---:B------:R-:W-:Y:S01]  /*155d0*/  IMAD R38, R0.reuse, R37, R38 ;  /* 0x0000002500267224 */ /* 0x040fe200078e0226 */
[----:B------:R-:W-:Y:S01]  /*155e0*/  IABS R42, R17 ;  /* 0x00000011002a7213 */ /* 0x000fe20000000000 */
[----:B------:R-:W-:Y:S01]  /*155f0*/  IMAD R41, R0, R8, R41 ;  /* 0x0000000800297224 */ /* 0x000fe200078e0229 */
[----:B------:R-:W-:Y:S01]  /*15600*/  ISETP.GE.AND P4, PT, R16, RZ, PT ;  /* 0x000000ff1000720c */ /* 0x000fe20003f86270 */
[----:B-1----:R-:W-:Y:S01]  /*15610*/  IMAD.MOV.U32 R10, RZ, RZ, R40 ;  /* 0x000000ffff0a7224 */ /* 0x002fe200078e0028 */
[----:B------:R-:W-:Y:S01]  /*15620*/  @!P3 IADD3 R39, R39, -R0, RZ ;  /* 0x800000002727b210 */ /* 0x000fe20007ffe0ff */
[----:B------:R-:W-:Y:S01]  /*15630*/  IMAD.HI.U32 R8, R3, R42, RZ ;  /* 0x0000002a03087227 */ /* 0x000fe200078e00ff */
[----:B------:R-:W-:-:S02]  /*15640*/  ISETP.GT.U32.AND P3, PT, R0, R38, PT ;  /* 0x000000260000720c */ /* 0x000fc40003f64070 */
[----:B------:R-:W-:Y:S01]  /*15650*/  IABS R16, R5 ;  /* 0x0000000500107213 */ /* 0x000fe20000000000 */
[----:B------:R-:W-:Y:S01]  /*15660*/  @!P6 IMAD.MOV R10, RZ, RZ, -R10 ;  /* 0x000000ffff0ae224 */ /* 0x000fe200078e0a0a */
[C---:B------:R-:W-:Y:S01]  /*15670*/  ISETP.GT.U32.AND P6, PT, R0.reuse, R41, PT ;  /* 0x000000290000720c */ /* 0x040fe20003fc4070 */
[----:B--2---:R-:W-:Y:S01]  /*15680*/  IMAD.MOV.U32 R9, RZ, RZ, R39 ;  /* 0x000000ffff097224 */ /* 0x004fe200078e0027 */
[----:B------:R-:W-:Y:S01]  /*15690*/  ISETP.GT.U32.AND P0, PT, R0, R12, PT ;  /* 0x0000000c0000720c */ /* 0x000fe20003f04070 */
[----:B------:R-:W-:Y:S01]  /*156a0*/  IMAD.HI.U32 R37, R3, R16, RZ ;  /* 0x0000001003257227 */ /* 0x000fe200078e00ff */
[----:B------:R-:W-:Y:S01]  /*156b0*/  IADD3 R8, -R8, RZ, RZ ;  /* 0x000000ff08087210 */ /* 0x000fe20007ffe1ff */
[----:B------:R-:W-:Y:S01]  /*156c0*/  STL [R1+0x134], R10 ;  /* 0x0001340a01007387 */ /* 0x000fe20000100800 */
[----:B------:R-:W-:Y:S02]  /*156d0*/  @!P5 IADD3 R9, -R9, RZ, RZ ;  /* 0x000000ff0909d210 */ /* 0x000fe40007ffe1ff */
[----:B------:R-:W-:Y:S01]  /*156e0*/  IADD3 R37, -R37, RZ, RZ ;  /* 0x000000ff25257210 */ /* 0x000fe20007ffe1ff */
[----:B------:R-:W-:Y:S01]  /*156f0*/  @!P3 IMAD.IADD R38, R38, 0x1, -R0 ;  /* 0x000000012626b824 */ /* 0x000fe200078e0a00 */
[----:B------:R-:W-:Y:S01]  /*15700*/  ISETP.GE.AND P5, PT, R5, RZ, PT ;  /* 0x000000ff0500720c */ /* 0x000fe20003fa6270 */
[----:B------:R-:W-:Y:S01]  /*15710*/  IMAD R42, R0, R8, R42 ;  /* 0x00000008002a7224 */ /* 0x000fe200078e022a */
[----:B------:R-:W-:Y:S01]  /*15720*/  IADD3 R8, R6, 0x1b8, RZ ;  /* 0x000001b806087810 */ /* 0x000fe20007ffe0ff */
[C---:B------:R-:W-:Y:S01]  /*15730*/  IMAD R5, R0.reuse, R37, R16 ;  /* 0x0000002500057224 */ /* 0x040fe200078e0210 */
[----:B------:R-:W-:Y:S01]  /*15740*/  ISETP.GT.U32.AND P3, PT, R0, R38, PT ;  /* 0x000000260000720c */ /* 0x000fe20003f64070 */
[----:B------:R-:W-:Y:S01]  /*15750*/  @!P0 IMAD.IADD R12, R12, 0x1, -R0 ;  /* 0x000000010c0c8824 */ /* 0x000fe200078e0a00 */
[----:B------:R-:W-:Y:S01]  /*15760*/  @!P6 IADD3 R41, R41, -R0, RZ ;  /* 0x800000002929e210 */ /* 0x000fe20007ffe0ff */
[----:B------:R1:W-:Y:S01]  /*15770*/  STL [R1+0x130], R9 ;  /* 0x0001300901007387 */ /* 0x0003e20000100800 */
[----:B------:R-:W-:-:S02]  /*15780*/  IABS R16, R8 ;  /* 0x0000000800107213 */ /* 0x000fc40000000000 */
[C---:B------:R-:W-:Y:S02]  /*15790*/  ISETP.GT.U32.AND P6, PT, R0.reuse, R41, PT ;  /* 0x000000290000720c */ /* 0x040fe40003fc4070 */
[----:B------:R-:W-:Y:S01]  /*157a0*/  ISETP.GT.U32.AND P0, PT, R0, R12, PT ;  /* 0x0000000c0000720c */ /* 0x000fe20003f04070 */
[----:B------:R-:W-:Y:S01]  /*157b0*/  IMAD.HI.U32 R40, R3, R16, RZ ;  /* 0x0000001003287227 */ /* 0x000fe200078e00ff */
[----:B------:R-:W-:Y:S02]  /*157c0*/  IADD3 R48, -R48, RZ, RZ ;  /* 0x000000ff30307210 */ /* 0x000fe40007ffe1ff */
[----:B------:R-:W-:Y:S01]  /*157d0*/  IADD3 R44, R6, 0x1bb, RZ ;  /* 0x000001bb062c7810 */ /* 0x000fe20007ffe0ff */
[----:B------:R-:W-:Y:S01]  /*157e0*/  @!P3 IMAD.IADD R38, R38, 0x1, -R0 ;  /* 0x000000012626b824 */ /* 0x000fe200078e0a00 */
[C---:B------:R-:W-:Y:S01]  /*157f0*/  ISETP.GT.U32.AND P3, PT, R0.reuse, R5, PT ;  /* 0x000000050000720c */ /* 0x040fe20003f64070 */
[----:B------:R-:W-:Y:S01]  /*15800*/  IMAD R48, R0, R48, R49 ;  /* 0x0000003000307224 */ /* 0x000fe200078e0231 */
[----:B------:R-:W-:-:S02]  /*15810*/  IADD3 R40, -R40, RZ, RZ ;  /* 0x000000ff28287210 */ /* 0x000fc40007ffe1ff */
[----:B------:R-:W-:Y:S01]  /*15820*/  IABS R37, R44 ;  /* 0x0000002c00257213 */ /* 0x000fe20000000000 */
[----:B------:R-:W-:Y:S01]  /*15830*/  @!P6 IMAD.IADD R41, R41, 0x1, -R0 ;  /* 0x000000012929e824 */ /* 0x000fe200078e0a00 */
[C---:B------:R-:W-:Y:S01]  /*15840*/  ISETP.GT.U32.AND P6, PT, R0.reuse, R42, PT ;  /* 0x0000002a0000720c */ /* 0x040fe20003fc4070 */
[----:B------:R-:W-:Y:S01]  /*15850*/  IMAD R16, R0, R40, R16 ;  /* 0x0000002800107224 */ /* 0x000fe200078e0210 */
[----:B------:R-:W-:Y:S01]  /*15860*/  IADD3 R49, R6, 0x1bd, RZ ;  /* 0x000001bd06317810 */ /* 0x000fe20007ffe0ff */
[----:B------:R-:W-:Y:S01]  /*15870*/  @!P0 IMAD.IADD R12, R12, 0x1, -R0 ;  /* 0x000000010c0c8824 */ /* 0x000fe200078e0a00 */
[----:B------:R-:W-:Y:S01]  /*15880*/  ISETP.GE.AND P0, PT, R17, RZ, PT ;  /* 0x000000ff1100720c */ /* 0x000fe20003f06270 */
[----:B------:R-:W-:Y:S02]  /*15890*/  VIADD R17, R6, 0x1bc ;  /* 0x000001bc06117836 */ /* 0x000fe40000000000 */
[----:B------:R-:W-:Y:S01]  /*158a0*/  @!P3 IADD3 R5, R5, -R0, RZ ;  /* 0x800000000505b210 */ /* 0x000fe20007ffe0ff */
[----:B-1----:R-:W-:Y:S01]  /*158b0*/  IMAD.MOV.U32 R9, RZ, RZ, R12 ;  /* 0x000000ffff097224 */ /* 0x002fe200078e000c */
[----:B------:R-:W-:Y:S01]  /*158c0*/  ISETP.GT.U32.AND P3, PT, R0, R16, PT ;  /* 0x000000100000720c */ /* 0x000fe20003f64070 */
[----:B------:R-:W-:Y:S01]  /*158d0*/  IMAD.HI.U32 R51, R3, R37, RZ ;  /* 0x0000002503337227 */ /* 0x000fe200078e00ff */
[----:B------:R-:W-:-:S02]  /*158e0*/  IABS R39, R17 ;  /* 0x0000001100277213 */ /* 0x000fc40000000000 */
[----:B------:R-:W-:Y:S01]  /*158f0*/  @!P1 IADD3 R9, -R9, RZ, RZ ;  /* 0x000000ff09099210 */ /* 0x000fe20007ffe1ff */
[--C-:B------:R-:W-:Y:S01]  /*15900*/  @!P6 IMAD.IADD R42, R42, 0x1, -R0.reuse ;  /* 0x000000012a2ae824 */ /* 0x100fe200078e0a00 */
[C---:B------:R-:W-:Y:S01]  /*15910*/  ISETP.GT.U32.AND P6, PT, R0.reuse, R48, PT ;  /* 0x000000300000720c */ /* 0x040fe20003fc4070 */
[----:B------:R-:W-:Y:S01]  /*15920*/  IMAD.HI.U32 R40, R3, R39, RZ ;  /* 0x0000002703287227 */ /* 0x000fe200078e00ff */
[----:B------:R-:W-:Y:S01]  /*15930*/  ISETP.GT.U32.AND P1, PT, R0, R5, PT ;  /* 0x000000050000720c */ /* 0x000fe20003f24070 */
[----:B------:R1:W-:Y:S01]  /*15940*/  STL [R1+0x128], R9 ;  /* 0x0001280901007387 */ /* 0x0003e20000100800 */
[----:B------:R-:W-:Y:S01]  /*15950*/  IADD3 R12, R6, 0x1be, RZ ;  /* 0x000001be060c7810 */ /* 0x000fe20007ffe0ff */
[----:B------:R-:W-:Y:S01]  /*15960*/  IMAD.MOV R51, RZ, RZ, -R51 ;  /* 0x000000ffff337224 */ /* 0x000fe200078e0a33 */
[----:B------:R-:W-:Y:S01]  /*15970*/  IADD3 R40, -R40, RZ, RZ ;  /* 0x000000ff28287210 */ /* 0x000fe20007ffe1ff */
[----:B------:R-:W-:Y:S01]  /*15980*/  @!P3 IMAD.IADD R16, R16, 0x1, -R0 ;  /* 0x000000011010b824 */ /* 0x000fe200078e0a00 */
[C---:B------:R-:W-:Y:S01]  /*15990*/  ISETP.GT.U32.AND P3, PT, R0.reuse, R42, PT ;  /* 0x0000002a0000720c */ /* 0x040fe20003f64070 */
[----:B------:R-:W-:-:S02]  /*159a0*/  IMAD R37, R0, R51, R37 ;  /* 0x0000003300257224 */ /* 0x000fc400078e0225 */
[----:B------:R-:W-:Y:S01]  /*159b0*/  IMAD R39, R0, R40, R39 ;  /* 0x0000002800277224 */ /* 0x000fe200078e0227 */
[----:B------:R-:W-:Y:S01]  /*159c0*/  IABS R40, R49 ;  /* 0x0000003100287213 */ /* 0x000fe20000000000 */
[----:B-1----:R-:W-:Y:S01]  /*159d0*/  IMAD.MOV.U32 R9, RZ, RZ, R38 ;  /* 0x000000ffff097224 */ /* 0x002fe200078e0026 */
[----:B------:R-:W-:Y:S02]  /*159e0*/  @!P6 IADD3 R48, R48, -R0, RZ ;  /* 0x800000003030e210 */ /* 0x000fe40007ffe0ff */
[C---:B------:R-:W-:Y:S01]  /*159f0*/  ISETP.GT.U32.AND P6, PT, R0.reuse, R16, PT ;  /* 0x000000100000720c */ /* 0x040fe20003fc4070 */
[----:B------:R-:W-:Y:S01]  /*15a00*/  @!P4 IMAD.MOV R9, RZ, RZ, -R9 ;  /* 0x000000ffff09c224 */ /* 0x000fe200078e0a09 */
[----:B------:R-:W-:Y:S02]  /*15a10*/  @!P1 IADD3 R5, R5, -R0, RZ ;  /* 0x8000000005059210 */ /* 0x000fe40007ffe0ff */
[----:B------:R-:W-:Y:S01]  /*15a20*/  ISETP.GT.U32.AND P1, PT, R0, R37, PT ;  /* 0x000000250000720c */ /* 0x000fe20003f24070 */
[----:B------:R-:W-:Y:S01]  /*15a30*/  @!P3 IMAD.IADD R42, R42, 0x1, -R0 ;  /* 0x000000012a2ab824 */ /* 0x000fe200078e0a00 */
[----:B------:R1:W-:Y:S01]  /*15a40*/  STL [R1+0x124], R9 ;  /* 0x0001240901007387 */ /* 0x0003e20000100800 */
[----:B------:R-:W-:-:S02]  /*15a50*/  ISETP.GT.U32.AND P4, PT, R0, R48, PT ;  /* 0x000000300000720c */ /* 0x000fc40003f84070 */
[----:B------:R-:W-:Y:S02]  /*15a60*/  IABS R38, R12 ;  /* 0x0000000c00267213 */ /* 0x000fe40000000000 */
[----:B------:R-:W-:Y:S01]  /*15a70*/  MOV R10, R5 ;  /* 0x00000005000a7202 */ /* 0x000fe20000000f00 */
[----:B------:R-:W-:Y:S01]  /*15a80*/  VIADD R5, R6, 0x1bf ;  /* 0x000001bf06057836 */ /* 0x000fe20000000000 */
[----:B------:R-:W-:Y:S02]  /*15a90*/  @!P6 IADD3 R16, R16, -R0, RZ ;  /* 0x800000001010e210 */ /* 0x000fe40007ffe0ff */
[----:B------:R-:W-:Y:S02]  /*15aa0*/  ISETP.GT.U32.AND P6, PT, R0, R39, PT ;  /* 0x000000270000720c */ /* 0x000fe40003fc4070 */
[----:B-1----:R-:W-:Y:S01]  /*15ab0*/  MOV R9, R41 ;  /* 0x0000002900097202 */ /* 0x002fe20000000f00 */
[----:B------:R-:W-:Y:S01]  /*15ac0*/  IMAD.MOV.U32 R41, RZ, RZ, R40 ;  /* 0x000000ffff297224 */ /* 0x000fe200078e0028 */
[----:B------:R-:W-:Y:S01]  /*15ad0*/  ISETP.GE.AND P3, PT, R8, RZ, PT ;  /* 0x000000ff0800720c */ /* 0x000fe20003f66270 */
[--C-:B------:R-:W-:Y:S01]  /*15ae0*/  @!P1 IMAD.IADD R37, R37, 0x1, -R0.reuse ;  /* 0x0000000125259824 */ /* 0x100fe200078e0a00 */
[----:B------:R-:W-:Y:S01]  /*15af0*/  MOV R40, R38 ;  /* 0x0000002600287202 */ /* 0x000fe20000000f00 */
[----:B------:R-:W-:Y:S01]  /*15b00*/  @!P2 IMAD.MOV R9, RZ, RZ, -R9 ;  /* 0x000000ffff09a224 */ /* 0x000fe200078e0a09 */
[----:B------:R-:W-:Y:S01]  /*15b10*/  ISETP.GT.U32.AND P2, PT, R0, R47, PT ;  /* 0x0000002f0000720c */ /* 0x000fe20003f44070 */
[----:B------:R-:W-:Y:S01]  /*15b20*/  @!P4 IMAD.IADD R48, R48, 0x1, -R0 ;  /* 0x000000013030c824 */ /* 0x000fe200078e0a00 */
[----:B------:R-:W-:Y:S01]  /*15b30*/  ISETP.GE.AND P4, PT, R45, RZ, PT ;  /* 0x000000ff2d00720c */ /* 0x000fe20003f86270 */
[----:B------:R-:W-:Y:S01]  /*15b40*/  IMAD.HI.U32 R38, R3, R41, RZ ;  /* 0x0000002903267227 */ /* 0x000fe200078e00ff */
[----:B------:R1:W-:Y:S01]  /*15b50*/  STL [R1+0x120], R9 ;  /* 0x0001200901007387 */ /* 0x0003e20000100800 */
[----:B------:R-:W-:-:S02]  /*15b60*/  @!P5 IADD3 R10, -R10, RZ, RZ ;  /* 0x000000ff0a0ad210 */ /* 0x000fc40007ffe1ff */
[----:B------:R-:W-:Y:S01]  /*15b70*/  @!P6 IMAD.IADD R39, R39, 0x1, -R0 ;  /* 0x000000012727e824 */ /* 0x000fe200078e0a00 */
[----:B------:R-:W-:Y:S01]  /*15b80*/  IADD3 R38, -R38, RZ, RZ ;  /* 0x000000ff26267210 */ /* 0x000fe20007ffe1ff */
[----:B------:R-:W-:Y:S01]  /*15b90*/  IMAD.HI.U32 R8, R3, R40, RZ ;  /* 0x0000002803087227 */ /* 0x000fe200078e00ff */
[----:B------:R2:W-:Y:S01]  /*15ba0*/  STL [R1+0x11c], R10 ;  /* 0x00011c0a01007387 */ /* 0x0005e20000100800 */
[----:B------:R-:W-:Y:S02]  /*15bb0*/  ISETP.GE.AND P1, PT, R44, RZ, PT ;  /* 0x000000ff2c00720c */ /* 0x000fe40003f26270 */
[----:B------:R-:W-:Y:S01]  /*15bc0*/  @!P2 IADD3 R47, R47, -R0, RZ ;  /* 0x800000002f2fa210 */ /* 0x000fe20007ffe0ff */
[----:B------:R-:W-:Y:S01]  /*15bd0*/  IMAD.MOV R8, RZ, RZ, -R8 ;  /* 0x000000ffff087224 */ /* 0x000fe200078e0a08 */
[----:B-1----:R-:W-:Y:S01]  /*15be0*/  MOV R9, R42 ;  /* 0x0000002a00097202 */ /* 0x002fe20000000f00 */
[C---:B------:R-:W-:Y:S01]  /*15bf0*/  IMAD R38, R0.reuse, R38, R41 ;  /* 0x0000002600267224 */ /* 0x040fe200078e0229 */
[C---:B------:R-:W-:Y:S01]  /*15c00*/  ISETP.GT.U32.AND P5, PT, R0.reuse, R47, PT ;  /* 0x0000002f0000720c */ /* 0x040fe20003fa4070 */
[C---:B------:R-:W-:Y:S01]  /*15c10*/  IMAD R8, R0.reuse, R8, R40 ;  /* 0x0000000800087224 */ /* 0x040fe200078e0228 */
[C---:B------:R-:W-:Y:S01]  /*15c20*/  ISETP.GT.U32.AND P6, PT, R0.reuse, R39, PT ;  /* 0x000000270000720c */ /* 0x040fe20003fc4070 */
[----:B------:R-:W-:Y:S01]  /*15c30*/  @!P0 IMAD.MOV R9, RZ, RZ, -R9 ;  /* 0x000000ffff098224 */ /* 0x000fe200078e0a09 */
[----:B------:R-:W-:Y:S01]  /*15c40*/  ISETP.GT.U32.AND P0, PT, R0, R37, PT ;  /* 0x000000250000720c */ /* 0x000fe20003f04070 */
[C---:B------:R-:W-:Y:S01]  /*15c50*/  VIADD R41, R6.reuse, 0x1c1 ;  /* 0x000001c106297836 */ /* 0x040fe20000000000 */
[----:B--2---:R-:W-:Y:S01]  /*15c60*/  MOV R10, R16 ;  /* 0x00000010000a7202 */ /* 0x004fe20000000f00 */
[----:B------:R-:W-:Y:S01]  /*15c70*/  VIADD R16, R6, 0x1c0 ;  /* 0x000001c006107836 */ /* 0x000fe20000000000 */
[----:B------:R1:W-:Y:S01]  /*15c80*/  STL [R1+0x118], R9 ;  /* 0x0001180901007387 */ /* 0x0003e20000100800 */
[----:B------:R-:W-:-:S02]  /*15c90*/  ISETP.GE.AND P2, PT, R46, RZ, PT ;  /* 0x000000ff2e00720c */ /* 0x000fc40003f46270 */
[----:B------:R-:W-:Y:S01]  /*15ca0*/  @!P3 IMAD.MOV R10, RZ, RZ, -R10 ;  /* 0x000000ffff0ab224 */ /* 0x000fe200078e0a0a */
[----:B------:R-:W-:Y:S01]  /*15cb0*/  ISETP.GT.U32.AND P3, PT, R0, R38, PT ;  /* 0x000000260000720c */ /* 0x000fe20003f64070 */
[--C-:B------:R-:W-:Y:S01]  /*15cc0*/  @!P5 IMAD.IADD R47, R47, 0x1, -R0.reuse ;  /* 0x000000012f2fd824 */ /* 0x100fe200078e0a00 */
[----:B------:R-:W-:Y:S01]  /*15cd0*/  IABS R40, R5 ;  /* 0x0000000500287213 */ /* 0x000fe20000000000 */
[----:B------:R-:W-:Y:S01]  /*15ce0*/  @!P6 IMAD.IADD R39, R39, 0x1, -R0 ;  /* 0x000000012727e824 */ /* 0x000fe200078e0a00 */
[----:B------:R2:W-:Y:S01]  /*15cf0*/  STL [R1+0x114], R10 ;  /* 0x0001140a01007387 */ /* 0x0005e20000100800 */
[----:B------:R-:W-:Y:S02]  /*15d00*/  @!P0 IADD3 R37, R37, -R0, RZ ;  /* 0x8000000025258210 */ /* 0x000fe40007ffe0ff */
[----:B-1----:R-:W-:Y:S01]  /*15d10*/  MOV R9, R48 ;  /* 0x0000003000097202 */ /* 0x002fe20000000f00 */
[----:B------:R-:W-:Y:S01]  /*15d20*/  VIADD R48, R6, 0x1d7 ;  /* 0x000001d706307836 */ /* 0x000fe20000000000 */
[----:B------:R-:W-:-:S02]  /*15d30*/  ISETP.GT.U32.AND P5, PT, R0, R8, PT ;  /* 0x000000080000720c */ /* 0x000fc40003fa4070 */
[----:B------:R-:W-:Y:S02]  /*15d40*/  @!P4 IADD3 R9, -R9, RZ, RZ ;  /* 0x000000ff0909c210 */ /* 0x000fe40007ffe1ff */
[----:B------:R-:W-:Y:S01]  /*15d50*/  ISETP.GE.AND P6, PT, R12, RZ, PT ;  /* 0x000000ff0c00720c */ /* 0x000fe20003fc6270 */
[----:B--2---:R-:W-:Y:S01]  /*15d60*/  IMAD.MOV.U32 R10, RZ, RZ, R47 ;  /* 0x000000ffff0a7224 */ /* 0x004fe200078e002f */
[----:B------:R-:W-:Y:S01]  /*15d70*/  ISETP.GE.AND P4, PT, R17, RZ, PT ;  /* 0x000000ff1100720c */ /* 0x000fe20003f86270 */
[----:B------:R1:W-:Y:S01]  /*15d80*/  STL [R1+0x110], R9 ;  /* 0x0001100901007387 */ /* 0x0003e20000100800 */
[----:B------:R-:W-:Y:S01]  /*15d90*/  IMAD.HI.U32 R12, R3, R40, RZ ;  /* 0x00000028030c7227 */ /* 0x000fe200078e00ff */
[----:B------:R-:W-:Y:S02]  /*15da0*/  @!P3 IADD3 R38, R38, -R0, RZ ;  /* 0x800000002626b210 */ /* 0x000fe40007ffe0ff */
[----:B------:R-:W-:Y:S01]  /*15db0*/  IABS R45, R16 ;  /* 0x00000010002d7213 */ /* 0x000fe20000000000 */
[----:B------:R-:W-:Y:S01]  /*15dc0*/  @!P2 IMAD.MOV R10, RZ, RZ, -R10 ;  /* 0x000000ffff0aa224 */ /* 0x000fe200078e0a0a */
[----:B------:R-:W-:Y:S01]  /*15dd0*/  IADD3 R12, -R12, RZ, RZ ;  /* 0x000000ff0c0c7210 */ /* 0x000fe20007ffe1ff */
[----:B------:R-:W-:Y:S01]  /*15de0*/  @!P5 IMAD.IADD R8, R8, 0x1, -R0 ;  /* 0x000000010808d824 */ /* 0x000fe200078e0a00 */
[----:B------:R-:W-:-:S02]  /*15df0*/  ISETP.GT.U32.AND P2, PT, R0, R38, PT ;  /* 0x000000260000720c */ /* 0x000fc40003f44070 */
[----:B-1----:R-:W-:Y:S01]  /*15e00*/  MOV R9, R37 ;  /* 0x0000002500097202 */ /* 0x002fe20000000f00 */
[----:B------:R-:W-:Y:S01]  /*15e10*/  STL [R1+0x10c], R10 ;  /* 0x00010c0a01007387 */ /* 0x000fe20000100800 */
[----:B------:R-:W-:Y:S01]  /*15e20*/  IMAD R40, R0, R12, R40 ;  /* 0x0000000c00287224 */ /* 0x000fe200078e0228 */
[----:B------:R-:W-:Y:S01]  /*15e30*/  ISETP.GE.AND P3, PT, R5, RZ, PT ;  /* 0x000000ff0500720c */ /* 0x000fe20003f66270 */
[----:B------:R-:W-:Y:S01]  /*15e40*/  IMAD.HI.U32 R5, R3, R45, RZ ;  /* 0x0000002d03057227 */ /* 0x000fe200078e00ff */
[----:B------:R-:W-:Y:S02]  /*15e50*/  ISETP.GE.AND P0, PT, R49, RZ, PT ;  /* 0x000000ff3100720c */ /* 0x000fe40003f06270 */
[----:B------:R-:W-:Y:S01]  /*15e60*/  IADD3 R12, R6, 0x1c3, RZ ;  /* 0x000001c3060c7810 */ /* 0x000fe20007ffe0ff */
[----:B------:R-:W-:Y:S01]  /*15e70*/  @!P1 IMAD.MOV R9, RZ, RZ, -R9 ;  /* 0x000000ffff099224 */ /* 0x000fe200078e0a09 */
[----:B------:R-:W-:Y:S02]  /*15e80*/  ISETP.GT.U32.AND P1, PT, R0, R8, PT ;  /* 0x000000080000720c */ /* 0x000fe40003f24070 */
[----:B------:R-:W-:Y:S01]  /*15e90*/  IADD3 R5, -R5, RZ, RZ ;  /* 0x000000ff05057210 */ /* 0x000fe20007ffe1ff */
[----:B------:R-:W-:Y:S01]  /*15ea0*/  @!P2 IMAD.IADD R38, R38, 0x1, -R0 ;  /* 0x000000012626a824 */ /* 0x000fe200078e0a00 */
[----:B------:R1:W-:Y:S01]  /*15eb0*/  STL [R1+0x108], R9 ;  /* 0x0001080901007387 */ /* 0x0003e20000100800 */
[----:B------:R-:W-:-:S02]  /*15ec0*/  ISETP.GE.AND P2, PT, R41, RZ, PT ;  /* 0x000000ff2900720c */ /* 0x000fc40003f46270 */
[----:B------:R-:W-:Y:S01]  /*15ed0*/  IMAD R45, R0, R5, R45 ;  /* 0x00000005002d7224 */ /* 0x000fe200078e022d */
[----:B------:R-:W-:Y:S02]  /*15ee0*/  IABS R41, R41 ;  /* 0x0000002900297213 */ /* 0x000fe40000000000 */
[----:B------:R-:W-:Y:S02]  /*15ef0*/  IABS R17, R12 ;  /* 0x0000000c00117213 */ /* 0x000fe40000000000 */
[----:B------:R-:W-:Y:S01]  /*15f00*/  ISETP.GE.AND P5, PT, R16, RZ, PT ;  /* 0x000000ff1000720c */ /* 0x000fe20003fa6270 */
[----:B------:R-:W-:Y:S01]  /*15f10*/  IMAD.HI.U32 R37, R3, R41, RZ ;  /* 0x0000002903257227 */ /* 0x000fe200078e00ff */
[----:B-1----:R-:W-:Y:S02]  /*15f20*/  MOV R9, R39 ;  /* 0x0000002700097202 */ /* 0x002fe40000000f00 */
[----:B------:R-:W-:Y:S02]  /*15f30*/  @!P1 IADD3 R8, R8, -R0, RZ ;  /* 0x8000000008089210 */ /* 0x000fe40007ffe0ff */
[C---:B------:R-:W-:Y:S01]  /*15f40*/  ISETP.GT.U32.AND P1, PT, R0.reuse, R45, PT ;  /* 0x0000002d0000720c */ /* 0x040fe20003f24070 */
[----:B------:R-:W-:Y:S01]  /*15f50*/  @!P4 IMAD.MOV R9, RZ, RZ, -R9 ;  /* 0x000000ffff09c224 */ /* 0x000fe200078e0a09 */
[----:B------:R-:W-:-:S02]  /*15f60*/  ISETP.GT.U32.AND P4, PT, R0, R40, PT ;  /* 0x000000280000720c */ /* 0x000fc40003f84070 */
[----:B------:R-:W-:Y:S02]  /*15f70*/  IADD3 R37, -R37, RZ, RZ ;  /* 0x000000ff25257210 */ /* 0x000fe40007ffe1ff */
[----:B------:R1:W-:Y:S01]  /*15f80*/  STL [R1+0x104], R9 ;  /* 0x0001040901007387 */ /* 0x0003e20000100800 */
[----:B------:R-:W-:Y:S02]  /*15f90*/  IADD3 R16, R6, 0x1c2, RZ ;  /* 0x000001c206107810 */ /* 0x000fe40007ffe0ff */
[----:B------:R-:W-:Y:S01]  /*15fa0*/  IMAD R41, R0, R37, R41 ;  /* 0x0000002500297224 */ /* 0x000fe200078e0229 */
[----:B------:R-:W-:Y:S01]  /*15fb0*/  @!P6 IADD3 R8, -R8, RZ, RZ ;  /* 0x000000ff0808e210 */ /* 0x000fe20007ffe1ff */
[----:B------:R-:W-:Y:S01]  /*15fc0*/  VIADD R37, R6, 0x1c6 ;  /* 0x000001c606257836 */ /* 0x000fe20000000000 */
[----:B------:R-:W-:Y:S01]  /*15fd0*/  IABS R5, R16 ;  /* 0x0000001000057213 */ /* 0x000fe20000000000 */
[--C-:B------:R-:W-:Y:S01]  /*15fe0*/  @!P1 IMAD.IADD R45, R45, 0x1, -R0.reuse ;  /* 0x000000012d2d9824 */ /* 0x100fe200078e0a00 */
[----:B------:R-:W-:Y:S01]  /*15ff0*/  ISETP.GE.AND P6, PT, R12, RZ, PT ;  /* 0x000000ff0c00720c */ /* 0x000fe20003fc6270 */
[----:B------:R-:W-:Y:S01]  /*16000*/  @!P4 IMAD.IADD R40, R40, 0x1, -R0 ;  /* 0x000000012828c824 */ /* 0x000fe200078e0a00 */
[----:B------:R-:W-:Y:S01]  /*16010*/  IABS R39, R37 ;  /* 0x0000002500277213 */ /* 0x000fe20000000000 */
[----:B-1----:R-:W-:Y:S01]  /*16020*/  IMAD.MOV.U32 R9, RZ, RZ, R38 ;  /* 0x000000ffff097224 */ /* 0x002fe200078e0026 */
[----:B------:R-:W-:Y:S01]  /*16030*/  MOV R38, R17 ;  /* 0x0000001100267202 */ /* 0x000fe20000000f00 */
[----:B------:R-:W-:Y:S01]  /*16040*/  IMAD.HI.U32 R17, R3, R5, RZ ;  /* 0x0000000503117227 */ /* 0x000fe200078e00ff */
[----:B------:R-:W-:-:S02]  /*16050*/  ISETP.GT.U32.AND P4, PT, R0, R40, PT ;  /* 0x000000280000720c */ /* 0x000fc40003f84070 */
[----:B------:R-:W-:Y:S01]  /*16060*/  @!P0 IADD3 R9, -R9, RZ, RZ ;  /* 0x000000ff09098210 */ /* 0x000fe20007ffe1ff */
[----:B------:R-:W-:Y:S01]  /*16070*/  IMAD.MOV R17, RZ, RZ, -R17 ;  /* 0x000000ffff117224 */ /* 0x000fe200078e0a11 */
[----:B------:R-:W-:Y:S01]  /*16080*/  ISETP.GE.AND P0, PT, R16, RZ, PT ;  /* 0x000000ff1000720c */ /* 0x000fe20003f06270 */
[----:B------:R-:W-:Y:S01]  /*16090*/  IMAD.HI.U32 R16, R3, R38, RZ ;  /* 0x0000002603107227 */ /* 0x000fe200078e00ff */
[----:B------:R-:W-:Y:S01]  /*160a0*/  ISETP.GT.U32.AND P1, PT, R0, R45, PT ;  /* 0x0000002d0000720c */ /* 0x000fe20003f24070 */
[----:B------:R1:W-:Y:S01]  /*160b0*/  STL [R1+0x100], R9 ;  /* 0x0001000901007387 */ /* 0x0003e20000100800 */
[C---:B------:R-:W-:Y:S01]  /*160c0*/  IADD3 R42, R6.reuse, 0x1c5, RZ ;  /* 0x000001c5062a7810 */ /* 0x040fe20007ffe0ff */
[----:B------:R-:W-:Y:S02]  /*160d0*/  IMAD.MOV R16, RZ, RZ, -R16 ;  /* 0x000000ffff107224 */ /* 0x000fe400078e0a10 */
[----:B------:R2:W-:Y:S01]  /*160e0*/  STL [R1+0xfc], R8 ;  /* 0x0000fc0801007387 */ /* 0x0005e20000100800 */
[----:B------:R-:W-:Y:S01]  /*160f0*/  VIADD R12, R6, 0x1c7 ;  /* 0x000001c7060c7836 */ /* 0x000fe20000000000 */
[----:B------:R-:W-:Y:S01]  /*16100*/  IABS R44, R42 ;  /* 0x0000002a002c7213 */ /* 0x000fe20000000000 */
[----:B------:R-:W-:Y:S01]  /*16110*/  @!P4 IMAD.IADD R40, R40, 0x1, -R0 ;  /* 0x000000012828c824 */ /* 0x000fe200078e0a00 */
[C---:B------:R-:W-:Y:S01]  /*16120*/  ISETP.GT.U32.AND P4, PT, R0.reuse, R41, PT ;  /* 0x000000290000720c */ /* 0x040fe20003f84070 */
[----:B------:R-:W-:-:S03]  /*16130*/  IMAD R38, R0, R16, R38 ;  /* 0x0000001000267224 */ /* 0x000fc600078e0226 */
[----:B-1----:R-:W-:Y:S01]  /*16140*/  MOV R9, R40 ;  /* 0x0000002800097202 */ /* 0x002fe20000000f00 */
[----:B--2---:R-:W-:Y:S01]  /*16150*/  IMAD R8, R0, R17, R5 ;  /* 0x0000001100087224 */ /* 0x004fe200078e0205 */
[----:B------:R-:W-:Y:S02]  /*16160*/  IADD3 R5, R6, 0x1c4, RZ ;  /* 0x000001c406057810 */ /* 0x000fe40007ffe0ff */
[----:B------:R-:W-:Y:S02]  /*16170*/  @!P3 IADD3 R9, -R9, RZ, RZ ;  /* 0x000000ff0909b210 */ /* 0x000fe40007ffe1ff */
[C---:B------:R-:W-:Y:S02]  /*16180*/  ISETP.GT.U32.AND P3, PT, R0.reuse, R38, PT ;  /* 0x000000260000720c */ /* 0x040fe40003f64070 */
[----:B------:R-:W-:Y:S01]  /*16190*/  @!P1 IADD3 R45, R45, -R0, RZ ;  /* 0x800000002d2d9210 */ /* 0x000fe20007ffe0ff */
[----:B------:R-:W-:Y:S01]  /*161a0*/  @!P4 IMAD.IADD R41, R41, 0x1, -R0 ;  /* 0x000000012929c824 */ /* 0x000fe200078e0a00 */
[----:B------:R-:W-:Y:S01]  /*161b0*/  ISETP.GT.U32.AND P1, PT, R0, R8, PT ;  /* 0x000000080000720c */ /* 0x000fe20003f24070 */
[----:B------:R1:W-:Y:S01]  /*161c0*/  STL [R1+0xf8], R9 ;  /* 0x0000f80901007387 */ /* 0x0003e20000100800 */
[----:B------:R-:W-:-:S02]  /*161d0*/  IABS R16, R5 ;  /* 0x0000000500107213 */ /* 0x000fc40000000000 */
[----:B------:R-:W-:Y:S02]  /*161e0*/  ISETP.GT.U32.AND P4, PT, R0, R41, PT ;  /* 0x000000290000720c */ /* 0x000fe40003f84070 */
[----:B------:R-:W-:Y:S01]  /*161f0*/  IABS R17, R12 ;  /* 0x0000000c00117213 */ /* 0x000fe20000000000 */
[----:B------:R-:W-:Y:S02]  /*16200*/  IMAD.HI.U32 R40, R3, R16, RZ ;  /* 0x0000001003287227 */ /* 0x000fe400078e00ff */
[----:B------:R-:W-:Y:S02]  /*16210*/  @!P3 IADD3 R38, R38, -R0, RZ ;  /* 0x800000002626b210 */ /* 0x000fe40007ffe0ff */
[----:B-1----:R-:W-:Y:S01]  /*16220*/  MOV R9, R45 ;  /* 0x0000002d00097202 */ /* 0x002fe20000000f00 */
[----:B------:R-:W-:Y:S01]  /*16230*/  IMAD.MOV R40, RZ, RZ, -R40 ;  /* 0x000000ffff287224 */ /* 0x000fe200078e0a28 */
[----:B------:R-:W-:Y:S01]  /*16240*/  ISETP.GT.U32.AND P3, PT, R0, R38, PT ;  /* 0x000000260000720c */ /* 0x000fe20003f64070 */
[----:B------:R-:W-:Y:S01]  /*16250*/  @!P1 IMAD.IADD R8, R8, 0x1, -R0 ;  /* 0x0000000108089824 */ /* 0x000fe200078e0a00 */
[----:B------:R-:W-:Y:S01]  /*16260*/  @!P5 IADD3 R9, -R9, RZ, RZ ;  /* 0x000000ff0909d210 */ /* 0x000fe20007ffe1ff */
[----:B------:R-:W-:Y:S01]  /*16270*/  IMAD.HI.U32 R45, R3, R44, RZ ;  /* 0x0000002c032d7227 */ /* 0x000fe200078e00ff */
[----:B------:R-:W-:-:S02]  /*16280*/  ISETP.GE.AND P5, PT, R5, RZ, PT ;  /* 0x000000ff0500720c */ /* 0x000fc40003fa6270 */
[C---:B------:R-:W-:Y:S01]  /*16290*/  ISETP.GT.U32.AND P1, PT, R0.reuse, R8, PT ;  /* 0x000000080000720c */ /* 0x040fe20003f24070 */
[----:B------:R-:W-:Y:S01]  /*162a0*/  IMAD R5, R0, R40, R16 ;  /* 0x0000002800057224 */ /* 0x000fe200078e0210 */
[----:B------:R1:W-:Y:S01]  /*162b0*/  STL [R1+0xf4], R9 ;  /* 0x0000f40901007387 */ /* 0x0003e20000100800 */
[----:B------:R-:W-:-:S04]  /*162c0*/  IMAD.HI.U32 R16, R3, R39, RZ ;  /* 0x0000002703107227 */ /* 0x000fc800078e00ff */
[--C-:B------:R-:W-:Y:S01]  /*162d0*/  @!P4 IMAD.IADD R41, R41, 0x1, -R0.reuse ;  /* 0x000000012929c824 */ /* 0x100fe200078e0a00 */
[----:B------:R-:W-:Y:S01]  /*162e0*/  IADD3 R16, -R16, RZ, RZ ;  /* 0x000000ff10107210 */ /* 0x000fe20007ffe1ff */
[----:B------:R-:W-:Y:S01]  /*162f0*/  IMAD.HI.U32 R40, R3, R17, RZ ;  /* 0x0000001103287227 */ /* 0x000fe200078e00ff */
[C---:B------:R-:W-:Y:S02]  /*16300*/  ISETP.GT.U32.AND P4, PT, R0.reuse, R5, PT ;  /* 0x000000050000720c */ /* 0x040fe40003f84070 */
[----:B-1----:R-:W-:Y:S01]  /*16310*/  MOV R9, R41 ;  /* 0x0000002900097202 */ /* 0x002fe20000000f00 */
[----:B------:R-:W-:Y:S01]  /*16320*/  IMAD R39, R0, R16, R39 ;  /* 0x0000001000277224 */ /* 0x000fe200078e0227 */
[----:B------:R-:W-:Y:S01]  /*16330*/  IADD3 R40, -R40, RZ, RZ ;  /* 0x000000ff28287210 */ /* 0x000fe20007ffe1ff */
[----:B------:R-:W-:Y:S01]  /*16340*/  @!P3 IMAD.IADD R38, R38, 0x1, -R0 ;  /* 0x000000012626b824 */ /* 0x000fe200078e0a00 */
[----:B------:R-:W-:Y:S01]  /*16350*/  @!P2 IADD3 R9, -R9, RZ, RZ ;  /* 0x000000ff0909a210 */ /* 0x000fe20007ffe1ff */
[----:B------:R-:W-:Y:S01]  /*16360*/  VIADD R16, R6, 0x1c8 ;  /* 0x000001c806107836 */ /* 0x000fe20000000000 */
[----:B------:R-:W-:Y:S01]  /*16370*/  ISETP.GT.U32.AND P3, PT, R0, R39, PT ;  /* 0x000000270000720c */ /* 0x000fe20003f64070 */
[----:B------:R-:W-:-:S02]  /*16380*/  IMAD.MOV R45, RZ, RZ, -R45 ;  /* 0x000000ffff2d7224 */ /* 0x000fc400078e0a2d */
[----:B------:R-:W-:Y:S01]  /*16390*/  @!P1 IMAD.IADD R8, R8, 0x1, -R0 ;  /* 0x0000000108089824 */ /* 0x000fe200078e0a00 */
[----:B------:R1:W-:Y:S01]  /*163a0*/  STL [R1+0xf0], R9 ;  /* 0x0000f00901007387 */ /* 0x0003e20000100800 */
[----:B------:R-:W-:Y:S01]  /*163b0*/  ISETP.GE.AND P1, PT, R42, RZ, PT ;  /* 0x000000ff2a00720c */ /* 0x000fe20003f26270 */
[C---:B------:R-:W-:Y:S01]  /*163c0*/  IMAD R17, R0.reuse, R40, R17 ;  /* 0x0000002800117224 */ /* 0x040fe200078e0211 */
[----:B------:R-:W-:Y:S01]  /*163d0*/  IABS R40, R16 ;  /* 0x0000001000287213 */ /* 0x000fe20000000000 */
[C---:B------:R-:W-:Y:S01]  /*163e0*/  IMAD R42, R0.reuse, R45, R44 ;  /* 0x0000002d002a7224 */ /* 0x040fe200078e022c */
[----:B------:R-:W-:Y:S01]  /*163f0*/  MOV R10, R8 ;  /* 0x00000008000a7202 */ /* 0x000fe20000000f00 */
[----:B------:R-:W-:Y:S02]  /*16400*/  @!P4 IMAD.IADD R5, R5, 0x1, -R0 ;  /* 0x000000010505c824 */ /* 0x000fe400078e0a00 */
[----:B------:R-:W-:Y:S01]  /*16410*/  IMAD.MOV.U32 R8, RZ, RZ, R40 ;  /* 0x000000ffff087224 */ /* 0x000fe200078e0028 */
[C---:B------:R-:W-:Y:S01]  /*16420*/  ISETP.GT.U32.AND P2, PT, R0.reuse, R42, PT ;  /* 0x0000002a0000720c */ /* 0x040fe20003f44070 */
[----:B------:R-:W-:Y:S01]  /*16430*/  @!P0 IMAD.MOV R10, RZ, RZ, -R10 ;  /* 0x000000ffff0a8224 */ /* 0x000fe200078e0a0a */
[----:B-1----:R-:W-:Y:S01]  /*16440*/  MOV R9, R38 ;  /* 0x0000002600097202 */ /* 0x002fe20000000f00 */
[----:B------:R-:W-:Y:S01]  /*16450*/  IMAD.HI.U32 R38, R3, R8, RZ ;  /* 0x0000000803267227 */ /* 0x000fe200078e00ff */
[----:B------:R-:W-:-:S02]  /*16460*/  ISETP.GT.U32.AND P4, PT, R0, R5, PT ;  /* 0x000000050000720c */ /* 0x000fc40003f84070 */
[----:B------:R-:W-:Y:S01]  /*16470*/  ISETP.GE.AND P0, PT, R37, RZ, PT ;  /* 0x000000ff2500720c */ /* 0x000fe20003f06270 */
[----:B------:R-:W-:Y:S01]  /*16480*/  @!P6 IMAD.MOV R9, RZ, RZ, -R9 ;  /* 0x000000ffff09e224 */ /* 0x000fe200078e0a09 */
[----:B------:R-:W-:Y:S01]  /*16490*/  ISETP.GT.U32.AND P6, PT, R0, R17, PT ;  /* 0x000000110000720c */ /* 0x000fe20003fc4070 */
[--C-:B------:R-:W-:Y:S01]  /*164a0*/  @!P3 IMAD.IADD R39, R39, 0x1, -R0.reuse ;  /* 0x000000012727b824 */ /* 0x100fe200078e0a00 */
[----:B------:R-:W-:Y:S01]  /*164b0*/  IADD3 R37, R6, 0x1c9, RZ ;  /* 0x000001c906257810 */ /* 0x000fe20007ffe0ff */
[----:B------:R-:W-:Y:S01]  /*164c0*/  STL [R1+0xec], R10 ;  /* 0x0000ec0a01007387 */ /* 0x000fe20000100800 */
[----:B------:R-:W-:Y:S01]  /*164d0*/  IADD3 R38, -R38, RZ, RZ ;  /* 0x000000ff26267210 */ /* 0x000fe20007ffe1ff */
[----:B------:R-:W-:Y:S01]  /*164e0*/  @!P2 IMAD.IADD R42, R42, 0x1, -R0 ;  /* 0x000000012a2aa824 */ /* 0x000fe200078e0a00 */
[----:B------:R-:W-:Y:S01]  /*164f0*/  IABS R45, R37 ;  /* 0x00000025002d7213 */ /* 0x000fe20000000000 */
[----:B------:R1:W-:Y:S01]  /*16500*/  STL [R1+0xe8], R9 ;  /* 0x0000e80901007387 */ /* 0x0003e20000100800 */
[----:B------:R-:W-:Y:S01]  /*16510*/  ISETP.GE.AND P2, PT, R16, RZ, PT ;  /* 0x000000ff1000720c */ /* 0x000fe20003f46270 */
[C---:B------:R-:W-:Y:S01]  /*16520*/  IMAD R8, R0.reuse, R38, R8 ;  /* 0x0000002600087224 */ /* 0x040fe200078e0208 */
[----:B------:R-:W-:Y:S01]  /*16530*/  @!P4 IADD3 R5, R5, -R0, RZ ;  /* 0x800000000505c210 */ /* 0x000fe20007ffe0ff */
[----:B------:R-:W-:Y:S01]  /*16540*/  IMAD.HI.U32 R38, R3, R45, RZ ;  /* 0x0000002d03267227 */ /* 0x000fe200078e00ff */
[----:B------:R-:W-:-:S02]  /*16550*/  ISETP.GT.U32.AND P3, PT, R0, R42, PT ;  /* 0x0000002a0000720c */ /* 0x000fc40003f64070 */
[----:B------:R-:W-:Y:S01]  /*16560*/  ISETP.GE.AND P4, PT, R12, RZ, PT ;  /* 0x000000ff0c00720c */ /* 0x000fe20003f86270 */
[----:B------:R-:W-:Y:S01]  /*16570*/  @!P6 IMAD.IADD R17, R17, 0x1, -R0 ;  /* 0x000000011111e824 */ /* 0x000fe200078e0a00 */
[----:B------:R-:W-:Y:S01]  /*16580*/  ISETP.GT.U32.AND P6, PT, R0, R39, PT ;  /* 0x000000270000720c */ /* 0x000fe20003fc4070 */
[----:B------:R-:W-:Y:S01]  /*16590*/  IMAD.MOV R38, RZ, RZ, -R38 ;  /* 0x000000ffff267224 */ /* 0x000fe200078e0a26 */
[----:B-1----:R-:W-:Y:S01]  /*165a0*/  MOV R9, R5 ;  /* 0x0000000500097202 */ /* 0x002fe20000000f00 */
[C---:B------:R-:W-:Y:S01]  /*165b0*/  VIADD R16, R6.reuse, 0x1ca ;  /* 0x000001ca06107836 */ /* 0x040fe20000000000 */
[----:B------:R-:W-:Y:S01]  /*165c0*/  IADD3 R12, R6, 0x1cb, RZ ;  /* 0x000001cb060c7810 */ /* 0x000fe20007ffe0ff */
[C---:B------:R-:W-:Y:S01]  /*165d0*/  IMAD R45, R0.reuse, R38, R45 ;  /* 0x00000026002d7224 */ /* 0x040fe200078e022d */
[----:B------:R-:W-:Y:S02]  /*165e0*/  @!P5 IADD3 R9, -R9, RZ, RZ ;  /* 0x000000ff0909d210 */ /* 0x000fe40007ffe1ff */
[----:B------:R-:W-:Y:S01]  /*165f0*/  ISETP.GT.U32.AND P5, PT, R0, R17, PT ;  /* 0x000000110000720c */ /* 0x000fe20003fa4070 */
[----:B------:R-:W-:Y:S01]  /*16600*/  @!P3 IMAD.IADD R42, R42, 0x1, -R0 ;  /* 0x000000012a2ab824 */ /* 0x000fe200078e0a00 */
[----:B------:R-:W-:Y:S01]  /*16610*/  ISETP.GT.U32.AND P3, PT, R0, R8, PT ;  /* 0x000000080000720c */ /* 0x000fe20003f64070 */
[----:B------:R1:W-:Y:S01]  /*16620*/  STL [R1+0xe4], R9 ;  /* 0x0000e40901007387 */ /* 0x0003e20000100800 */
[----:B------:R-:W-:-:S02]  /*16630*/  IADD3 R5, R6, 0x1cc, RZ ;  /* 0x000001cc06057810 */ /* 0x000fc40007ffe0ff */
[----:B------:R-:W-:Y:S02]  /*16640*/  @!P6 IADD3 R39, R39, -R0, RZ ;  /* 0x800000002727e210 */ /* 0x000fe40007ffe0ff */
[----:B------:R-:W-:Y:S02]  /*16650*/  ISETP.GT.U32.AND P6, PT, R0, R45, PT ;  /* 0x0000002d0000720c */ /* 0x000fe40003fc4070 */
[----:B------:R-:W-:Y:S02]  /*16660*/  IABS R44, R16 ;  /* 0x00000010002c7213 */ /* 0x000fe40000000000 */
[----:B------:R-:W-:Y:S01]  /*16670*/  IABS R41, R12 ;  /* 0x0000000c00297213 */ /* 0x000fe20000000000 */
[----:B------:R-:W-:Y:S01]  /*16680*/  @!P5 IMAD.IADD R17, R17, 0x1, -R0 ;  /* 0x000000011111d824 */ /* 0x000fe200078e0a00 */
[----:B------:R-:W-:Y:S01]  /*16690*/  IABS R38, R5 ;  /* 0x0000000500267213 */ /* 0x000fe20000000000 */
[----:B------:R-:W-:Y:S01]  /*166a0*/  IMAD.HI.U32 R40, R3, R44, RZ ;  /* 0x0000002c03287227 */ /* 0x000fe200078e00ff */
[----:B------:R-:W-:-:S02]  /*166b0*/  ISETP.GE.AND P5, PT, R37, RZ, PT ;  /* 0x000000ff2500720c */ /* 0x000fc40003fa6270 */
[----:B------:R-:W-:Y:S01]  /*166c0*/  MOV R37, R38 ;  /* 0x0000002600257202 */ /* 0x000fe20000000f00 */
[----:B------:R-:W-:Y:S01]  /*166d0*/  IMAD.HI.U32 R38, R3, R41, RZ ;  /* 0x0000002903267227 */ /* 0x000fe200078e00ff */
[----:B-1----:R-:W-:Y:S02]  /*166e0*/  MOV R9, R42 ;  /* 0x0000002a00097202 */ /* 0x002fe40000000f00 */
[----:B------:R-:W-:Y:S01]  /*166f0*/  MOV R10, R39 ;  /* 0x00000027000a7202 */ /* 0x000fe20000000f00 */
[--C-:B------:R-:W-:Y:S01]  /*16700*/  @!P6 IMAD.IADD R45, R45, 0x1, -R0.reuse ;  /* 0x000000012d2de824 */ /* 0x100fe200078e0a00 */
[----:B------:R-:W-:Y:S01]  /*16710*/  @!P1 IADD3 R9, -R9, RZ, RZ ;  /* 0x000000ff09099210 */ /* 0x000fe20007ffe1ff */
[----:B------:R-:W-:Y:S01]  /*16720*/  @!P3 IMAD.IADD R8, R8, 0x1, -R0 ;  /* 0x000000010808b824 */ /* 0x000fe200078e0a00 */
[----:B------:R-:W-:Y:S01]  /*16730*/  ISETP.GE.AND P3, PT, R16, RZ, PT ;  /* 0x000000ff1000720c */ /* 0x000fe20003f66270 */
[----:B------:R-:W-:Y:S01]  /*16740*/  IMAD.MOV R40, RZ, RZ, -R40 ;  /* 0x000000ffff287224 */ /* 0x000fe200078e0a28 */
[----:B------:R-:W-:Y:S01]  /*16750*/  ISETP.GT.U32.AND P6, PT, R0, R45, PT ;  /* 0x0000002d0000720c */ /* 0x000fe20003fc4070 */
[----:B------:R-:W-:Y:S01]  /*16760*/  IMAD.HI.U32 R16, R3, R37, RZ ;  /* 0x0000002503107227 */ /* 0x000fe200078e00ff */
[----:B------:R-:W-:Y:S01]  /*16770*/  IADD3 R38, -R38, RZ, RZ ;  /* 0x000000ff26267210 */ /* 0x000fe20007ffe1ff */
[----:B------:R1:W-:Y:S01]  /*16780*/  STL [R1+0xe0], R9 ;  /* 0x0000e00901007387 */ /* 0x0003e20000100800 */
[C---:B------:R-:W-:Y:S01]  /*16790*/  ISETP.GT.U32.AND P1, PT, R0.reuse, R8, PT ;  /* 0x000000080000720c */ /* 0x040fe20003f24070 */
[----:B------:R-:W-:Y:S01]  /*167a0*/  IMAD R44, R0, R40, R44 ;  /* 0x00000028002c7224 */ /* 0x000fe200078e022c */
[----:B------:R-:W-:Y:S01]  /*167b0*/  @!P0 IADD3 R10, -R10, RZ, RZ ;  /* 0x000000ff0a0a8210 */ /* 0x000fe20007ffe1ff */
[----:B------:R-:W-:Y:S01]  /*167c0*/  IMAD.MOV R16, RZ, RZ, -R16 ;  /* 0x000000ffff107224 */ /* 0x000fe200078e0a10 */
[----:B------:R-:W-:Y:S01]  /*167d0*/  IADD3 R40, R6, 0x1ce, RZ ;  /* 0x000001ce06287810 */ /* 0x000fe20007ffe0ff */
[C---:B------:R-:W-:Y:S01]  /*167e0*/  IMAD R41, R0.reuse, R38, R41 ;  /* 0x0000002600297224 */ /* 0x040fe200078e0229 */
[C---:B------:R-:W-:Y:S01]  /*167f0*/  ISETP.GT.U32.AND P0, PT, R0.reuse, R44, PT ;  /* 0x0000002c0000720c */ /* 0x040fe20003f04070 */
[C---:B------:R-:W-:Y:S01]  /*16800*/  IMAD R37, R0.reuse, R16, R37 ;  /* 0x0000001000257224 */ /* 0x040fe200078e0225 */
[----:B------:R-:W-:Y:S01]  /*16810*/  IABS R42, R40 ;  /* 0x00000028002a7213 */ /* 0x000fe20000000000 */
[----:B-1----:R-:W-:Y:S01]  /*16820*/  IMAD.MOV.U32 R9, RZ, RZ, R17 ;  /* 0x000000ffff097224 */ /* 0x002fe200078e0011 */
[----:B------:R-:W-:Y:S01]  /*16830*/  STL [R1+0xdc], R10 ;  /* 0x0000dc0a01007387 */ /* 0x000fe20000100800 */
[--C-:B------:R-:W-:Y:S01]  /*16840*/  @!P6 IMAD.IADD R45, R45, 0x1, -R0.reuse ;  /* 0x000000012d2de824 */ /* 0x100fe200078e0a00 */
[----:B------:R-:W-:Y:S01]  /*16850*/  ISETP.GT.U32.AND P6, PT, R0, R37, PT ;  /* 0x000000250000720c */ /* 0x000fe20003fc4070 */
[----:B------:R-:W-:Y:S01]  /*16860*/  VIADD R17, R6, 0x1cd ;  /* 0x000001cd06117836 */ /* 0x000fe20000000000 */
[----:B------:R-:W-:Y:S01]  /*16870*/  @!P4 IADD3 R9, -R9, RZ, RZ ;  /* 0x000000ff0909c210 */ /* 0x000fe20007ffe1ff */
[----:B------:R-:W-:Y:S01]  /*16880*/  @!P1 IMAD.IADD R8, R8, 0x1, -R0 ;  /* 0x0000000108089824 */ /* 0x000fe200078e0a00 */
[----:B------:R-:W-:Y:S01]  /*16890*/  ISETP.GT.U32.AND P4, PT, R0, R41, PT ;  /* 0x000000290000720c */ /* 0x000fe20003f84070 */
[----:B------:R-:W-:Y:S01]  /*168a0*/  VIADD R16, R6, 0x1cf ;  /* 0x000001cf06107836 */ /* 0x000fe20000000000 */
[----:B------:R-:W-:Y:S01]  /*168b0*/  ISETP.GE.AND P1, PT, R12, RZ, PT ;  /* 0x000000ff0c00720c */ /* 0x000fe20003f26270 */
[----:B------:R1:W-:Y:S01]  /*168c0*/  STL [R1+0xd8], R9 ;  /* 0x0000d80901007387 */ /* 0x0003e20000100800 */
[----:B------:R-:W-:-:S02]  /*168d0*/  IABS R12, R17 ;  /* 0x00000011000c7213 */ /* 0x000fc40000000000 */
[----:B------:R-:W-:Y:S02]  /*168e0*/  @!P0 IADD3 R44, R44, -R0, RZ ;  /* 0x800000002c2c8210 */ /* 0x000fe40007ffe0ff */
[----:B------:R-:W-:Y:S01]  /*168f0*/  ISETP.GE.AND P0, PT, R5, RZ, PT ;  /* 0x000000ff0500720c */ /* 0x000fe20003f06270 */
[----:B------:R-:W-:Y:S01]  /*16900*/  IMAD.HI.U32 R5, R3, R12, RZ ;  /* 0x0000000c03057227 */ /* 0x000fe200078e00ff */
[----:B------:R-:W-:-:S03]  /*16910*/  IABS R46, R16 ;  /* 0x00000010002e7213 */ /* 0x000fc60000000000 */
[----:B------:R-:W-:Y:S01]  /*16920*/  @!P4 IADD3 R41, R41, -R0, RZ ;  /* 0x800000002929c210 */ /* 0x000fe20007ffe0ff */
[----:B------:R-:W-:Y:S01]  /*16930*/  @!P6 IMAD.IADD R37, R37, 0x1, -R0 ;  /* 0x000000012525e824 */ /* 0x000fe200078e0a00 */
[C---:B------:R-:W-:Y:S01]  /*16940*/  ISETP.GT.U32.AND P4, PT, R0.reuse, R44, PT ;  /* 0x0000002c0000720c */ /* 0x040fe20003f84070 */
[----:B-1----:R-:W-:Y:S01]  /*16950*/  IMAD.MOV.U32 R9, RZ, RZ, R8 ;  /* 0x000000ffff097224 */ /* 0x002fe200078e0008 */
[C---:B------:R-:W-:Y:S01]  /*16960*/  ISETP.GT.U32.AND P6, PT, R0.reuse, R41, PT ;  /* 0x000000290000720c */ /* 0x040fe20003fc4070 */
[----:B------:R-:W-:Y:S01]  /*16970*/  IMAD.HI.U32 R8, R3, R42, RZ ;  /* 0x0000002a03087227 */ /* 0x000fe200078e00ff */
[----:B------:R-:W-:Y:S02]  /*16980*/  IADD3 R5, -R5, RZ, RZ ;  /* 0x000000ff05057210 */ /* 0x000fe40007ffe1ff */
[----:B------:R-:W-:Y:S01]  /*16990*/  @!P2 IADD3 R9, -R9, RZ, RZ ;  /* 0x000000ff0909a210 */ /* 0x000fe20007ffe1ff */
[----:B------:R-:W-:Y:S01]  /*169a0*/  IMAD.MOV R8, RZ, RZ, -R8 ;  /* 0x000000ffff087224 */ /* 0x000fe200078e0a08 */
[C---:B------:R-:W-:Y:S01]  /*169b0*/  ISETP.GT.U32.AND P2, PT, R0.reuse, R37, PT ;  /* 0x000000250000720c */ /* 0x040fe20003f44070 */
[----:B------:R-:W-:Y:S01]  /*169c0*/  IMAD R12, R0, R5, R12 ;  /* 0x00000005000c7224 */ /* 0x000fe200078e020c */
[----:B------:R-:W-:Y:S01]  /*169d0*/  IADD3 R5, R6, 0x1d0, RZ ;  /* 0x000001d006057810 */ /* 0x000fe20007ffe0ff */
[----:B------:R-:W-:Y:S01]  /*169e0*/  IMAD R42, R0, R8, R42 ;  /* 0x00000008002a7224 */ /* 0x000fe200078e022a */
[----:B------:R1:W-:Y:S01]  /*169f0*/  STL [R1+0xd4], R9 ;  /* 0x0000d40901007387 */ /* 0x0003e20000100800 */
[--C-:B------:R-:W-:Y:S01]  /*16a00*/  @!P4 IMAD.IADD R44, R44, 0x1, -R0.reuse ;  /* 0x000000012c2cc824 */ /* 0x100fe200078e0a00 */
[C---:B------:R-:W-:Y:S01]  /*16a10*/  ISETP.GT.U32.AND P4, PT, R0.reuse, R12, PT ;  /* 0x0000000c0000720c */ /* 0x040fe20003f84070 */
[----:B------:R-:W-:Y:S01]  /*16a20*/  @!P6 IMAD.IADD R41, R41, 0x1, -R0 ;  /* 0x000000012929e824 */ /* 0x000fe200078e0a00 */
[----:B------:R-:W-:Y:S01]  /*16a30*/  ISETP.GT.U32.AND P6, PT, R0, R42, PT ;  /* 0x0000002a0000720c */ /* 0x000fe20003fc4070 */
[----:B------:R-:W-:Y:S01]  /*16a40*/  IMAD.HI.U32 R47, R3, R46, RZ ;  /* 0x0000002e032f7227 */ /* 0x000fe200078e00ff */
[----:B------:R-:W-:-:S02]  /*16a50*/  IABS R39, R5 ;  /* 0x0000000500277213 */ /* 0x000fc40000000000 */
[----:B------:R-:W-:Y:S01]  /*16a60*/  MOV R10, R44 ;  /* 0x0000002c000a7202 */ /* 0x000fe20000000f00 */
[----:B------:R-:W-:Y:S01]  /*16a70*/  IMAD.MOV R47, RZ, RZ, -R47 ;  /* 0x000000ffff2f7224 */ /* 0x000fe200078e0a2f */
[-C--:B------:R-:W-:Y:S01]  /*16a80*/  @!P2 IADD3 R37, R37, -R0.reuse, RZ ;  /* 0x800000002525a210 */ /* 0x080fe20007ffe0ff */
[----:B-1----:R-:W-:Y:S01]  /*16a90*/  IMAD.MOV.U32 R9, RZ, RZ, R45 ;  /* 0x000000ffff097224 */ /* 0x002fe200078e002d */
[----:B------:R-:W-:Y:S01]  /*16aa0*/  ISETP.GE.AND P2, PT, R17, RZ, PT ;  /* 0x000000ff1100720c */ /* 0x000fe20003f46270 */
[----:B------:R-:W-:Y:S01]  /*16ab0*/  IMAD.HI.U32 R17, R3, R39, RZ ;  /* 0x0000002703117227 */ /* 0x000fe200078e00ff */
[----:B------:R-:W-:Y:S02]  /*16ac0*/  IADD3 R8, R6, 0x1d1, RZ ;  /* 0x000001d106087810 */ /* 0x000fe40007ffe0ff */
[----:B------:R-:W-:Y:S01]  /*16ad0*/  @!P4 IADD3 R12, R12, -R0, RZ ;  /* 0x800000000c0cc210 */ /* 0x000fe20007ffe0ff */
[----:B------:R-:W-:Y:S01]  /*16ae0*/  @!P6 IMAD.IADD R42, R42, 0x1, -R0 ;  /* 0x000000012a2ae824 */ /* 0x000fe200078e0a00 */
[----:B------:R-:W-:Y:S01]  /*16af0*/  ISETP.GE.AND P4, PT, R40, RZ, PT ;  /* 0x000000ff2800720c */ /* 0x000fe20003f86270 */
[----:B------:R-:W-:Y:S01]  /*16b00*/  @!P5 IMAD.MOV R9, RZ, RZ, -R9 ;  /* 0x000000ffff09d224 */ /* 0x000fe200078e0a09 */
[C---:B------:R-:W-:Y:S01]  /*16b10*/  ISETP.GT.U32.AND P6, PT, R0.reuse, R12, PT ;  /* 0x0000000c0000720c */ /* 0x040fe20003fc4070 */
[----:B------:R-:W-:Y:S01]  /*16b20*/  IMAD R40, R0, R47, R46 ;  /* 0x0000002f00287224 */ /* 0x000fe200078e022e */
[----:B------:R-:W-:Y:S01]  /*16b30*/  IADD3 R17, -R17, RZ, RZ ;  /* 0x000000ff11117210 */ /* 0x000fe20007ffe1ff */
[----:B------:R-:W-:Y:S01]  /*16b40*/  @!P3 IMAD.MOV R10, RZ, RZ, -R10 ;  /* 0x000000ffff0ab224 */ /* 0x000fe200078e0a0a */
[----:B------:R1:W-:Y:S01]  /*16b50*/  STL [R1+0xd0], R9 ;  /* 0x0000d00901007387 */ /* 0x0003e20000100800 */
[----:B------:R-:W-:-:S02]  /*16b60*/  IABS R38, R8 ;  /* 0x0000000800267213 */ /* 0x000fc40000000000 */
[C---:B------:R-:W-:Y:S01]  /*16b70*/  IMAD R39, R0.reuse, R17, R39 ;  /* 0x0000001100277224 */ /* 0x040fe200078e0227 */
[C---:B------:R-:W-:Y:S01]  /*16b80*/  ISETP.GT.U32.AND P3, PT, R0.reuse, R40, PT ;  /* 0x000000280000720c */ /* 0x040fe20003f64070 */
[----:B------:R2:W-:Y:S01]  /*16b90*/  STL [R1+0xcc], R10 ;  /* 0x0000cc0a01007387 */ /* 0x0005e20000100800 */
[----:B------:R-:W-:-:S03]  /*16ba0*/  ISETP.GT.U32.AND P5, PT, R0, R42, PT ;  /* 0x0000002a0000720c */ /* 0x000fc60003fa4070 */
[----:B------:R-:W-:Y:S01]  /*16bb0*/  @!P6 IMAD.IADD R12, R12, 0x1, -R0 ;  /* 0x000000010c0ce824 */ /* 0x000fe200078e0a00 */
[----:B------:R-:W-:Y:S02]  /*16bc0*/  ISETP.GT.U32.AND P6, PT, R0, R39, PT ;  /* 0x000000270000720c */ /* 0x000fe40003fc4070 */
[----:B-1----:R-:W-:Y:S02]  /*16bd0*/  MOV R9, R41 ;  /* 0x0000002900097202 */ /* 0x002fe40000000f00 */
[----:B------:R-:W-:Y:S02]  /*16be0*/  IABS R41, R48 ;  /* 0x0000003000297213 */ /* 0x000fe40000000000 */
[----:B--2---:R-:W-:Y:S01]  /*16bf0*/  MOV R10, R37 ;  /* 0x00000025000a7202 */ /* 0x004fe20000000f00 */
[----:B------:R-:W-:Y:S01]  /*16c00*/  @!P1 IMAD.MOV R9, RZ, RZ, -R9 ;  /* 0x000000ffff099224 */ /* 0x000fe200078e0a09 */
[----:B------:R-:W-:Y:S01]  /*16c10*/  ISETP.GE.AND P1, PT, R16, RZ, PT ;  /* 0x000000ff1000720c */ /* 0x000fe20003f26270 */
[----:B------:R-:W-:Y:S01]  /*16c20*/  IMAD.HI.U32 R16, R3, R38, RZ ;  /* 0x0000002603107227 */ /* 0x000fe200078e00ff */
[----:B------:R-:W-:-:S02]  /*16c30*/  @!P0 IADD3 R10, -R10, RZ, RZ ;  /* 0x000000ff0a0a8210 */ /* 0x000fc40007ffe1ff */
[----:B------:R-:W-:Y:S01]  /*16c40*/  ISETP.GE.AND P0, PT, R5, RZ, PT ;  /* 0x000000ff0500720c */ /* 0x000fe20003f06270 */
[----:B------:R-:W-:Y:S01]  /*16c50*/  VIADD R5, R6, 0x1d2 ;  /* 0x000001d206057836 */ /* 0x000fe20000000000 */
[----:B------:R1:W-:Y:S01]  /*16c60*/  STL [R1+0xc8], R9 ;  /* 0x0000c80901007387 */ /* 0x0003e20000100800 */
[----:B------:R-:W-:Y:S01]  /*16c70*/  @!P3 IMAD.IADD R40, R40, 0x1, -R0 ;  /* 0x000000012828b824 */ /* 0x000fe200078e0a00 */
[----:B------:R-:W-:Y:S02]  /*16c80*/  @!P6 IADD3 R39, R39, -R0, RZ ;  /* 0x800000002727e210 */ /* 0x000fe40007ffe0ff */
[----:B------:R-:W-:Y:S01]  /*16c90*/  IABS R37, R5 ;  /* 0x0000000500257213 */ /* 0x000fe20000000000 */
[----:B------:R2:W-:Y:S01]  /*16ca0*/  STL [R1+0x2f30], R10 ;  /* 0x002f300a01007387 */ /* 0x0005e20000100800 */
[----:B------:R-:W-:Y:S02]  /*16cb0*/  IADD3 R16, -R16, RZ, RZ ;  /* 0x000000ff10107210 */ /* 0x000fe40007ffe1ff */
[----:B------:R-:W-:Y:S01]  /*16cc0*/  ISETP.GT.U32.AND P6, PT, R0, R40, PT ;  /* 0x000000280000720c */ /* 0x000fe20003fc4070 */
[----:B-1----:R-:W-:Y:S01]  /*16cd0*/  IMAD.MOV.U32 R9, RZ, RZ, R12 ;  /* 0x000000ffff097224 */ /* 0x002fe200078e000c */
[----:B------:R-:W-:Y:S01]  /*16ce0*/  @!P5 IADD3 R42, R42, -R0, RZ ;  /* 0x800000002a2ad210 */ /* 0x000fe20007ffe0ff */
[----:B------:R-:W-:Y:S01]  /*16cf0*/  IMAD.HI.U32 R12, R3, R37, RZ ;  /* 0x00000025030c7227 */ /* 0x000fe200078e00ff */
[----:B------:R-:W-:-:S02]  /*16d00*/  ISETP.GE.AND P5, PT, R8, RZ, PT ;  /* 0x000000ff0800720c */ /* 0x000fc40003fa6270 */
[----:B------:R-:W-:Y:S01]  /*16d10*/  IADD3 R8, R6, 0x1d3, RZ ;  /* 0x000001d306087810 */ /* 0x000fe20007ffe0ff */
[----:B------:R-:W-:Y:S01]  /*16d20*/  IMAD R38, R0, R16, R38 ;  /* 0x0000001000267224 */ /* 0x000fe200078e0226 */
[----:B------:R-:W-:Y:S01]  /*16d30*/  IADD3 R12, -R12, RZ, RZ ;  /* 0x000000ff0c0c7210 */ /* 0x000fe20007ffe1ff */
[----:B------:R-:W-:Y:S01]  /*16d40*/  @!P4 IMAD.MOV R42, RZ, RZ, -R42 ;  /* 0x000000ffff2ac224 */ /* 0x000fe200078e0a2a */
[----:B------:R-:W-:Y:S01]  /*16d50*/  ISETP.GE.AND P3, PT, R5, RZ, PT ;  /* 0x000000ff0500720c */ /* 0x000fe20003f66270 */
[----:B------:R-:W-:Y:S01]  /*16d60*/  @!P2 IMAD.MOV R9, RZ, RZ, -R9 ;  /* 0x000000ffff09a224 */ /* 0x000fe200078e0a09 */
[C---:B------:R-:W-:Y:S01]  /*16d70*/  ISETP.GT.U32.AND P4, PT, R0.reuse, R38, PT ;  /* 0x000000260000720c */ /* 0x040fe20003f84070 */
[----:B------:R-:W-:Y:S01]  /*16d80*/  IMAD R37, R0, R12, R37 ;  /* 0x0000000c00257224 */ /* 0x000fe200078e0225 */
[----:B------:R-:W-:Y:S01]  /*16d90*/  @!P6 IADD3 R40, R40, -R0, RZ ;  /* 0x800000002828e210 */ /* 0x000fe20007ffe0ff */
[----:B------:R-:W-:Y:S01]  /*16da0*/  VIADD R16, R6, 0x1d4 ;  /* 0x000001d406107836 */ /* 0x000fe20000000000 */
[C---:B------:R-:W-:Y:S01]  /*16db0*/  ISETP.GT.U32.AND P2, PT, R0.reuse, R39, PT ;  /* 0x000000270000720c */ /* 0x040fe20003f44070 */
[----:B------:R-:W-:Y:S01]  /*16dc0*/  STL [R1+0x2f34], R9 ;  /* 0x002f340901007387 */ /* 0x000fe20000100800 */
[----:B------:R-:W-:Y:S01]  /*16dd0*/  ISETP.GT.U32.AND P6, PT, R0, R37, PT ;  /* 0x000000250000720c */ /* 0x000fe20003fc4070 */
[----:B------:R-:W-:Y:S01]  /*16de0*/  @!P1 IMAD.MOV R40, RZ, RZ, -R40 ;  /* 0x000000ffff289224 */ /* 0x000fe200078e0a28 */
[C---:B------:R-:W-:Y:S01]  /*16df0*/  IADD3 R5, R6.reuse, 0x1d5, RZ ;  /* 0x000001d506057810 */ /* 0x040fe20007ffe0ff */
[----:B------:R1:W-:Y:S01]  /*16e00*/  STL [R1+0x2f38], R42 ;  /* 0x002f382a01007387 */ /* 0x0003e20000100800 */
[----:B------:R-:W-:Y:S01]  /*16e10*/  IABS R44, R8 ;  /* 0x00000008002c7213 */ /* 0x000fe20000000000 */
[----:B--2---:R-:W-:Y:S01]  /*16e20*/  VIADD R10, R6, 0x1fc ;  /* 0x000001fc060a7836 */ /* 0x004fe20000000000 */
[----:B------:R-:W-:Y:S01]  /*16e30*/  IABS R46, R16 ;  /* 0x00000010002e7213 */ /* 0x000fe20000000000 */
[----:B------:R2:W-:Y:S01]  /*16e40*/  STL [R1+0x2f3c], R40 ;  /* 0x002f3c2801007387 */ /* 0x0005e20000100800 */
[----:B------:R-:W-:Y:S01]  /*16e50*/  @!P4 IADD3 R38, R38, -R0, RZ ;  /* 0x800000002626c210 */ /* 0x000fe20007ffe0ff */
[----:B------:R-:W-:Y:S01]  /*16e60*/  IMAD.HI.U32 R17, R3, R44, RZ ;  /* 0x0000002c03117227 */ /* 0x000fe200078e00ff */
[----:B------:R-:W-:-:S02]  /*16e70*/  IABS R45, R5 ;  /* 0x00000005002d7213 */ /* 0x000fc40000000000 */
[----:B------:R-:W-:Y:S01]  /*16e80*/  ISETP.GT.U32.AND P1, PT, R0, R38, PT ;  /* 0x000000260000720c */ /* 0x000fe20003f24070 */
[----:B------:R-:W-:Y:S01]  /*16e90*/  IMAD.HI.U32 R12, R3, R46, RZ ;  /* 0x0000002e030c7227 */ /* 0x000fe200078e00ff */
[----:B------:R-:W-:Y:S02]  /*16ea0*/  @!P6 IADD3 R37, R37, -R0, RZ ;  /* 0x800000002525e210 */ /* 0x000fe40007ffe0ff */
[----:B------:R-:W-:Y:S01]  /*16eb0*/  IADD3 R17, -R17, RZ, RZ ;  /* 0x000000ff11117210 */ /* 0x000fe20007ffe1ff */
[----:B------:R-:W-:Y:S01]  /*16ec0*/  @!P2 IMAD.IADD R39, R39, 0x1, -R0 ;  /* 0x000000012727a824 */ /* 0x000fe200078e0a00 */
[----:B------:R-:W-:Y:S01]  /*16ed0*/  ISETP.GE.AND P2, PT, R8, RZ, PT ;  /* 0x000000ff0800720c */ /* 0x000fe20003f46270 */
[----:B------:R-:W-:Y:S01]  /*16ee0*/  IMAD.HI.U32 R8, R3, R45, RZ ;  /* 0x0000002d03087227 */ /* 0x000fe200078e00ff */
[----:B------:R-:W-:Y:S02]  /*16ef0*/  ISETP.GT.U32.AND P6, PT, R0, R37, PT ;  /* 0x000000250000720c */ /* 0x000fe40003fc4070 */
[----:B------:R-:W-:Y:S01]  /*16f00*/  ISETP.GE.AND P4, PT, R16, RZ, PT ;  /* 0x000000ff1000720c */ /* 0x000fe20003f86270 */
[----:B------:R-:W-:Y:S01]  /*16f10*/  IMAD.MOV R12, RZ, RZ, -R12 ;  /* 0x000000ffff0c7224 */ /* 0x000fe200078e0a0c */
[C---:B-1----:R-:W-:Y:S01]  /*16f20*/  IADD3 R42, R6.reuse, 0x1f8, RZ ;  /* 0x000001f8062a7810 */ /* 0x042fe20007ffe0ff */
[----:B------:R-:W-:Y:S01]  /*16f30*/  IMAD.MOV R8, RZ, RZ, -R8 ;  /* 0x000000ffff087224 */ /* 0x000fe200078e0a08 */
[----:B------:R-:W-:Y:S01]  /*16f40*/  IADD3 R9, R6, 0x1fb, RZ ;  /* 0x000001fb06097810 */ /* 0x000fe20007ffe0ff */
[----:B------:R-:W-:Y:S01]  /*16f50*/  IMAD R46, R0, R12, R46 ;  /* 0x0000000c002e7224 */ /* 0x000fe200078e022e */
[----:B------:R-:W-:Y:S01]  /*16f60*/  IADD3 R12, R6, 0x1d9, RZ ;  /* 0x000001d9060c7810 */ /* 0x000fe20007ffe0ff */
[----:B------:R-:W-:Y:S01]  /*16f70*/  IMAD R44, R0, R17, R44 ;  /* 0x00000011002c7224 */ /* 0x000fe200078e022c */
[----:B------:R-:W-:Y:S01]  /*16f80*/  IADD3 R17, R6, 0x1d8, RZ ;  /* 0x000001d806117810 */ /* 0x000fe20007ffe0ff */
[----:B------:R-:W-:Y:S01]  /*16f90*/  IMAD R45, R0, R8, R45 ;  /* 0x00000008002d7224 */ /* 0x000fe200078e022d */
[----:B------:R-:W-:Y:S01]  /*16fa0*/  IADD3 R8, R6, 0x1d6, RZ ;  /* 0x000001d606087810 */ /* 0x000fe20007ffe0ff */
[----:B------:R-:W-:Y:S01]  /*16fb0*/  @!P1 IMAD.IADD R38, R38, 0x1, -R0 ;  /* 0x0000000126269824 */ /* 0x000fe200078e0a00 */
[C---:B------:R-:W-:Y:S01]  /*16fc0*/  ISETP.GT.U32.AND P1, PT, R0.reuse, R46, PT ;  /* 0x0000002e0000720c */ /* 0x040fe20003f24070 */
[----:B------:R-:W-:Y:S01]  /*16fd0*/  @!P0 IMAD.MOV R39, RZ, RZ, -R39 ;  /* 0x000000ffff278224 */ /* 0x000fe200078e0a27 */
[----:B------:R-:W-:Y:S01]  /*16fe0*/  ISETP.GT.U32.AND P0, PT, R0, R44, PT ;  /* 0x0000002c0000720c */ /* 0x000fe20003f04070 */
[----:B--2---:R-:W-:Y:S01]  /*16ff0*/  VIADD R40, R6, 0x1f7 ;  /* 0x000001f706287836 */ /* 0x004fe20000000000 */
[----:B------:R-:W-:-:S02]  /*17000*/  @!P6 IADD3 R37, R37, -R0, RZ ;  /* 0x800000002525e210 */ /* 0x000fc40007ffe0ff */
[----:B------:R-:W-:Y:S01]  /*17010*/  ISETP.GT.U32.AND P6, PT, R0, R45, PT ;  /* 0x0000002d0000720c */ /* 0x000fe20003fc4070 */
[----:B------:R1:W-:Y:S01]  /*17020*/  STL [R1+0x2f40], R39 ;  /* 0x002f402701007387 */ /* 0x0003e20000100800 */
[----:B------:R-:W-:Y:S01]  /*17030*/  IABS R47, R8 ;  /* 0x00000008002f7213 */ /* 0x000fe20000000000 */
[----:B------:R-:W-:Y:S01]  /*17040*/  @!P3 IMAD.MOV R37, RZ, RZ, -R37 ;  /* 0x000000ffff25b224 */ /* 0x000fe200078e0a25 */
[----:B------:R-:W-:Y:S02]  /*17050*/  IABS R52, R17 ;  /* 0x0000001100347213 */ /* 0x000fe40000000000 */
[----:B------:R-:W-:Y:S01]  /*17060*/  IABS R51, R12 ;  /* 0x0000000c00337213 */ /* 0x000fe20000000000 */
[--C-:B------:R-:W-:Y:S01]  /*17070*/  @!P1 IMAD.IADD R46, R46, 0x1, -R0.reuse ;  /* 0x000000012e2e9824 */ /* 0x100fe200078e0a00 */
[----:B------:R-:W-:Y:S01]  /*17080*/  ISETP.GE.AND P3, PT, R8, RZ, PT ;  /* 0x000000ff0800720c */ /* 0x000fe20003f66270 */
[----:B------:R-:W-:Y:S01]  /*17090*/  @!P0 IMAD.IADD R44, R44, 0x1, -R0 ;  /* 0x000000012c2c8824 */ /* 0x000fe200078e0a00 */
[----:B------:R-:W-:Y:S01]  /*170a0*/  ISETP.GE.AND P0, PT, R5, RZ, PT ;  /* 0x000000ff0500720c */ /* 0x000fe20003f06270 */
[----:B------:R-:W-:Y:S01]  /*170b0*/  IMAD.HI.U32 R5, R3, R41, RZ ;  /* 0x0000002903057227 */ /* 0x000fe200078e00ff */
[----:B------:R-:W-:-:S02]  /*170c0*/  @!P5 IADD3 R38, -R38, RZ, RZ ;  /* 0x000000ff2626d210 */ /* 0x000fc40007ffe1ff */
[C---:B------:R-:W-:Y:S01]  /*170d0*/  ISETP.GT.U32.AND P1, PT, R0.reuse, R44, PT ;  /* 0x0000002c0000720c */ /* 0x040fe20003f24070 */
[----:B------:R-:W-:Y:S01]  /*170e0*/  @!P6 IMAD.IADD R45, R45, 0x1, -R0 ;  /* 0x000000012d2de824 */ /* 0x000fe200078e0a00 */
[C---:B------:R-:W-:Y:S01]  /*170f0*/  ISETP.GT.U32.AND P6, PT, R0.reuse, R46, PT ;  /* 0x0000002e0000720c */ /* 0x040fe20003fc4070 */
[----:B------:R-:W-:Y:S01]  /*17100*/  IMAD.HI.U32 R16, R3, R47, RZ ;  /* 0x0000002f03107227 */ /* 0x000fe200078e00ff */
[----:B------:R-:W-:Y:S01]  /*17110*/  IADD3 R5, -R5, RZ, RZ ;  /* 0x000000ff05057210 */ /* 0x000fe20007ffe1ff */
[----:B------:R2:W-:Y:S01]  /*17120*/  STL [R1+0x2f44], R38 ;  /* 0x002f442601007387 */ /* 0x0005e20000100800 */
[----:B------:R-:W-:Y:S01]  /*17130*/  ISETP.GT.U32.AND P5, PT, R0, R45, PT ;  /* 0x0000002d0000720c */ /* 0x000fe20003fa4070 */
[C---:B------:R-:W-:Y:S01]  /*17140*/  IMAD.HI.U32 R8, R3.reuse, R51, RZ ;  /* 0x0000003303087227 */ /* 0x040fe200078e00ff */
[----:B------:R-:W-:Y:S01]  /*17150*/  IADD3 R16, -R16, RZ, RZ ;  /* 0x000000ff10107210 */ /* 0x000fe20007ffe1ff */
[----:B------:R-:W-:Y:S01]  /*17160*/  STL [R1+0x2f48], R37 ;  /* 0x002f482501007387 */ /* 0x000fe20000100800 */
[----:B-1----:R-:W-:Y:S01]  /*17170*/  IADD3 R39, R6, 0x1f6, RZ ;  /* 0x000001f606277810 */ /* 0x002fe20007ffe0ff */
[C---:B------:R-:W-:Y:S01]  /*17180*/  IMAD R41, R0.reuse, R5, R41 ;  /* 0x0000000500297224 */ /* 0x040fe200078e0229 */
[----:B------:R-:W-:Y:S01]  /*17190*/  IABS R246, R40 ;  /* 0x0000002800f67213 */ /* 0x000fe20000000000 */
[----:B------:R-:W-:Y:S01]  /*171a0*/  IMAD R47, R0, R16, R47 ;  /* 0x00000010002f7224 */ /* 0x000fe200078e022f */
[----:B------:R-:W-:Y:S01]  /*171b0*/  @!P1 IADD3 R44, R44, -R0, RZ ;  /* 0x800000002c2c9210 */ /* 0x000fe20007ffe0ff */
[----:B------:R-:W-:Y:S01]  /*171c0*/  IMAD.HI.U32 R16, R3, R52, RZ ;  /* 0x0000003403107227 */ /* 0x000fe200078e00ff */
[----:B------:R-:W-:-:S02]  /*171d0*/  @!P6 IADD3 R46, R46, -R0, RZ ;  /* 0x800000002e2ee210 */ /* 0x000fc40007ffe0ff */
[----:B------:R-:W-:Y:S01]  /*171e0*/  ISETP.GT.U32.AND P6, PT, R0, R41, PT ;  /* 0x000000290000720c */ /* 0x000fe20003fc4070 */
[----:B------:R-:W-:Y:S01]  /*171f0*/  VIADD R5, R6, 0x1da ;  /* 0x000001da06057836 */ /* 0x000fe20000000000 */
[----:B------:R-:W-:Y:S01]  /*17200*/  ISETP.GT.U32.AND P1, PT, R0, R47, PT ;  /* 0x0000002f0000720c */ /* 0x000fe20003f24070 */
[----:B------:R-:W-:Y:S01]  /*17210*/  IMAD.MOV R8, RZ, RZ, -R8 ;  /* 0x000000ffff087224 */ /* 0x000fe200078e0a08 */
[----:B------:R-:W-:Y:S01]  /*17220*/  IADD3 R16, -R16, RZ, RZ ;  /* 0x000000ff10107210 */ /* 0x000fe20007ffe1ff */
[----:B------:R-:W-:Y:S01]  /*17230*/  @!P2 IMAD.MOV R44, RZ, RZ, -R44 ;  /* 0x000000ffff2ca224 */ /* 0x000fe200078e0a2c */
[----:B------:R-:W-:Y:S01]  /*17240*/  IABS R50, R5 ;  /* 0x0000000500327213 */ /* 0x000fe20000000000 */
[----:B------:R-:W-:Y:S01]  /*17250*/  IMAD R51, R0, R8, R51 ;  /* 0x0000000800337224 */ /* 0x000fe200078e0233 */
[----:B------:R-:W-:Y:S01]  /*17260*/  IADD3 R8, R6, 0x1db, RZ ;  /* 0x000001db06087810 */ /* 0x000fe20007ffe0ff */
[----:B------:R-:W-:Y:S01]  /*17270*/  IMAD R52, R0, R16, R52 ;  /* 0x0000001000347224 */ /* 0x000fe200078e0234 */
[----:B------:R1:W-:Y:S01]  /*17280*/  STL [R1+0x2f4c], R44 ;  /* 0x002f4c2c01007387 */ /* 0x0003e20000100800 */
[----:B------:R-:W-:Y:S01]  /*17290*/  IMAD.HI.U32 R16, R3, R50, RZ ;  /* 0x0000003203107227 */ /* 0x000fe200078e00ff */
[----:B------:R-:W-:-:S02]  /*172a0*/  IABS R49, R8 ;  /* 0x0000000800317213 */ /* 0x000fc40000000000 */
[----:B------:R-:W-:Y:S01]  /*172b0*/  @!P6 IADD3 R41, R41, -R0, RZ ;  /* 0x800000002929e210 */ /* 0x000fe20007ffe0ff */
[----:B------:R-:W-:Y:S01]  /*172c0*/  @!P1 IMAD.IADD R47, R47, 0x1, -R0 ;  /* 0x000000012f2f9824 */ /* 0x000fe200078e0a00 */
[----:B------:R-:W-:Y:S01]  /*172d0*/  IADD3 R16, -R16, RZ, RZ ;  /* 0x000000ff10107210 */ /* 0x000fe20007ffe1ff */
[----:B------:R-:W-:Y:S01]  /*172e0*/  @!P4 IMAD.MOV R46, RZ, RZ, -R46 ;  /* 0x000000ffff2ec224 */ /* 0x000fe200078e0a2e */
[C---:B------:R-:W-:Y:S01]  /*172f0*/  ISETP.GT.U32.AND P6, PT, R0.reuse, R41, PT ;  /* 0x000000290000720c */ /* 0x040fe20003fc4070 */
[----:B------:R-:W-:Y:S01]  /*17300*/  @!P5 IMAD.IADD R45, R45, 0x1, -R0 ;  /* 0x000000012d2dd824 */ /* 0x000fe200078e0a00 */
[C---:B------:R-:W-:Y:S01]  /*17310*/  ISETP.GT.U32.AND P2, PT, R0.reuse, R47, PT ;  /* 0x0000002f0000720c */ /* 0x040fe20003f44070 */
[C---:B------:R-:W-:Y:S01]  /*17320*/  IMAD R50, R0.reuse, R16, R50 ;  /* 0x0000001000327224 */ /* 0x040fe200078e0232 */
[----:B------:R-:W-:Y:S01]  /*17330*/  ISETP.GT.U32.AND P4, PT, R0, R51, PT ;  /* 0x000000330000720c */ /* 0x000fe20003f84070 */
[----:B------:R-:W-:Y:S01]  /*17340*/  @!P0 IMAD.MOV R45, RZ, RZ, -R45 ;  /* 0x000000ffff2d8224 */ /* 0x000fe200078e0a2d */
[----:B------:R-:W-:Y:S01]  /*17350*/  ISETP.GE.AND P5, PT, R48, RZ, PT ;  /* 0x000000ff3000720c */ /* 0x000fe20003fa6270 */
[----:B------:R3:W-:Y:S01]  /*17360*/  STL [R1+0x2f50], R46 ;  /* 0x002f502e01007387 */ /* 0x0007e20000100800 */
[----:B------:R-:W-:Y:S01]  /*17370*/  ISETP.GT.U32.AND P1, PT, R0, R52, PT ;  /* 0x000000340000720c */ /* 0x000fe20003f24070 */
[C---:B--2---:R-:W-:Y:S01]  /*17380*/  VIADD R38, R6.reuse, 0x1f5 ;  /* 0x000001f506267836 */ /* 0x044fe20000000000 */
[C---:B------:R-:W-:Y:S01]  /*17390*/  IADD3 R16, R6.reuse, 0x1dc, RZ ;  /* 0x000001dc06107810 */ /* 0x040fe20007ffe0ff */
[----:B------:R2:W-:Y:S01]  /*173a0*/  STL [R1+0x2f54], R45 ;  /* 0x002f542d01007387 */ /* 0x0005e20000100800 */
[----:B-1----:R-:W-:Y:S01]  /*173b0*/  IADD3 R44, R6, 0x1f3, RZ ;  /* 0x000001f3062c7810 */ /* 0x002fe20007ffe0ff */
[----:B------:R-:W-:Y:S01]  /*173c0*/  @!P6 IMAD.IADD R41, R41, 0x1, -R0 ;  /* 0x000000012929e824 */ /* 0x000fe200078e0a00 */
[----:B------:R-:W-:-:S02]  /*173d0*/  ISETP.GT.U32.AND P6, PT, R0, R50, PT ;  /* 0x000000320000720c */ /* 0x000fc40003fc4070 */
[-C--:B------:R-:W-:Y:S01]  /*173e0*/  @!P2 IADD3 R47, R47, -R0.reuse, RZ ;  /* 0x800000002f2fa210 */ /* 0x080fe20007ffe0ff */
[C---:B---3--:R-:W-:Y:S01]  /*173f0*/  VIADD R46, R6.reuse, 0x1ee ;  /* 0x000001ee062e7836 */ /* 0x048fe20000000000 */
[-C--:B------:R-:W-:Y:S02]  /*17400*/  @!P4 IADD3 R51, R51, -R0.reuse, RZ ;  /* 0x800000003333c210 */ /* 0x080fe40007ffe0ff */
[----:B------:R-:W-:Y:S01]  /*17410*/  @!P3 IADD3 R47, -R47, RZ, RZ ;  /* 0x000000ff2f2fb210 */ /* 0x000fe20007ffe1ff */
[----:B--2---:R-:W-:Y:S01]  /*17420*/  VIADD R45, R6, 0x1ed ;  /* 0x000001ed062d7836 */ /* 0x004fe20000000000 */
[----:B------:R-:W-:Y:S02]  /*17430*/  ISETP.GT.U32.AND P3, PT, R0, R51, PT ;  /* 0x000000330000720c */ /* 0x000fe40003f64070 */
[----:B------:R-:W-:Y:S01]  /*17440*/  ISETP.GE.AND P4, PT, R5, RZ, PT ;  /* 0x000000ff0500720c */ /* 0x000fe20003f86270 */
[----:B------:R-:W-:Y:S01]  /*17450*/  VIADD R5, R6, 0x1dd ;  /* 0x000001dd06057836 */ /* 0x000fe20000000000 */
[----:B------:R-:W-:Y:S01]  /*17460*/  @!P5 IADD3 R41, -R41, RZ, RZ ;  /* 0x000000ff2929d210 */ /* 0x000fe20007ffe1ff */
[----:B------:R-:W-:Y:S01]  /*17470*/  STL [R1+0x2f58], R47 ;  /* 0x002f582f01007387 */ /* 0x000fe20000100800 */
[----:B------:R-:W-:-:S02]  /*17480*/  @!P6 IADD3 R50, R50, -R0, RZ ;  /* 0x800000003232e210 */ /* 0x000fc40007ffe0ff */
[----:B------:R-:W-:Y:S01]  /*17490*/  IABS R48, R16 ;  /* 0x0000001000307213 */ /* 0x000fe20000000000 */
[----:B------:R1:W-:Y:S01]  /*174a0*/  STL [R1+0x2f5c], R41 ;  /* 0x002f5c2901007387 */ /* 0x0003e20000100800 */
[----:B------:R-:W-:Y:S02]  /*174b0*/  ISETP.GT.U32.AND P5, PT, R0, R50, PT ;  /* 0x000000320000720c */ /* 0x000fe40003fa4070 */
[----:B------:R-:W-:Y:S01]  /*174c0*/  IABS R57, R5 ;  /* 0x0000000500397213 */ /* 0x000fe20000000000 */
[----:B------:R-:W-:Y:S01]  /*174d0*/  @!P3 IMAD.IADD R51, R51, 0x1, -R0 ;  /* 0x000000013333b824 */ /* 0x000fe200078e0a00 */
[----:B------:R-:W-:Y:S01]  /*174e0*/  ISETP.GE.AND P3, PT, R5, RZ, PT ;  /* 0x000000ff0500720c */ /* 0x000fe20003f66270 */
[----:B------:R-:W-:Y:S01]  /*174f0*/  IMAD.HI.U32 R5, R3, R48, RZ ;  /* 0x0000003003057227 */ /* 0x000fe200078e00ff */
[----:B------:R-:W-:Y:S02]  /*17500*/  @!P1 IADD3 R52, R52, -R0, RZ ;  /* 0x8000000034349210 */ /* 0x000fe40007ffe0ff */
[----:B------:R-:W-:Y:S01]  /*17510*/  ISETP.GE.AND P1, PT, R17, RZ, PT ;  /* 0x000000ff1100720c */ /* 0x000fe20003f26270 */
[----:B------:R-:W-:Y:S01]  /*17520*/  IMAD.MOV R5, RZ, RZ, -R5 ;  /* 0x000000ffff057224 */ /* 0x000fe200078e0a05 */
[----:B------:R-:W-:Y:S01]  /*17530*/  ISETP.GT.U32.AND P0, PT, R0, R52, PT ;  /* 0x000000340000720c */ /* 0x000fe20003f04070 */
[----:B------:R-:W-:Y:S01]  /*17540*/  VIADD R17, R6, 0x1e0 ;  /* 0x000001e006117836 */ /* 0x000fe20000000000 */
[----:B------:R-:W-:Y:S01]  /*17550*/  ISETP.GE.AND P2, PT, R12, RZ, PT ;  /* 0x000000ff0c00720c */ /* 0x000fe20003f46270 */
[----:B------:R-:W-:Y:S01]  /*17560*/  IMAD R48, R0, R5, R48 ;  /* 0x0000000500307224 */ /* 0x000fe200078e0230 */
[----:B------:R-:W-:Y:S01]  /*17570*/  @!P5 IADD3 R50, R50, -R0, RZ ;  /* 0x800000003232d210 */ /* 0x000fe20007ffe0ff */
[----:B------:R-:W-:Y:S01]  /*17580*/  IMAD.HI.U32 R12, R3, R49, RZ ;  /* 0x00000031030c7227 */ /* 0x000fe200078e00ff */
[----:B------:R-:W-:-:S02]  /*17590*/  IABS R54, R17 ;  /* 0x0000001100367213 */ /* 0x000fc40000000000 */
[----:B------:R-:W-:Y:S01]  /*175a0*/  @!P4 IADD3 R50, -R50, RZ, RZ ;  /* 0x000000ff3232c210 */ /* 0x000fe20007ffe1ff */
[----:B------:R-:W-:Y:S01]  /*175b0*/  IMAD.MOV R12, RZ, RZ, -R12 ;  /* 0x000000ffff0c7224 */ /* 0x000fe200078e0a0c */
[----:B------:R-:W-:Y:S01]  /*175c0*/  ISETP.GT.U32.AND P4, PT, R0, R48, PT ;  /* 0x000000300000720c */ /* 0x000fe20003f84070 */
[C---:B------:R-:W-:Y:S01]  /*175d0*/  IMAD.HI.U32 R5, R3.reuse, R57, RZ ;  /* 0x0000003903057227 */ /* 0x040fe200078e00ff */
[----:B------:R-:W-:Y:S02]  /*175e0*/  ISETP.GE.AND P6, PT, R16, RZ, PT ;  /* 0x000000ff1000720c */ /* 0x000fe40003fc6270 */
[----:B-1----:R-:W-:Y:S01]  /*175f0*/  IADD3 R41, R6, 0x1f0, RZ ;  /* 0x000001f006297810 */ /* 0x002fe20007ffe0ff */
[----:B------:R-:W-:Y:S01]  /*17600*/  @!P0 IMAD.IADD R52, R52, 0x1, -R0 ;  /* 0x0000000134348824 */ /* 0x000fe200078e0a00 */
[----:B------:R-:W-:Y:S01]  /*17610*/  ISETP.GE.AND P0, PT, R8, RZ, PT ;  /* 0x000000ff0800720c */ /* 0x000fe20003f06270 */
[----:B------:R-:W-:Y:S01]  /*17620*/  IMAD R49, R0, R12, R49 ;  /* 0x0000000c00317224 */ /* 0x000fe200078e0231 */
[----:B------:R-:W-:Y:S01]  /*17630*/  IADD3 R8, R6, 0x1de, RZ ;  /* 0x000001de06087810 */ /* 0x000fe20007ffe0ff */
[----:B------:R-:W-:Y:S01]  /*17640*/  IMAD.MOV R5, RZ, RZ, -R5 ;  /* 0x000000ffff057224 */ /* 0x000fe200078e0a05 */
[----:B------:R-:W-:Y:S01]  /*17650*/  @!P1 IADD3 R52, -R52, RZ, RZ ;  /* 0x000000ff34349210 */ /* 0x000fe20007ffe1ff */
[----:B------:R-:W-:Y:S01]  /*17660*/  @!P2 IMAD.MOV R51, RZ, RZ, -R51 ;  /* 0x000000ffff33a224 */ /* 0x000fe200078e0a33 */
[C---:B------:R-:W-:Y:S01]  /*17670*/  ISETP.GT.U32.AND P1, PT, R0.reuse, R49, PT ;  /* 0x000000310000720c */ /* 0x040fe20003f24070 */
[----:B------:R-:W-:Y:S01]  /*17680*/  IMAD R57, R0, R5, R57 ;  /* 0x0000000500397224 */ /* 0x000fe200078e0239 */
[----:B------:R-:W-:Y:S01]  /*17690*/  @!P4 IADD3 R48, R48, -R0, RZ ;  /* 0x800000003030c210 */ /* 0x000fe20007ffe0ff */
[----:B------:R-:W-:Y:S01]  /*176a0*/  VIADD R12, R6, 0x1df ;  /* 0x000001df060c7836 */ /* 0x000fe20000000000 */
[----:B------:R-:W-:Y:S01]  /*176b0*/  IABS R56, R8 ;  /* 0x0000000800387213 */ /* 0x000fe20000000000 */
[C---:B------:R-:W-:Y:S01]  /*176c0*/  IMAD.HI.U32 R16, R3.reuse, R54, RZ ;  /* 0x0000003603107227 */ /* 0x040fe200078e00ff */
[----:B------:R-:W-:Y:S01]  /*176d0*/  ISETP.GT.U32.AND P4, PT, R0, R48, PT ;  /* 0x000000300000720c */ /* 0x000fe20003f84070 */
[----:B------:R-:W-:Y:S01]  /*176e0*/  STL [R1+0x2f60], R52 ;  /* 0x002f603401007387 */ /* 0x000fe20000100800 */
[----:B------:R-:W-:Y:S01]  /*176f0*/  ISETP.GE.AND P2, PT, R8, RZ, PT ;  /* 0x000000ff0800720c */ /* 0x000fe20003f46270 */
[----:B------:R-:W-:Y:S01]  /*17700*/  IMAD.HI.U32 R8, R3, R56, RZ ;  /* 0x0000003803087227 */ /* 0x000fe200078e00ff */
[----:B------:R-:W-:Y:S01]  /*17710*/  IABS R55, R12 ;  /* 0x0000000c00377213 */ /* 0x000fe20000000000 */
[----:B------:R-:W-:Y:S01]  /*17720*/  STL [R1+0x2f64], R51 ;  /* 0x002f643301007387 */ /* 0x000fe20000100800 */
[----:B------:R-:W-:Y:S01]  /*17730*/  ISETP.GE.AND P5, PT, R12, RZ, PT ;  /* 0x000000ff0c00720c */ /* 0x000fe20003fa6270 */
[----:B------:R-:W-:Y:S01]  /*17740*/  IMAD.MOV R16, RZ, RZ, -R16 ;  /* 0x000000ffff107224 */ /* 0x000fe200078e0a10 */
[----:B------:R-:W-:Y:S01]  /*17750*/  @!P1 IADD3 R49, R49, -R0, RZ ;  /* 0x8000000031319210 */ /* 0x000fe20007ffe0ff */
[----:B------:R-:W-:Y:S01]  /*17760*/  IMAD.HI.U32 R12, R3, R55, RZ ;  /* 0x00000037030c7227 */ /* 0x000fe200078e00ff */
[----:B------:R-:W-:Y:S01]  /*17770*/  IADD3 R8, -R8, RZ, RZ ;  /* 0x000000ff08087210 */ /* 0x000fe20007ffe1ff */
[----:B------:R1:W-:Y:S01]  /*17780*/  STL [R1+0x2f68], R50 ;  /* 0x002f683201007387 */ /* 0x0003e20000100800 */
[----:B------:R-:W-:Y:S01]  /*17790*/  ISETP.GT.U32.AND P1, PT, R0, R49, PT ;  /* 0x000000310000720c */ /* 0x000fe20003f24070 */
[----:B------:R-:W-:Y:S01]  /*177a0*/  @!P4 IMAD.IADD R48, R48, 0x1, -R0 ;  /* 0x000000013030c824 */ /* 0x000fe200078e0a00 */
[C---:B------:R-:W-:Y:S01]  /*177b0*/  ISETP.GT.U32.AND P4, PT, R0.reuse, R57, PT ;  /* 0x000000390000720c */ /* 0x040fe20003f84070 */
[----:B------:R-:W-:Y:S01]  /*177c0*/  IMAD R56, R0, R8, R56 ;  /* 0x0000000800387224 */ /* 0x000fe200078e0238 */
[----:B------:R-:W-:Y:S01]  /*177d0*/  IADD3 R5, R6, 0x1e2, RZ ;  /* 0x000001e206057810 */ /* 0x000fe20007ffe0ff */
[----:B------:R-:W-:Y:S01]  /*177e0*/  IMAD.MOV R12, RZ, RZ, -R12 ;  /* 0x000000ffff0c7224 */ /* 0x000fe200078e0a0c */
[----:B------:R-:W-:Y:S01]  /*177f0*/  @!P6 IADD3 R48, -R48, RZ, RZ ;  /* 0x000000ff3030e210 */ /* 0x000fe20007ffe1ff */
[C---:B------:R-:W-:Y:S01]  /*17800*/  IMAD R54, R0.reuse, R16, R54 ;  /* 0x0000001000367224 */ /* 0x040fe200078e0236 */
[----:B------:R-:W-:Y:S01]  /*17810*/  IABS R62, R5 ;  /* 0x00000005003e7213 */ /* 0x000fe20000000000 */
[----:B------:R-:W-:Y:S01]  /*17820*/  IMAD R55, R0, R12, R55 ;  /* 0x0000000c00377224 */ /* 0x000fe200078e0237 */
[C---:B-1----:R-:W-:Y:S01]  /*17830*/  IADD3 R50, R6.reuse, 0x1ec, RZ ;  /* 0x000001ec06327810 */ /* 0x042fe20007ffe0ff */
[C---:B------:R-:W-:Y:S01]  /*17840*/  VIADD R8, R6.reuse, 0x1e1 ;  /* 0x000001e106087836 */ /* 0x040fe20000000000 */
[C---:B------:R-:W-:Y:S01]  /*17850*/  IADD3 R51, R6.reuse, 0x1eb, RZ ;  /* 0x000001eb06337810 */ /* 0x040fe20007ffe0ff */
[----:B------:R-:W-:Y:S01]  /*17860*/  VIADD R16, R6, 0x1e3 ;  /* 0x000001e306107836 */ /* 0x000fe20000000000 */
[----:B------:R-:W-:Y:S01]  /*17870*/  @!P1 IADD3 R49, R49, -R0, RZ ;  /* 0x8000000031319210 */ /* 0x000fe20007ffe0ff */
[----:B------:R-:W-:Y:S01]  /*17880*/  IMAD.HI.U32 R58, R3, R62, RZ ;  /* 0x0000003e033a7227 */ /* 0x000fe200078e00ff */
[----:B------:R-:W-:-:S02]  /*17890*/  @!P4 IADD3 R57, R57, -R0, RZ ;  /* 0x800000003939c210 */ /* 0x000fc40007ffe0ff */
[C---:B------:R-:W-:Y:S01]  /*178a0*/  ISETP.GT.U32.AND P4, PT, R0.reuse, R56, PT ;  /* 0x000000380000720c */ /* 0x040fe20003f84070 */
[----:B------:R-:W-:Y:S01]  /*178b0*/  @!P0 IMAD.MOV R49, RZ, RZ, -R49 ;  /* 0x000000ffff318224 */ /* 0x000fe200078e0a31 */
[C---:B------:R-:W-:Y:S01]  /*178c0*/  ISETP.GT.U32.AND P0, PT, R0.reuse, R57, PT ;  /* 0x000000390000720c */ /* 0x040fe20003f04070 */
[----:B------:R-:W-:Y:S01]  /*178d0*/  IMAD.MOV R58, RZ, RZ, -R58 ;  /* 0x000000ffff3a7224 */ /* 0x000fe200078e0a3a */
[----:B------:R-:W-:Y:S01]  /*178e0*/  ISETP.GT.U32.AND P6, PT, R0, R55, PT ;  /* 0x000000370000720c */ /* 0x000fe20003fc4070 */
[----:B------:R-:W-:Y:S01]  /*178f0*/  VIADD R52, R6, 0x1ef ;  /* 0x000001ef06347836 */ /* 0x000fe20000000000 */
[----:B------:R-:W-:Y:S01]  /*17900*/  IABS R53, R8 ;  /* 0x0000000800357213 */ /* 0x000fe20000000000 */
[----:B------:R-:W-:Y:S01]  /*17910*/  IMAD R62, R0, R58, R62 ;  /* 0x0000003a003e7224 */ /* 0x000fe200078e023e */
[----:B------:R-:W-:Y:S01]  /*17920*/  IABS R61, R16 ;  /* 0x00000010003d7213 */ /* 0x000fe20000000000 */
[----:B------:R-:W-:Y:S01]  /*17930*/  STL [R1+0x2f6c], R49 ;  /* 0x002f6c3101007387 */ /* 0x000fe20000100800 */
[----:B------:R-:W-:Y:S01]  /*17940*/  ISETP.GE.AND P1, PT, R17, RZ, PT ;  /* 0x000000ff1100720c */ /* 0x000fe20003f26270 */
[----:B------:R-:W-:Y:S01]  /*17950*/  IMAD.HI.U32 R12, R3, R53, RZ ;  /* 0x00000035030c7227 */ /* 0x000fe200078e00ff */
[----:B------:R-:W-:Y:S01]  /*17960*/  IADD3 R17, R6, 0x1e4, RZ ;  /* 0x000001e406117810 */ /* 0x000fe20007ffe0ff */
[----:B------:R1:W-:Y:S01]  /*17970*/  STL [R1+0x2f70], R48 ;  /* 0x002f703001007387 */ /* 0x0003e20000100800 */
[----:B------:R-:W-:Y:S01]  /*17980*/  IABS R83, R50 ;  /* 0x0000003200537213 */ /* 0x000fe20000000000 */
[--C-:B------:R-:W-:Y:S01]  /*17990*/  @!P4 IMAD.IADD R56, R56, 0x1, -R0.reuse ;  /* 0x000000013838c824 */ /* 0x100fe200078e0a00 */
[----:B------:R-:W-:Y:S01]  /*179a0*/  @!P0 IADD3 R57, R57, -R0, RZ ;  /* 0x8000000039398210 */ /* 0x000fe20007ffe0ff */
[----:B------:R-:W-:Y:S01]  /*179b0*/  @!P6 IMAD.IADD R55, R55, 0x1, -R0 ;  /* 0x000000013737e824 */ /* 0x000fe200078e0a00 */
[C---:B------:R-:W-:Y:S01]  /*179c0*/  ISETP.GT.U32.AND P0, PT, R0.reuse, R54, PT ;  /* 0x000000360000720c */ /* 0x040fe20003f04070 */
[----:B------:R-:W-:Y:S01]  /*179d0*/  IMAD.HI.U32 R63, R3, R61, RZ ;  /* 0x0000003d033f7227 */ /* 0x000fe200078e00ff */
[----:B------:R-:W-:-:S02]  /*179e0*/  ISETP.GT.U32.AND P4, PT, R0, R56, PT ;  /* 0x000000380000720c */ /* 0x000fc40003f84070 */
[----:B------:R-:W-:Y:S01]  /*179f0*/  IADD3 R12, -R12, RZ, RZ ;  /* 0x000000ff0c0c7210 */ /* 0x000fe20007ffe1ff */
[----:B-1----:R-:W-:Y:S01]  /*17a00*/  VIADD R48, R6, 0x1e9 ;  /* 0x000001e906307836 */ /* 0x002fe20000000000 */
[C---:B------:R-:W-:Y:S01]  /*17a10*/  ISETP.GT.U32.AND P6, PT, R0.reuse, R55, PT ;  /* 0x000000370000720c */ /* 0x040fe20003fc4070 */
[----:B------:R-:W-:Y:S01]  /*17a20*/  @!P3 IMAD.MOV R57, RZ, RZ, -R57 ;  /* 0x000000ffff39b224 */ /* 0x000fe200078e0a39 */
[----:B------:R-:W-:Y:S01]  /*17a30*/  IABS R60, R17 ;  /* 0x00000011003c7213 */ /* 0x000fe20000000000 */
[----:B------:R-:W-:Y:S01]  /*17a40*/  IMAD R53, R0, R12, R53 ;  /* 0x0000000c00357224 */ /* 0x000fe200078e0235 */
[----:B------:R-:W-:Y:S01]  /*17a50*/  IADD3 R63, -R63, RZ, RZ ;  /* 0x000000ff3f3f7210 */ /* 0x000fe20007ffe1ff */
[----:B------:R-:W-:Y:S01]  /*17a60*/  VIADD R12, R6, 0x1e6 ;  /* 0x000001e6060c7836 */ /* 0x000fe20000000000 */
[----:B------:R-:W-:Y:S01]  /*17a70*/  IABS R65, R48 ;  /* 0x0000003000417213 */ /* 0x000fe20000000000 */
[----:B------:R-:W-:Y:S01]  /*17a80*/  @!P0 IMAD.IADD R54, R54, 0x1, -R0 ;  /* 0x0000000136368824 */ /* 0x000fe200078e0a00 */
[----:B------:R-:W-:Y:S01]  /*17a90*/  IABS R242, R44 ;  /* 0x0000002c00f27213 */ /* 0x000fe20000000000 */
[----:B------:R-:W-:Y:S01]  /*17aa0*/  IMAD.HI.U32 R64, R3, R60, RZ ;  /* 0x0000003c03407227 */ /* 0x000fe200078e00ff */
[----:B------:R-:W-:Y:S01]  /*17ab0*/  @!P4 IADD3 R56, R56, -R0, RZ ;  /* 0x800000003838c210 */ /* 0x000fe20007ffe0ff */
[----:B------:R-:W-:Y:S01]  /*17ac0*/  STL [R1+0x2f74], R57 ;  /* 0x002f743901007387 */ /* 0x000fe20000100800 */
[C---:B------:R-:W-:Y:S01]  /*17ad0*/  ISETP.GT.U32.AND P0, PT, R0.reuse, R54, PT ;  /* 0x000000360000720c */ /* 0x040fe20003f04070 */
[----:B------:R-:W-:Y:S01]  /*17ae0*/  IMAD.MOV R64, RZ, RZ, -R64 ;  /* 0x000000ffff407224 */ /* 0x000fe200078e0a40 */
[C---:B------:R-:W-:Y:S01]  /*17af0*/  ISETP.GT.U32.AND P4, PT, R0.reuse, R53, PT ;  /* 0x000000350000720c */ /* 0x040fe20003f84070 */
[C---:B------:R-:W-:Y:S01]  /*17b00*/  IMAD R61, R0.reuse, R63, R61 ;  /* 0x0000003f003d7224 */ /* 0x040fe200078e023d */
[----:B------:R-:W-:Y:S01]  /*17b10*/  IABS R58, R12 ;  /* 0x0000000c003a7213 */ /* 0x000fe20000000000 */
[----:B------:R-:W-:Y:S01]  /*17b20*/  @!P6 IMAD.IADD R55, R55, 0x1, -R0 ;  /* 0x000000013737e824 */ /* 0x000fe200078e0a00 */
[C---:B------:R-:W-:Y:S01]  /*17b30*/  ISETP.GT.U32.AND P6, PT, R0.reuse, R62, PT ;  /* 0x0000003e0000720c */ /* 0x040fe20003fc4070 */
[----:B------:R-:W-:Y:S01]  /*17b40*/  IMAD R60, R0, R64, R60 ;  /* 0x00000040003c7224 */ /* 0x000fe200078e023c */
[----:B------:R-:W-:Y:S01]  /*17b50*/  IADD3 R37, R6, 0x1f4, RZ ;  /* 0x000001f406257810 */ /* 0x000fe20007ffe0ff */
[----:B------:R-:W-:Y:S01]  /*17b60*/  IMAD.HI.U32 R63, R3, R69, RZ ;  /* 0x00000045033f7227 */ /* 0x000fe200078e00ff */
[----:B------:R-:W-:-:S02]  /*17b70*/  IABS R247, R42 ;  /* 0x0000002a00f77213 */ /* 0x000fc40000000000 */
[----:B------:R-:W-:Y:S01]  /*17b80*/  IABS R243, R37 ;  /* 0x0000002500f37213 */ /* 0x000fe20000000000 */
[----:B------:R-:W-:Y:S01]  /*17b90*/  IMAD.HI.U32 R64, R3, R58, RZ ;  /* 0x0000003a03407227 */ /* 0x000fe200078e00ff */
[----:B------:R-:W-:Y:S02]  /*17ba0*/  @!P0 IADD3 R54, R54, -R0, RZ ;  /* 0x8000000036368210 */ /* 0x000fe40007ffe0ff */
[C---:B------:R-:W-:Y:S01]  /*17bb0*/  ISETP.GT.U32.AND P0, PT, R0.reuse, R61, PT ;  /* 0x0000003d0000720c */ /* 0x040fe20003f04070 */
[----:B------:R-:W-:Y:S01]  /*17bc0*/  @!P4 IMAD.IADD R53, R53, 0x1, -R0 ;  /* 0x000000013535c824 */ /* 0x000fe200078e0a00 */
[----:B------:R-:W-:Y:S01]  /*17bd0*/  ISETP.GT.U32.AND P4, PT, R0, R60, PT ;  /* 0x0000003c0000720c */ /* 0x000fe20003f84070 */
[----:B------:R-:W-:Y:S01]  /*17be0*/  IMAD.HI.U32 R81, R3, R65, RZ ;  /* 0x0000004103517227 */ /* 0x000fe200078e00ff */
[----:B------:R-:W-:Y:S02]  /*17bf0*/  @!P6 IADD3 R62, R62, -R0, RZ ;  /* 0x800000003e3ee210 */ /* 0x000fe40007ffe0ff */
[----:B------:R-:W-:Y:S01]  /*17c00*/  ISETP.GT.U32.AND P6, PT, R0, R53, PT ;  /* 0x000000350000720c */ /* 0x000fe20003fc4070 */
[----:B------:R-:W-:Y:S01]  /*17c10*/  VIADD R49, R6, 0x1ea ;  /* 0x000001ea06317836 */ /* 0x000fe20000000000 */
[----:B------:R-:W-:Y:S01]  /*17c20*/  IADD3 R63, -R63, RZ, RZ ;  /* 0x000000ff3f3f7210 */ /* 0x000fe20007ffe1ff */
[----:B------:R-:W-:Y:S01]  /*17c30*/  IMAD.HI.U32 R237, R3, R83, RZ ;  /* 0x0000005303ed7227 */ /* 0x000fe200078e00ff */
[----:B------:R-:W-:-:S03]  /*17c40*/  IADD3 R64, -R64, RZ, RZ ;  /* 0x000000ff40407210 */ /* 0x000fc60007ffe1ff */
[----:B------:R-:W-:Y:S01]  /*17c50*/  @!P0 IMAD.IADD R61, R61, 0x1, -R0 ;  /* 0x000000013d3d8824 */ /* 0x000fe200078e0a00 */
[C---:B------:R-:W-:Y:S01]  /*17c60*/  ISETP.GT.U32.AND P0, PT, R0.reuse, R62, PT ;  /* 0x0000003e0000720c */ /* 0x040fe20003f04070 */
[----:B------:R-:W-:Y:S01]  /*17c70*/  IMAD R69, R0, R63, R69 ;  /* 0x0000003f00457224 */ /* 0x000fe200078e0245 */
[----:B------:R-:W-:Y:S01]  /*17c80*/  @!P4 IADD3 R60, R60, -R0, RZ ;  /* 0x800000003c3cc210 */ /* 0x000fe20007ffe0ff */
[C---:B------:R-:W-:Y:S01]  /*17c90*/  IMAD R58, R0.reuse, R64, R58 ;  /* 0x00000040003a7224 */ /* 0x040fe200078e023a */
[C---:B------:R-:W-:Y:S01]  /*17ca0*/  ISETP.GT.U32.AND P4, PT, R0.reuse, R61, PT ;  /* 0x0000003d0000720c */ /* 0x040fe20003f84070 */
[----:B------:R-:W-:Y:S01]  /*17cb0*/  @!P6 IMAD.IADD R53, R53, 0x1, -R0 ;  /* 0x000000013535e824 */ /* 0x000fe200078e0a00 */
[----:B------:R-:W-:Y:S01]  /*17cc0*/  ISETP.GT.U32.AND P3, PT, R0, R60, PT ;  /* 0x0000003c0000720c */ /* 0x000fe20003f64070 */
[----:B------:R-:W-:Y:S01]  /*17cd0*/  IMAD.MOV R64, RZ, RZ, -R81 ;  /* 0x000000ffff407224 */ /* 0x000fe200078e0a51 */
[----:B------:R-:W-:Y:S01]  /*17ce0*/  IADD3 R63, -R82, RZ, RZ ;  /* 0x000000ff523f7210 */ /* 0x000fe20007ffe1ff */
[----:B------:R-:W-:Y:S01]  /*17cf0*/  @!P2 IMAD.MOV R56, RZ, RZ, -R56 ;  /* 0x000000ffff38a224 */ /* 0x000fe200078e0a38 */
[C---:B------:R-:W-:Y:S01]  /*17d00*/  ISETP.GT.U32.AND P6, PT, R0.reuse, R59, PT ;  /* 0x0000003b0000720c */ /* 0x040fe20003fc4070 */
[C---:B------:R-:W-:Y:S01]  /*17d10*/  IMAD R65, R0.reuse, R64, R65 ;  /* 0x0000004000417224 */ /* 0x040fe200078e0241 */
[----:B------:R-:W-:Y:S01]  /*17d20*/  IABS R64, R49 ;  /* 0x0000003100407213 */ /* 0x000fe20000000000 */
[----:B------:R-:W-:Y:S01]  /*17d30*/  IMAD R66, R0, R63, R66 ;  /* 0x0000003f00427224 */ /* 0x000fe200078e0242 */
[----:B------:R-:W-:Y:S01]  /*17d40*/  IABS R63, R51 ;  /* 0x00000033003f7213 */ /* 0x000fe20000000000 */
[--C-:B------:R-:W-:Y:S01]  /*17d50*/  @!P0 IMAD.IADD R62, R62, 0x1, -R0.reuse ;  /* 0x000000013e3e8824 */ /* 0x100fe200078e0a00 */
[C---:B------:R-:W-:Y:S01]  /*17d60*/  ISETP.GT.U32.AND P0, PT, R0.reuse, R58, PT ;  /* 0x0000003a0000720c */ /* 0x040fe20003f04070 */
[--C-:B------:R-:W-:Y:S01]  /*17d70*/  @!P4 IMAD.IADD R61, R61, 0x1, -R0.reuse ;  /* 0x000000013d3dc824 */ /* 0x100fe200078e0a00 */
[----:B------:R-:W-:Y:S01]  /*17d80*/  ISETP.GT.U32.AND P4, PT, R0, R69, PT ;  /* 0x000000450000720c */ /* 0x000fe20003f84070 */
[----:B------:R-:W-:Y:S01]  /*17d90*/  @!P3 IMAD.IADD R60, R60, 0x1, -R0 ;  /* 0x000000013c3cb824 */ /* 0x000fe200078e0a00 */
[C---:B------:R-:W-:Y:S01]  /*17da0*/  ISETP.GT.U32.AND P3, PT, R0.reuse, R66, PT ;  /* 0x000000420000720c */ /* 0x040fe20003f64070 */
[----:B------:R-:W-:Y:S01]  /*17db0*/  IMAD.HI.U32 R82, R3, R64, RZ ;  /* 0x0000004003527227 */ /* 0x000fe200078e00ff */
[----:B------:R-:W-:Y:S01]  /*17dc0*/  IABS R81, R45 ;  /* 0x0000002d00517213 */ /* 0x000fe20000000000 */
[----:B------:R-:W-:Y:S01]  /*17dd0*/  STL [R1+0x2f78], R56 ;  /* 0x002f783801007387 */ /* 0x000fe20000100800 */
[----:B------:R-:W-:Y:S01]  /*17de0*/  @!P6 IADD3 R59, R59, -R0, RZ ;  /* 0x800000003b3be210 */ /* 0x000fe20007ffe0ff */
[----:B------:R-:W-:Y:S01]  /*17df0*/  IMAD.HI.U32 R238, R3, R63, RZ ;  /* 0x0000003f03ee7227 */ /* 0x000fe200078e00ff */
[----:B------:R-:W-:-:S02]  /*17e00*/  ISETP.GT.U32.AND P6, PT, R0, R65, PT ;  /* 0x000000410000720c */ /* 0x000fc40003fc4070 */
[----:B------:R-:W-:Y:S01]  /*17e10*/  IADD3 R82, -R82, RZ, RZ ;  /* 0x000000ff52527210 */ /* 0x000fe20007ffe1ff */
[----:B------:R-:W-:Y:S01]  /*17e20*/  VIADD R47, R6, 0x1f1 ;  /* 0x000001f1062f7836 */ /* 0x000fe20000000000 */
[-C--:B------:R-:W-:Y:S01]  /*17e30*/  @!P0 IADD3 R58, R58, -R0.reuse, RZ ;  /* 0x800000003a3a8210 */ /* 0x080fe20007ffe0ff */
[----:B------:R-:W-:Y:S01]  /*17e40*/  @!P1 IMAD.MOV R54, RZ, RZ, -R54 ;  /* 0x000000ffff369224 */ /* 0x000fe200078e0a36 */
[----:B------:R-:W-:Y:S01]  /*17e50*/  @!P4 IADD3 R69, R69, -R0, RZ ;  /* 0x800000004545c210 */ /* 0x000fe20007ffe0ff */
[----:B------:R-:W-:Y:S01]  /*17e60*/  @!P3 IMAD.IADD R66, R66, 0x1, -R0 ;  /* 0x000000014242b824 */ /* 0x000fe200078e0a00 */
[C---:B------:R-:W-:Y:S01]  /*17e70*/  ISETP.GT.U32.AND P0, PT, R0.reuse, R59, PT ;  /* 0x0000003b0000720c */ /* 0x040fe20003f04070 */
[C---:B------:R-:W-:Y:S01]  /*17e80*/  IMAD R64, R0.reuse, R82, R64 ;  /* 0x0000005200407224 */ /* 0x040fe200078e0240 */
[C---:B------:R-:W-:Y:S01]  /*17e90*/  ISETP.GT.U32.AND P3, PT, R0.reuse, R69, PT ;  /* 0x000000450000720c */ /* 0x040fe20003f64070 */
[----:B------:R-:W-:Y:S01]  /*17ea0*/  IMAD.HI.U32 R82, R3, R81, RZ ;  /* 0x0000005103527227 */ /* 0x000fe200078e00ff */
[----:B------:R-:W-:-:S02]  /*17eb0*/  ISETP.GT.U32.AND P4, PT, R0, R58, PT ;  /* 0x0000003a0000720c */ /* 0x000fc40003f84070 */
[----:B------:R-:W-:Y:S01]  /*17ec0*/  @!P6 IADD3 R65, R65, -R0, RZ ;  /* 0x800000004141e210 */ /* 0x000fe20007ffe0ff */
[----:B------:R-:W-:Y:S01]  /*17ed0*/  @!P5 IMAD.MOV R55, RZ, RZ, -R55 ;  /* 0x000000ffff37d224 */ /* 0x000fe200078e0a37 */
[----:B------:R-:W-:Y:S01]  /*17ee0*/  IADD3 R237, -R237, RZ, RZ ;  /* 0x000000ffeded7210 */ /* 0x000fe20007ffe1ff */
[C---:B------:R-:W-:Y:S01]  /*17ef0*/  IMAD.HI.U32 R245, R3.reuse, R243, RZ ;  /* 0x000000f303f57227 */ /* 0x040fe200078e00ff */
[----:B------:R-:W-:Y:S02]  /*17f00*/  ISETP.GT.U32.AND P6, PT, R0, R66, PT ;  /* 0x000000420000720c */ /* 0x000fe40003fc4070 */
[----:B------:R-:W-:Y:S01]  /*17f10*/  IADD3 R238, -R238, RZ, RZ ;  /* 0x000000ffeeee7210 */ /* 0x000fe20007ffe1ff */
[----:B------:R-:W-:Y:S01]  /*17f20*/  IMAD R83, R0, R237, R83 ;  /* 0x000000ed00537224 */ /* 0x000fe200078e0253 */
[----:B------:R-:W-:Y:S01]  /*17f30*/  IADD3 R82, -R82, RZ, RZ ;  /* 0x000000ff52527210 */ /* 0x000fe20007ffe1ff */
[----:B------:R-:W-:Y:S01]  /*17f40*/  IMAD.HI.U32 R250, R3, R247, RZ ;  /* 0x000000f703fa7227 */ /* 0x000fe200078e00ff */
[----:B------:R-:W-:Y:S01]  /*17f50*/  @!P0 IADD3 R59, R59, -R0, RZ ;  /* 0x800000003b3b8210 */ /* 0x000fe20007ffe0ff */
[----:B------:R1:W-:Y:S01]  /*17f60*/  STL [R1+0x2f7c], R55 ;  /* 0x002f7c3701007387 */ /* 0x0003e20000100800 */
[C---:B------:R-:W-:Y:S01]  /*17f70*/  ISETP.GT.U32.AND P0, PT, R0.reuse, R64, PT ;  /* 0x000000400000720c */ /* 0x040fe20003f04070 */
[C---:B------:R-:W-:Y:S01]  /*17f80*/  IMAD R63, R0.reuse, R238, R63 ;  /* 0x000000ee003f7224 */ /* 0x040fe200078e023f */
[----:B------:R-:W-:Y:S01]  /*17f90*/  @!P3 IADD3 R69, R69, -R0, RZ ;  /* 0x800000004545b210 */ /* 0x000fe20007ffe0ff */
[C---:B------:R-:W-:Y:S01]  /*17fa0*/  IMAD R81, R0.reuse, R82, R81 ;  /* 0x0000005200517224 */ /* 0x040fe200078e0251 */
[----:B------:R-:W-:Y:S01]  /*17fb0*/  ISETP.GT.U32.AND P3, PT, R0, R83, PT ;  /* 0x000000530000720c */ /* 0x000fe20003f64070 */
[--C-:B------:R-:W-:Y:S01]  /*17fc0*/  @!P4 IMAD.IADD R58, R58, 0x1, -R0.reuse ;  /* 0x000000013a3ac824 */ /* 0x100fe200078e0a00 */
[----:B------:R-:W-:Y:S01]  /*17fd0*/  ISETP.GT.U32.AND P4, PT, R0, R63, PT ;  /* 0x0000003f0000720c */ /* 0x000fe20003f84070 */
[----:B------:R-:W-:Y:S01]  /*17fe0*/  @!P6 IMAD.IADD R66, R66, 0x1, -R0 ;  /* 0x000000014242e824 */ /* 0x000fe200078e0a00 */
[C---:B------:R-:W-:Y:S01]  /*17ff0*/  ISETP.GT.U32.AND P2, PT, R0.reuse, R65, PT ;  /* 0x000000410000720c */ /* 0x040fe20003f44070 */
[----:B------:R-:W-:Y:S01]  /*18000*/  STL [R1+0x2d2c], R44 ;  /* 0x002d2c2c01007387 */ /* 0x000fe20000100800 */
[----:B------:R-:W-:-:S02]  /*18010*/  ISETP.GT.U32.AND P6, PT, R0, R81, PT ;  /* 0x000000510000720c */ /* 0x000fc40003fc4070 */
[----:B------:R-:W-:Y:S01]  /*18020*/  IABS R82, R46 ;  /* 0x0000002e00527213 */ /* 0x000fe20000000000 */
[--C-:B------:R-:W-:Y:S01]  /*18030*/  @!P0 IMAD.IADD R64, R64, 0x1, -R0.reuse ;  /* 0x0000000140408824 */ /* 0x100fe200078e0a00 */
[----:B------:R-:W-:Y:S01]  /*18040*/  IABS R237, R52 ;  /* 0x0000003400ed7213 */ /* 0x000fe20000000000 */
[----:B------:R-:W-:Y:S01]  /*18050*/  STL [R1+0x2d28], R37 ;  /* 0x002d282501007387 */ /* 0x000fe20000100800 */
[----:B------:R-:W-:Y:S01]  /*18060*/  ISETP.GE.AND P0, PT, R5, RZ, PT ;  /* 0x000000ff0500720c */ /* 0x000fe20003f06270 */
[--C-:B------:R-:W-:Y:S01]  /*18070*/  @!P3 IMAD.IADD R83, R83, 0x1, -R0.reuse ;  /* 0x000000015353b824 */ /* 0x100fe200078e0a00 */
[----:B------:R-:W-:Y:S01]  /*18080*/  IABS R239, R47 ;  /* 0x0000002f00ef7213 */ /* 0x000fe20000000000 */
[----:B------:R-:W-:Y:S01]  /*18090*/  IMAD.HI.U32 R238, R3, R82, RZ ;  /* 0x0000005203ee7227 */ /* 0x000fe200078e00ff */
[----:B------:R-:W-:Y:S01]  /*180a0*/  STL [R1+0x2d24], R38 ;  /* 0x002d242601007387 */ /* 0x000fe20000100800 */
[----:B------:R-:W-:Y:S02]  /*180b0*/  @!P2 IADD3 R65, R65, -R0, RZ ;  /* 0x800000004141a210 */ /* 0x000fe40007ffe0ff */
[----:B------:R-:W-:Y:S01]  /*180c0*/  @!P4 IMAD.IADD R63, R63, 0x1, -R0 ;  /* 0x000000013f3fc824 */ /* 0x000fe200078e0a00 */
[----:B------:R-:W-:Y:S01]  /*180d0*/  ISETP.GT.U32.AND P4, PT, R0, R64, PT ;  /* 0x000000400000720c */ /* 0x000fe20003f84070 */
[----:B------:R-:W-:Y:S01]  /*180e0*/  STL [R1+0x2d20], R39 ;  /* 0x002d202701007387 */ /* 0x000fe20000100800 */
[----:B------:R-:W-:Y:S01]  /*180f0*/  ISETP.GE.AND P2, PT, R8, RZ, PT ;  /* 0x000000ff0800720c */ /* 0x000fe20003f46270 */
[----:B------:R-:W-:Y:S01]  /*18100*/  IMAD.HI.U32 R8, R3, R237, RZ ;  /* 0x000000ed03087227 */ /* 0x000fe200078e00ff */
[----:B------:R-:W-:Y:S01]  /*18110*/  @!P6 IADD3 R81, R81, -R0, RZ ;  /* 0x800000005151e210 */ /* 0x000fe20007ffe0ff */
[----:B------:R-:W-:Y:S01]  /*18120*/  STL [R1+0x2d1c], R40 ;  /* 0x002d1c2801007387 */ /* 0x000fe20000100800 */
[----:B------:R-:W-:Y:S01]  /*18130*/  ISETP.GT.U32.AND P6, PT, R0, R83, PT ;  /* 0x000000530000720c */ /* 0x000fe20003fc4070 */
[----:B------:R-:W-:Y:S01]  /*18140*/  @!P0 IMAD.MOV R62, RZ, RZ, -R62 ;  /* 0x000000ffff3e8224 */ /* 0x000fe200078e0a3e */
[----:B------:R-:W-:Y:S01]  /*18150*/  IADD3 R5, -R238, RZ, RZ ;  /* 0x000000ffee057210 */ /* 0x000fe20007ffe1ff */
[----:B------:R-:W-:Y:S01]  /*18160*/  STL [R1+0x2d18], R42 ;  /* 0x002d182a01007387 */ /* 0x000fe20000100800 */
[----:B------:R-:W-:-:S02]  /*18170*/  IADD3 R8, -R8, RZ, RZ ;  /* 0x000000ff08087210 */ /* 0x000fc40007ffe1ff */
[----:B------:R-:W-:Y:S01]  /*18180*/  IABS R238, R41 ;  /* 0x0000002900ee7213 */ /* 0x000fe20000000000 */
[----:B------:R-:W-:Y:S01]  /*18190*/  IMAD R82, R0, R5, R82 ;  /* 0x0000000500527224 */ /* 0x000fe200078e0252 */
[----:B------:R-:W-:Y:S01]  /*181a0*/  @!P4 IADD3 R64, R64, -R0, RZ ;  /* 0x800000004040c210 */ /* 0x000fe20007ffe0ff */
[C---:B------:R-:W-:Y:S01]  /*181b0*/  IMAD R237, R0.reuse, R8, R237 ;  /* 0x0000000800ed7224 */ /* 0x040fe200078e02ed */
[C---:B------:R-:W-:Y:S01]  /*181c0*/  ISETP.GT.U32.AND P3, PT, R0.reuse, R63, PT ;  /* 0x0000003f0000720c */ /* 0x040fe20003f64070 */
[----:B------:R-:W-:Y:S01]  /*181d0*/  IMAD.HI.U32 R5, R3, R238, RZ ;  /* 0x000000ee03057227 */ /* 0x000fe200078e00ff */
[C---:B------:R-:W-:Y:S01]  /*181e0*/  ISETP.GT.U32.AND P4, PT, R0.reuse, R82, PT ;  /* 0x000000520000720c */ /* 0x040fe20003f84070 */
[----:B------:R-:W-:Y:S01]  /*181f0*/  STL [R1+0x2d14], R252 ;  /* 0x002d14fc01007387 */ /* 0x000fe20000100800 */
[-C--:B------:R-:W-:Y:S01]  /*18200*/  @!P6 IADD3 R83, R83, -R0.reuse, RZ ;  /* 0x800000005353e210 */ /* 0x080fe20007ffe0ff */
[----:B------:R-:W-:Y:S01]  /*18210*/  IMAD.HI.U32 R8, R3, R239, RZ ;  /* 0x000000ef03087227 */ /* 0x000fe200078e00ff */
[C---:B------:R-:W-:Y:S01]  /*18220*/  ISETP.GT.U32.AND P6, PT, R0.reuse, R237, PT ;  /* 0x000000ed0000720c */ /* 0x040fe20003fc4070 */
[----:B------:R-:W-:Y:S01]  /*18230*/  STL [R1+0x2d10], R14 ;  /* 0x002d100e01007387 */ /* 0x000fe20000100800 */
[----:B------:R-:W-:Y:S01]  /*18240*/  IADD3 R5, -R5, RZ, RZ ;  /* 0x000000ff05057210 */ /* 0x000fe20007ffe1ff */
[----:B------:R-:W-:Y:S01]  /*18250*/  IMAD.MOV R8, RZ, RZ, -R8 ;  /* 0x000000ffff087224 */ /* 0x000fe200078e0a08 */
[----:B------:R-:W-:Y:S01]  /*18260*/  ISETP.GT.U32.AND P5, PT, R0, R81, PT ;  /* 0x000000510000720c */ /* 0x000fe20003fa4070 */
[----:B------:R-:W-:Y:S01]  /*18270*/  @!P2 IMAD.MOV R53, RZ, RZ, -R53 ;  /* 0x000000ffff35a224 */ /* 0x000fe200078e0a35 */
[----:B------:R-:W-:Y:S01]  /*18280*/  ISETP.GE.AND P2, PT, R12, RZ, PT ;  /* 0x000000ff0c00720c */ /* 0x000fe20003f46270 */
[----:B------:R-:W-:Y:S01]  /*18290*/  IMAD R238, R0, R5, R238 ;  /* 0x0000000500ee7224 */ /* 0x000fe200078e02ee */
[----:B------:R-:W-:Y:S01]  /*182a0*/  STL [R1+0x2d0c], R9 ;  /* 0x002d0c0901007387 */ /* 0x000fe20000100800 */
[----:B------:R-:W-:Y:S01]  /*182b0*/  @!P4 IADD3 R82, R82, -R0, RZ ;  /* 0x800000005252c210 */ /* 0x000fe20007ffe0ff */
[----:B------:R-:W-:Y:S01]  /*182c0*/  IMAD R239, R0, R8, R239 ;  /* 0x0000000800ef7224 */ /* 0x000fe200078e02ef */
[----:B------:R-:W-:Y:S01]  /*182d0*/  ISETP.GE.AND P4, PT, R240, RZ, PT ;  /* 0x000000fff000720c */ /* 0x000fe20003f86270 */
[--C-:B------:R-:W-:Y:S01]  /*182e0*/  @!P3 IMAD.IADD R63, R63, 0x1, -R0.reuse ;  /* 0x000000013f3fb824 */ /* 0x100fe200078e0a00 */
[----:B------:R-:W-:Y:S01]  /*182f0*/  @!P6 IADD3 R237, R237, -R0, RZ ;  /* 0x80000000edede210 */ /* 0x000fe20007ffe0ff */
[----:B------:R-:W-:Y:S01]  /*18300*/  IMAD.HI.U32 R12, R3, R242, RZ ;  /* 0x000000f2030c7227 */ /* 0x000fe200078e00ff */
[C---:B------:R-:W-:Y:S01]  /*18310*/  ISETP.GT.U32.AND P1, PT, R0.reuse, R82, PT ;  /* 0x000000520000720c */ /* 0x040fe20003f24070 */
[----:B------:R2:W-:Y:S01]  /*18320*/  STL [R1+0x2d54], R6 ;  /* 0x002d540601007387 */ /* 0x0005e20000100800 */
[----:B------:R-:W-:Y:S01]  /*18330*/  ISETP.GT.U32.AND P6, PT, R0, R237, PT ;  /* 0x000000ed0000720c */ /* 0x000fe20003fc4070 */
[----:B------:R-:W-:Y:S01]  /*18340*/  @!P5 IMAD.IADD R81, R81, 0x1, -R0 ;  /* 0x000000015151d824 */ /* 0x000fe200078e0a00 */
[----:B------:R-:W-:Y:S01]  /*18350*/  ISETP.GE.AND P3, PT, R16, RZ, PT ;  /* 0x000000ff1000720c */ /* 0x000fe20003f66270 */
[C---:B------:R-:W-:Y:S01]  /*18360*/  VIADD R16, R6.reuse, 0x1f2 ;  /* 0x000001f206107836 */ /* 0x040fe20000000000 */
[----:B------:R-:W-:Y:S01]  /*18370*/  ISETP.GE.AND P5, PT, R17, RZ, PT ;  /* 0x000000ff1100720c */ /* 0x000fe20003fa6270 */
[----:B------:R-:W-:Y:S01]  /*18380*/  @!P2 IMAD.MOV R58, RZ, RZ, -R58 ;  /* 0x000000ffff3aa224 */ /* 0x000fe200078e0a3a */
[----:B------:R-:W-:Y:S01]  /*18390*/  IADD3 R17, R6, 0x109, RZ ;  /* 0x0000010906117810 */ /* 0x000fe20007ffe0ff */
[----:B------:R-:W-:Y:S01]  /*183a0*/  STL [R1+0x2d08], R10 ;  /* 0x002d080a01007387 */ /* 0x000fe20000100800 */
[----:B------:R-:W-:-:S02]  /*183b0*/  IABS R240, R16 ;  /* 0x0000001000f07213 */ /* 0x000fc40000000000 */
[----:B------:R-:W-:Y:S01]  /*183c0*/  IABS R241, R17 ;  /* 0x0000001100f17213 */ /* 0x000fe20000000000 */
[--C-:B------:R-:W-:Y:S01]  /*183d0*/  @!P1 IMAD.IADD R82, R82, 0x1, -R0.reuse ;  /* 0x0000000152529824 */ /* 0x100fe200078e0a00 */
[C---:B------:R-:W-:Y:S01]  /*183e0*/  ISETP.GT.U32.AND P1, PT, R0.reuse, R238, PT ;  /* 0x000000ee0000720c */ /* 0x040fe20003f24070 */
[----:B------:R-:W-:Y:S01]  /*183f0*/  @!P6 IMAD.IADD R237, R237, 0x1, -R0 ;  /* 0x00000001edede824 */ /* 0x000fe200078e0a00 */
[----:B------:R-:W-:Y:S01]  /*18400*/  ISETP.GT.U32.AND P6, PT, R0, R239, PT ;  /* 0x000000ef0000720c */ /* 0x000fe20003fc4070 */
[----:B------:R-:W-:Y:S01]  /*18410*/  IMAD.HI.U32 R5, R3, R240, RZ ;  /* 0x000000f003057227 */ /* 0x000fe200078e00ff */
[----:B------:R-:W-:Y:S01]  /*18420*/  @!P4 IADD3 R59, -R59, RZ, RZ ;  /* 0x000000ff3b3bc210 */ /* 0x000fe20007ffe1ff */
[----:B------:R-:W-:Y:S01]  /*18430*/  STL [R1+0x2d04], R119 ;  /* 0x002d047701007387 */ /* 0x000fe20000100800 */
[----:B------:R-:W-:Y:S01]  /*18440*/  @!P3 IADD3 R61, -R61, RZ, RZ ;  /* 0x000000ff3d3db210 */ /* 0x000fe20007ffe1ff */
[----:B------:R-:W-:Y:S01]  /*18450*/  IMAD.HI.U32 R8, R3, R241, RZ ;  /* 0x000000f103087227 */ /* 0x000fe200078e00ff */
[----:B------:R-:W-:Y:S01]  /*18460*/  IADD3 R5, -R5, RZ, RZ ;  /* 0x000000ff05057210 */ /* 0x000fe20007ffe1ff */
[----:B------:R-:W-:Y:S02]  /*18470*/  STL [R1+0x2d00], R114 ;  /* 0x002d007201007387 */ /* 0x000fe40000100800 */
[----:B------:R-:W-:-:S02]  /*18480*/  @!P5 IMAD.MOV R60, RZ, RZ, -R60 ;  /* 0x000000ffff3cd224 */ /* 0x000fc400078e0a3c */
[-C--:B------:R-:W-:Y:S01]  /*18490*/  @!P1 IADD3 R238, R238, -R0.reuse, RZ ;  /* 0x80000000eeee9210 */ /* 0x080fe20007ffe0ff */
[C---:B------:R-:W-:Y:S01]  /*184a0*/  IMAD R240, R0.reuse, R5, R240 ;  /* 0x0000000500f07224 */ /* 0x040fe200078e02f0 */
[----:B------:R-:W-:Y:S02]  /*184b0*/  @!P6 IADD3 R239, R239, -R0, RZ ;  /* 0x80000000efefe210 */ /* 0x000fe40007ffe0ff */
[----:B------:R-:W-:Y:S02]  /*184c0*/  ISETP.GT.U32.AND P6, PT, R0, R238, PT ;  /* 0x000000ee0000720c */ /* 0x000fe40003fc4070 */
[----:B------:R-:W-:Y:S01]  /*184d0*/  ISETP.GE.AND P1, PT, R244, RZ, PT ;  /* 0x000000fff400720c */ /* 0x000fe20003f26270 */
[----:B------:R-:W-:Y:S01]  /*184e0*/  IMAD.MOV R244, RZ, RZ, -R8 ;  /* 0x000000fffff47224 */ /* 0x000fe200078e0a08 */
[C---:B------:R-:W-:Y:S01]  /*184f0*/  ISETP.GT.U32.AND P0, PT, R0.reuse, R239, PT ;  /* 0x000000ef0000720c */ /* 0x040fe20003f04070 */
[----:B------:R-:W-:Y:S01]  /*18500*/  IMAD.MOV R8, RZ, RZ, -R12 ;  /* 0x000000ffff087224 */ /* 0x000fe200078e0a0c */
[----:B------:R-:W-:Y:S01]  /*18510*/  IADD3 R12, -R245, RZ, RZ ;  /* 0x000000fff50c7210 */ /* 0x000fe20007ffe1ff */
[C---:B------:R-:W-:Y:S01]  /*18520*/  IMAD R241, R0.reuse, R244, R241 ;  /* 0x000000f400f17224 */ /* 0x040fe200078e02f1 */
[----:B------:R-:W-:Y:S01]  /*18530*/  IABS R244, R38 ;  /* 0x0000002600f47213 */ /* 0x000fe20000000000 */
[C---:B------:R-:W-:Y:S01]  /*18540*/  IMAD R242, R0.reuse, R8, R242 ;  /* 0x0000000800f27224 */ /* 0x040fe200078e02f2 */
[----:B------:R-:W-:Y:S01]  /*18550*/  IABS R245, R39 ;  /* 0x0000002700f57213 */ /* 0x000fe20000000000 */
[----:B------:R-:W-:-:S02]  /*18560*/  IMAD R243, R0, R12, R243 ;  /* 0x0000000c00f37224 */ /* 0x000fc400078e02f3 */
[----:B------:R-:W-:Y:S01]  /*18570*/  @!P6 IADD3 R238, R238, -R0, RZ ;  /* 0x80000000eeeee210 */ /* 0x000fe20007ffe0ff */
[----:B------:R-:W-:Y:S01]  /*18580*/  IMAD.HI.U32 R5, R3, R244, RZ ;  /* 0x000000f403057227 */ /* 0x000fe200078e00ff */
[C---:B------:R-:W-:Y:S02]  /*18590*/  ISETP.GT.U32.AND P6, PT, R0.reuse, R240, PT ;  /* 0x000000f00000720c */ /* 0x040fe40003fc4070 */
[----:B------:R-:W-:Y:S01]  /*185a0*/  @!P1 IADD3 R69, -R69, RZ, RZ ;  /* 0x000000ff45459210 */ /* 0x000fe20007ffe1ff */
[----:B------:R-:W-:Y:S01]  /*185b0*/  @!P0 IMAD.IADD R239, R239, 0x1, -R0 ;  /* 0x00000001efef8824 */ /* 0x000fe200078e0a00 */
[----:B------:R-:W-:Y:S01]  /*185c0*/  ISETP.GT.U32.AND P0, PT, R0, R241, PT ;  /* 0x000000f10000720c */ /* 0x000fe20003f04070 */
[----:B------:R-:W-:Y:S01]  /*185d0*/  IMAD.HI.U32 R8, R3, R245, RZ ;  /* 0x000000f503087227 */ /* 0x000fe200078e00ff */
[----:B------:R-:W-:-:S03]  /*185e0*/  IADD3 R5, -R5, RZ, RZ ;  /* 0x000000ff05057210 */ /* 0x000fc60007ffe1ff */
[----:B------:R-:W-:-:S04]  /*185f0*/  IMAD.HI.U32 R12, R3, R246, RZ ;  /* 0x000000f6030c7227 */ /* 0x000fc800078e00ff */
[----:B------:R-:W-:Y:S01]  /*18600*/  @!P6 IADD3 R240, R240, -R0, RZ ;  /* 0x80000000f0f0e210 */ /* 0x000fe20007ffe0ff */
[C---:B------:R-:W-:Y:S01]  /*18610*/  IMAD R244, R0.reuse, R5, R244 ;  /* 0x0000000500f47224 */ /* 0x040fe200078e02f4 */
[----:B------:R-:W-:Y:S01]  /*18620*/  ISETP.GT.U32.AND P6, PT, R0, R242, PT ;  /* 0x000000f20000720c */ /* 0x000fe20003fc4070 */
[----:B------:R-:W-:Y:S01]  /*18630*/  IMAD.MOV R5, RZ, RZ, -R8 ;  /* 0x000000ffff057224 */ /* 0x000fe200078e0a08 */
[----:B------:R-:W-:Y:S01]  /*18640*/  IADD3 R8, -R12, RZ, RZ ;  /* 0x000000ff0c087210 */ /* 0x000fe20007ffe1ff */
[----:B------:R-:W-:Y:S01]  /*18650*/  @!P0 IMAD.IADD R241, R241, 0x1, -R0 ;  /* 0x00000001f1f18824 */ /* 0x000fe200078e0a00 */
[C---:B------:R-:W-:Y:S01]  /*18660*/  ISETP.GT.U32.AND P0, PT, R0.reuse, R243, PT ;  /* 0x000000f30000720c */ /* 0x040fe20003f04070 */
[C---:B------:R-:W-:Y:S01]  /*18670*/  IMAD R245, R0.reuse, R5, R245 ;  /* 0x0000000500f57224 */ /* 0x040fe200078e02f5 */
[----:B------:R-:W-:Y:S01]  /*18680*/  IABS R5, R119 ;  /* 0x0000007700057213 */ /* 0x000fe20000000000 */
[----:B------:R-:W-:Y:S01]  /*18690*/  IMAD.MOV R12, RZ, RZ, -R250 ;  /* 0x000000ffff0c7224 */ /* 0x000fe200078e0afa */
[----:B------:R-:W-:Y:S01]  /*186a0*/  IADD3 R250, -R251, RZ, RZ ;  /* 0x000000fffbfa7210 */ /* 0x000fe20007ffe1ff */
[C---:B------:R-:W-:Y:S01]  /*186b0*/  IMAD R246, R0.reuse, R8, R246 ;  /* 0x0000000800f67224 */ /* 0x040fe200078e02f6 */
[----:B------:R-:W-:Y:S01]  /*186c0*/  IABS R251, R10 ;  /* 0x0000000a00fb7213 */ /* 0x000fe20000000000 */
[----:B------:R-:W-:Y:S01]  /*186d0*/  IMAD R247, R0, R12, R247 ;  /* 0x0000000c00f77224 */ /* 0x000fe200078e02f7 */
[----:B------:R-:W-:Y:S01]  /*186e0*/  IABS R8, R114 ;  /* 0x0000007200087213 */ /* 0x000fe20000000000 */
[----:B------:R-:W-:Y:S01]  /*186f0*/  @!P6 IMAD.IADD R242, R242, 0x1, -R0 ;  /* 0x00000001f2f2e824 */ /* 0x000fe200078e0a00 */
[C---:B------:R-:W-:Y:S01]  /*18700*/  ISETP.GT.U32.AND P6, PT, R0.reuse, R244, PT ;  /* 0x000000f40000720c */ /* 0x040fe20003fc4070 */
[----:B------:R-:W-:Y:S01]  /*18710*/  IMAD R248, R0, R250, R248 ;  /* 0x000000fa00f87224 */ /* 0x000fe200078e02f8 */
[----:B------:R-:W-:Y:S01]  /*18720*/  IABS R250, R9 ;  /* 0x0000000900fa7213 */ /* 0x000fe20000000000 */
[----:B-1----:R-:W-:Y:S01]  /*18730*/  IMAD.HI.U32 R55, R3, R5, RZ ;  /* 0x0000000503377227 */ /* 0x002fe200078e00ff */
[----:B------:R-:W-:-:S02]  /*18740*/  @!P0 IADD3 R243, R243, -R0, RZ ;  /* 0x80000000f3f38210 */ /* 0x000fc40007ffe0ff */
[----:B------:R-:W-:Y:S01]  /*18750*/  ISETP.GE.AND P0, PT, R249, RZ, PT ;  /* 0x000000fff900720c */ /* 0x000fe20003f06270 */
[C---:B--2---:R-:W-:Y:S01]  /*18760*/  IMAD.HI.U32 R6, R3.reuse, R250, RZ ;  /* 0x000000fa03067227 */ /* 0x044fe200078e00ff */
[----:B------:R-:W-:Y:S02]  /*18770*/  IABS R249, R14 ;  /* 0x0000000e00f97213 */ /* 0x000fe40000000000 */
[C---:B------:R-:W-:Y:S01]  /*18780*/  ISETP.GT.U32.AND P4, PT, R0.reuse, R242, PT ;  /* 0x000000f20000720c */ /* 0x040fe20003f84070 */
[----:B------:R-:W-:Y:S01]  /*18790*/  IMAD.MOV R55, RZ, RZ, -R55 ;  /* 0x000000ffff377224 */ /* 0x000fe200078e0a37 */
[----:B------:R-:W-:Y:S01]  /*187a0*/  ISETP.GT.U32.AND P3, PT, R0, R240, PT ;  /* 0x000000f00000720c */ /* 0x000fe20003f64070 */
[C---:B------:R-:W-:Y:S01]  /*187b0*/  IMAD.HI.U32 R12, R3.reuse, R249, RZ ;  /* 0x000000f9030c7227 */ /* 0x040fe200078e00ff */
[----:B------:R-:W-:Y:S02]  /*187c0*/  @!P6 IADD3 R244, R244, -R0, RZ ;  /* 0x80000000f4f4e210 */ /* 0x000fe40007ffe0ff */
[----:B------:R-:W-:Y:S01]  /*187d0*/  ISETP.GT.U32.AND P6, PT, R0, R245, PT ;  /* 0x000000f50000720c */ /* 0x000fe20003fc4070 */
[----:B------:R-:W-:Y:S01]  /*187e0*/  IMAD.HI.U32 R56, R3, R251, RZ ;  /* 0x000000fb03387227 */ /* 0x000fe200078e00ff */
[----:B------:R-:W-:-:S02]  /*187f0*/  IADD3 R57, -R12, RZ, RZ ;  /* 0x000000ff0c397210 */ /* 0x000fc40007ffe1ff */
[----:B------:R-:W-:Y:S01]  /*18800*/  ISETP.GT.U32.AND P2, PT, R0, R244, PT ;  /* 0x000000f40000720c */ /* 0x000fe20003f44070 */
[----:B------:R-:W-:Y:S01]  /*18810*/  @!P0 IMAD.MOV R66, RZ, RZ, -R66 ;  /* 0x000000ffff428224 */ /* 0x000fe200078e0a42 */
[----:B------:R-:W-:Y:S01]  /*18820*/  IADD3 R56, -R56, RZ, RZ ;  /* 0x000000ff38387210 */ /* 0x000fe20007ffe1ff */
[----:B------:R-:W-:Y:S01]  /*18830*/  IMAD.MOV R12, RZ, RZ, -R6 ;  /* 0x000000ffff0c7224 */ /* 0x000fe200078e0a06 */
[----:B------:R-:W-:Y:S01]  /*18840*/  @!P4 IADD3 R242, R242, -R0, RZ ;  /* 0x80000000f2f2c210 */ /* 0x000fe20007ffe0ff */
[----:B------:R-:W-:Y:S01]  /*18850*/  IMAD.HI.U32 R6, R3, R8, RZ ;  /* 0x0000000803067227 */ /* 0x000fe200078e00ff */
[----:B------:R-:W-:Y:S02]  /*18860*/  @!P3 IADD3 R240, R240, -R0, RZ ;  /* 0x80000000f0f0b210 */ /* 0x000fe40007ffe0ff */
[C---:B------:R-:W-:Y:S01]  /*18870*/  ISETP.GT.U32.AND P3, PT, R0.reuse, R247, PT ;  /* 0x000000f70000720c */ /* 0x040fe20003f64070 */
[----:B------:R-:W-:Y:S01]  /*18880*/  @!P6 IMAD.IADD R245, R245, 0x1, -R0 ;  /* 0x00000001f5f5e824 */ /* 0x000fe200078e0a00 */
[C---:B------:R-:W-:Y:S01]  /*18890*/  ISETP.GT.U32.AND P6, PT, R0.reuse, R246, PT ;  /* 0x000000f60000720c */ /* 0x040fe20003fc4070 */
[C---:B------:R-:W-:Y:S01]  /*188a0*/  IMAD R3, R0.reuse, R55, R5 ;  /* 0x0000003700037224 */ /* 0x040fe200078e0205 */
[C---:B------:R-:W-:Y:S01]  /*188b0*/  ISETP.GT.U32.AND P5, PT, R0.reuse, R243, PT ;  /* 0x000000f30000720c */ /* 0x040fe20003fa4070 */
[C---:B------:R-:W-:Y:S01]  /*188c0*/  IMAD R249, R0.reuse, R57, R249 ;  /* 0x0000003900f97224 */ /* 0x040fe200078e02f9 */
[C---:B------:R-:W-:Y:S01]  /*188d0*/  ISETP.GT.U32.AND P0, PT, R0.reuse, R245, PT ;  /* 0x000000f50000720c */ /* 0x040fe20003f04070 */
[----:B------:R-:W-:Y:S01]  /*188e0*/  IMAD R251, R0, R56, R251 ;  /* 0x0000003800fb7224 */ /* 0x000fe200078e02fb */
[----:B------:R-:W-:Y:S01]  /*188f0*/  @!P2 IADD3 R244, R244, -R0, RZ ;  /* 0x80000000f4f4a210 */ /* 0x000fe20007ffe0ff */
[C---:B------:R-:W-:Y:S01]  /*18900*/  IMAD R250, R0.reuse, R12, R250 ;  /* 0x0000000c00fa7224 */ /* 0x040fe200078e02fa */
[----:B------:R-:W-:-:S02]  /*18910*/  ISETP.GT.U32.AND P4, PT, R0, R249, PT ;  /* 0x000000f90000720c */ /* 0x000fc40003f84070 */
[----:B------:R-:W-:Y:S01]  /*18920*/  ISETP.GT.U32.AND P2, PT, R0, R251, PT ;  /* 0x000000fb0000720c */ /* 0x000fe20003f44070 */
[--C-:B------:R-:W-:Y:S01]  /*18930*/  @!P3 IMAD.IADD R247, R247, 0x1, -R0.reuse ;  /* 0x00000001f7f7b824 */ /* 0x100fe200078e0a00 */
[----:B------:R-:W-:Y:S01]  /*18940*/  ISETP.GE.AND P3, PT, R49, RZ, PT ;  /* 0x000000ff3100720c */ /* 0x000fe20003f66270 */
[--C-:B------:R-:W-:Y:S01]  /*18950*/  @!P6 IMAD.IADD R246, R246, 0x1, -R0.reuse ;  /* 0x00000001f6f6e824 */ /* 0x100fe200078e0a00 */
[----:B------:R-:W-:Y:S01]  /*18960*/  ISETP.GT.U32.AND P6, PT, R0, R241, PT ;  /* 0x000000f10000720c */ /* 0x000fe20003fc4070 */
[--C-:B------:R-:W-:Y:S01]  /*18970*/  @!P5 IMAD.IADD R243, R243, 0x1, -R0.reuse ;  /* 0x00000001f3f3d824 */ /* 0x100fe200078e0a00 */
[----:B------:R-:W-:Y:S01]  /*18980*/  IADD3 R5, -R6, RZ, RZ ;  /* 0x000000ff06057210 */ /* 0x000fe20007ffe1ff */
[--C-:B------:R-:W-:Y:S01]  /*18990*/  @!P0 IMAD.IADD R245, R245, 0x1, -R0.reuse ;  /* 0x00000001f5f58824 */ /* 0x100fe200078e0a00 */
[C---:B------:R-:W-:Y:S01]  /*189a0*/  ISETP.GT.U32.AND P0, PT, R0.reuse, R3, PT ;  /* 0x000000030000720c */ /* 0x040fe20003f04070 */
[----:B------:R-:W1:Y:S01]  /*189b0*/  LDC R6, c[0x0][0x23c] ;  /* 0x00008f00ff067b82 */ /* 0x000e620000000800 */
[C---:B------:R-:W-:Y:S01]  /*189c0*/  ISETP.GT.U32.AND P1, PT, R0.reuse, R246, PT ;  /* 0x000000f60000720c */ /* 0x040fe20003f24070 */
[--C-:B------:R-:W-:Y:S01]  /*189d0*/  @!P4 IMAD.IADD R249, R249, 0x1, -R0.reuse ;  /* 0x00000001f9f9c824 */ /* 0x100fe200078e0a00 */
[----:B------:R-:W-:Y:S01]  /*189e0*/  ISETP.GE.AND P4, PT, R51, RZ, PT ;  /* 0x000000ff3300720c */ /* 0x000fe20003f86270 */
[----:B------:R-:W-:Y:S01]  /*189f0*/  @!P2 IMAD.IADD R251, R251, 0x1, -R0 ;  /* 0x00000001fbfba824 */ /* 0x000fe200078e0a00 */
[----:B------:R-:W2:Y:S01]  /*18a00*/  LDL.LU R51, [R1+0x188] ;  /* 0x0001880001337983 */ /* 0x000ea20000300800 */
[----:B------:R-:W-:Y:S01]  /*18a10*/  ISETP.GT.U32.AND P5, PT, R0, R250, PT ;  /* 0x000000fa0000720c */ /* 0x000fe20003fa4070 */
[----:B------:R-:W-:-:S02]  /*18a20*/  @!P3 IMAD.MOV R64, RZ, RZ, -R64 ;  /* 0x000000ffff40b224 */ /* 0x000fc400078e0a40 */
[----:B------:R-:W-:Y:S02]  /*18a30*/  @!P6 IMAD.IADD R241, R241, 0x1, -R0 ;  /* 0x00000001f1f1e824 */ /* 0x000fe400078e0a00 */
[----:B------:R-:W-:Y:S01]  /*18a40*/  IMAD R5, R0, R5, R8 ;  /* 0x0000000500057224 */ /* 0x000fe200078e0208 */
[----:B------:R-:W-:Y:S01]  /*18a50*/  @!P0 IADD3 R3, R3, -R0, RZ ;  /* 0x8000000003038210 */ /* 0x000fe20007ffe0ff */
[----:B------:R-:W3:Y:S01]  /*18a60*/  LDC R8, c[0x0][0x234] ;  /* 0x00008d00ff087b82 */ /* 0x000ee20000000800 */
[----:B------:R-:W-:Y:S02]  /*18a70*/  ISETP.GE.AND P0, PT, R46, RZ, PT ;  /* 0x000000ff2e00720c */ /* 0x000fe40003f06270 */
[----:B------:R-:W4:Y:S01]  /*18a80*/  S2R R46, SR_TID.X ;  /* 0x00000000002e7919 */ /* 0x000f220000002100 */
[----:B------:R-:W-:Y:S02]  /*18a90*/  ISETP.GE.AND P2, PT, R45, RZ, PT ;  /* 0x000000ff2d00720c */ /* 0x000fe40003f46270 */
[----:B------:R-:W-:Y:S01]  /*18aa0*/  ISETP.GT.U32.AND P6, PT, R0, R248, PT ;  /* 0x000000f80000720c */ /* 0x000fe20003fc4070 */
[----:B------:R-:W3:Y:S01]  /*18ab0*/  LDL.LU R45, [R1+0x18c] ;  /* 0x00018c00012d7983 */ /* 0x000ee20000300800 */
[----:B------:R-:W-:-:S02]  /*18ac0*/  @!P4 IADD3 R63, -R63, RZ, RZ ;  /* 0x000000ff3f3fc210 */ /* 0x000fc40007ffe1ff */
[-C--:B------:R-:W-:Y:S02]  /*18ad0*/  @!P1 IADD3 R246, R246, -R0.reuse, RZ ;  /* 0x80000000f6f69210 */ /* 0x080fe40007ffe0ff */
[----:B----4-:R-:W-:Y:S02]  /*18ae0*/  LOP3.LUT R12, R46, 0x60, RZ, 0xc0, !PT ;  /* 0x000000602e0c7812 */ /* 0x010fe400078ec0ff */
[----:B------:R-:W4:Y:S05]  /*18af0*/  LDL.LU R46, [R1+0x190] ;  /* 0x00019000012e7983 */ /* 0x000f2a0000300800 */
[----:B------:R-:W-:Y:S02]  /*18b00*/  @!P6 IADD3 R248, R248, -R0, RZ ;  /* 0x80000000f8f8e210 */ /* 0x000fe40007ffe0ff */
[----:B------:R-:W-:-:S02]  /*18b10*/  ISETP.GT.U32.AND P4, PT, R0, R249, PT ;  /* 0x000000f90000720c */ /* 0x000fc40003f84070 */
[C---:B------:R-:W-:Y:S02]  /*18b20*/  ISETP.GT.U32.AND P3, PT, R0.reuse, R248, PT ;  /* 0x000000f80000720c */ /* 0x040fe40003f64070 */
[----:B------:R-:W-:Y:S02]  /*18b30*/  ISETP.GT.U32.AND P6, PT, R0, R5, PT ;  /* 0x000000050000720c */ /* 0x000fe40003fc4070 */
[----:B------:R-:W-:Y:S02]  /*18b40*/  @!P5 IADD3 R250, R250, -R0, RZ ;  /* 0x80000000fafad210 */ /* 0x000fe40007ffe0ff */
[----:B------:R-:W-:Y:S02]  /*18b50*/  ISETP.GE.AND P1, PT, R48, RZ, PT ;  /* 0x000000ff3000720c */ /* 0x000fe40003f26270 */
[----:B------:R-:W-:-:S03]  /*18b60*/  ISETP.GE.AND P5, PT, R50, RZ, PT ;  /* 0x000000ff3200720c */ /* 0x000fc60003fa6270 */
[--C-:B------:R-:W-:Y:S02]  /*18b70*/  @!P4 IMAD.IADD R249, R249, 0x1, -R0.reuse ;  /* 0x00000001f9f9c824 */ /* 0x100fe400078e0a00 */
[----:B------:R-:W-:Y:S02]  /*18b80*/  @!P3 IADD3 R248, R248, -R0, RZ ;  /* 0x80000000f8f8b210 */ /* 0x000fe40007ffe0ff */
[----:B------:R-:W-:Y:S02]  /*18b90*/  ISETP.GE.AND P3, PT, R52, RZ, PT ;  /* 0x000000ff3400720c */ /* 0x000fe40003f66270 */
[----:B------:R-:W-:Y:S01]  /*18ba0*/  ISETP.GE.AND P4, PT, R41, RZ, PT ;  /* 0x000000ff2900720c */ /* 0x000fe20003f86270 */
[----:B------:R-:W-:Y:S01]  /*18bb0*/  @!P6 IMAD.IADD R5, R5, 0x1, -R0 ;  /* 0x000000010505e824 */ /* 0x000fe200078e0a00 */
[----:B------:R-:W-:Y:S01]  /*18bc0*/  @!P2 IADD3 R81, -R81, RZ, RZ ;  /* 0x000000ff5151a210 */ /* 0x000fe20007ffe1ff */
[----:B------:R-:W-:Y:S01]  /*18bd0*/  @!P0 IMAD.MOV R82, RZ, RZ, -R82 ;  /* 0x000000ffff528224 */ /* 0x000fe200078e0a52 */
[----:B------:R-:W-:Y:S01]  /*18be0*/  ISETP.GT.U32.AND P2, PT, R0, R3, PT ;  /* 0x000000030000720c */ /* 0x000fe20003f44070 */
[----:B------:R-:W-:Y:S01]  /*18bf0*/  @!P5 IMAD.MOV R83, RZ, RZ, -R83 ;  /* 0x000000ffff53d224 */ /* 0x000fe200078e0a53 */
[----:B------:R-:W-:-:S02]  /*18c00*/  @!P1 IADD3 R65, -R65, RZ, RZ ;  /* 0x000000ff41419210 */ /* 0x000fc40007ffe1ff */
[C---:B------:R-:W-:Y:S02]  /*18c10*/  ISETP.GT.U32.AND P1, PT, R0.reuse, R247, PT ;  /* 0x000000f70000720c */ /* 0x040fe40003f24070 */
[C---:B------:R-:W-:Y:S02]  /*18c20*/  ISETP.GT.U32.AND P5, PT, R0.reuse, R250, PT ;  /* 0x000000fa0000720c */ /* 0x040fe40003fa4070 */
[C---:B------:R-:W-:Y:S02]  /*18c30*/  ISETP.GT.U32.AND P6, PT, R0.reuse, R251, PT ;  /* 0x000000fb0000720c */ /* 0x040fe40003fc4070 */
[----:B------:R-:W-:Y:S02]  /*18c40*/  ISETP.GT.U32.AND P0, PT, R0, R5, PT ;  /* 0x000000050000720c */ /* 0x000fe40003f04070 */
[----:B------:R-:W-:Y:S01]  /*18c50*/  @!P3 IADD3 R237, -R237, RZ, RZ ;  /* 0x000000ffededb210 */ /* 0x000fe20007ffe1ff */
[----:B------:R-:W-:Y:S01]  /*18c60*/  @!P4 IMAD.MOV R238, RZ, RZ, -R238 ;  /* 0x000000ffffeec224 */ /* 0x000fe200078e0aee */
[----:B------:R-:W-:-:S02]  /*18c70*/  ISETP.GE.AND P3, PT, R37, RZ, PT ;  /* 0x000000ff2500720c */ /* 0x000fc40003f66270 */
[----:B------:R-:W-:Y:S02]  /*18c80*/  ISETP.GE.AND P4, PT, R38, RZ, PT ;  /* 0x000000ff2600720c */ /* 0x000fe40003f86270 */
[----:B------:R-:W-:Y:S01]  /*18c90*/  @!P2 IADD3 R3, R3, -R0, RZ ;  /* 0x800000000303a210 */ /* 0x000fe20007ffe0ff */
[--C-:B------:R-:W-:Y:S01]  /*18ca0*/  @!P1 IMAD.IADD R247, R247, 0x1, -R0.reuse ;  /* 0x00000001f7f79824 */ /* 0x100fe200078e0a00 */
[----:B------:R-:W-:Y:S01]  /*18cb0*/  ISETP.GE.AND P2, PT, R7, R2, PT ;  /* 0x000000020700720c */ /* 0x000fe20003f46270 */
[--C-:B------:R-:W-:Y:S01]  /*18cc0*/  @!P6 IMAD.IADD R251, R251, 0x1, -R0.reuse ;  /* 0x00000001fbfbe824 */ /* 0x100fe200078e0a00 */
[----:B------:R-:W-:Y:S01]  /*18cd0*/  @!P5 IADD3 R250, R250, -R0, RZ ;  /* 0x80000000fafad210 */ /* 0x000fe20007ffe0ff */
[----:B------:R-:W-:-:S04]  /*18ce0*/  @!P0 IMAD.IADD R5, R5, 0x1, -R0 ;  /* 0x0000000105058824 */ /* 0x000fc800078e0a00 */
[----:B------:R-:W-:Y:S02]  /*18cf0*/  @!P3 IADD3 R243, -R243, RZ, RZ ;  /* 0x000000fff3f3b210 */ /* 0x000fe40007ffe1ff */
[----:B------:R-:W-:Y:S01]  /*18d00*/  ISETP.GE.AND P3, PT, R252, RZ, PT ;  /* 0x000000fffc00720c */ /* 0x000fe20003f66270 */
[----:B------:R-:W-:Y:S01]  /*18d10*/  @!P4 IMAD.MOV R244, RZ, RZ, -R244 ;  /* 0x000000fffff4c224 */ /* 0x000fe200078e0af4 */
[----:B------:R-:W-:Y:S02]  /*18d20*/  ISETP.GE.AND P4, PT, R14, RZ, PT ;  /* 0x000000ff0e00720c */ /* 0x000fe40003f86270 */
[----:B--2---:R-:W-:-:S05]  /*18d30*/  LEA R12, R12, R51, 0x3 ;  /* 0x000000330c0c7211 */ /* 0x004fca00078e18ff */
[----:B------:R-:W-:Y:S04]  /*18d40*/  STL [R1+0x2d58], R12 ;  /* 0x002d580c01007387 */ /* 0x000fe80000100800 */
[----:B------:R-:W-:Y:S01]  /*18d50*/  STL [R1+0x2d5c], R7 ;  /* 0x002d5c0701007387 */ /* 0x000fe20000100800 */
[----:B---3--:R-:W-:-:S05]  /*18d60*/  IMAD R2, R45, R8, RZ ;  /* 0x000000082d027224 */ /* 0x008fca00078e02ff */
[----:B------:R2:W-:Y:S01]  /*18d70*/  STL [R1+0x344], R2 ;  /* 0x0003440201007387 */ /* 0x0005e20000100800 */
[----:B----4-:R-:W-:Y:S01]  /*18d80*/  IMAD R0, R46, R8, RZ ;  /* 0x000000082e007224 */ /* 0x010fe200078e02ff */
[----:B------:R-:W-:Y:S01]  /*18d90*/  ISETP.GE.AND P1, PT, R17, RZ, PT ;  /* 0x000000ff1100720c */ /* 0x000fe20003f26270 */
[----:B--2---:R-:W2:Y:S03]  /*18da0*/  LDC R2, c[0x0][0x22c] ;  /* 0x00008b00ff027b82 */ /* 0x004ea60000000800 */
[----:B------:R-:W-:Y:S04]  /*18db0*/  STL [R1+0x340], R0 ;  /* 0x0003400001007387 */ /* 0x000fe80000100800 */
[----:B------:R-:W3:Y:S04]  /*18dc0*/  LDL.LU R252, [R1+0x84] ;  /* 0x0000840001fc7983 */ /* 0x000ee80000300800 */
[----:B------:R-:W4:Y:S01]  /*18dd0*/  LDL.LU R14, [R1+0x80] ;  /* 0x00008000010e7983 */ /* 0x000f220000300800 */
[----:B------:R-:W1:Y:S01]  /*18de0*/  S2R R46, SR_TID.X ;  /* 0x00000000002e7919 */ /* 0x000e620000002100 */
[----:B------:R-:W-:-:S02]  /*18df0*/  ISETP.GE.AND P6, PT, R16, RZ, PT ;  /* 0x000000ff1000720c */ /* 0x000fc40003fc6270 */
[----:B------:R-:W2:Y:S01]  /*18e00*/  LDC.64 R16, c[0x0][0x218] ;  /* 0x00008600ff107b82 */ /* 0x000ea20000000a00 */
[----:B------:R-:W-:Y:S02]  /*18e10*/  ISETP.GE.AND P5, PT, R47, RZ, PT ;  /* 0x000000ff2f00720c */ /* 0x000fe40003fa6270 */
[----:B------:R-:W-:Y:S02]  /*18e20*/  ISETP.GE.AND P0, PT, R44, RZ, PT ;  /* 0x000000ff2c00720c */ /* 0x000fe40003f06270 */
[----:B------:R-:W-:Y:S02]  /*18e30*/  @!P1 IADD3 R241, -R241, RZ, RZ ;  /* 0x000000fff1f19210 */ /* 0x000fe40007ffe1ff */
[----:B------:R-:W-:-:S07]  /*18e40*/  ISETP.GE.AND P1, PT, R40, RZ, PT ;  /* 0x000000ff2800720c */ /* 0x000fce0003f26270 */
[----:B------:R-:W-:Y:S02]  /*18e50*/  @!P5 IADD3 R239, -R239, RZ, RZ ;  /* 0x000000ffefefd210 */ /* 0x000fe40007ffe1ff */
[----:B------:R-:W-:Y:S01]  /*18e60*/  ISETP.GE.AND P5, PT, R39, RZ, PT ;  /* 0x000000ff2700720c */ /* 0x000fe20003fa6270 */
[----:B------:R-:W-:Y:S01]  /*18e70*/  @!P0 IMAD.MOV R242, RZ, RZ, -R242 ;  /* 0x000000fffff28224 */ /* 0x000fe200078e0af2 */
[----:B------:R-:W-:Y:S01]  /*18e80*/  ISETP.GE.AND P0, PT, R42, RZ, PT ;  /* 0x000000ff2a00720c */ /* 0x000fe20003f06270 */
[----:B------:R-:W-:Y:S01]  /*18e90*/  @!P6 IMAD.MOV R240, RZ, RZ, -R240 ;  /* 0x000000fffff0e224 */ /* 0x000fe200078e0af0 */
[----:B------:R-:W-:Y:S02]  /*18ea0*/  @!P4 IADD3 R249, -R249, RZ, RZ ;  /* 0x000000fff9f9c210 */ /* 0x000fe40007ffe1ff */
[----:B-1----:R-:W-:Y:S02]  /*18eb0*/  LOP3.LUT R46, R46, 0x7f, RZ, 0xc0, !PT ;  /* 0x0000007f2e2e7812 */ /* 0x002fe400078ec0ff */
[----:B--2---:R-:W-:-:S03]  /*18ec0*/  MOV R7, R16 ;  /* 0x0000001000077202 */ /* 0x004fc60000000f00 */
[----:B------:R-:W-:Y:S02]  /*18ed0*/  IMAD R6, R46, R6, RZ ;  /* 0x000000062e067224 */ /* 0x000fe400078e02ff */
[----:B------:R-:W-:Y:S01]  /*18ee0*/  @!P5 IADD3 R245, -R245, RZ, RZ ;  /* 0x000000fff5f5d210 */ /* 0x000fe20007ffe1ff */
[----:B------:R-:W-:Y:S01]  /*18ef0*/  @!P1 IMAD.MOV R246, RZ, RZ, -R246 ;  /* 0x000000fffff69224 */ /* 0x000fe200078e0af6 */
[----:B------:R-:W-:Y:S02]  /*18f00*/  ISETP.NE.AND P6, PT, R2, RZ, PT ;  /* 0x000000ff0200720c */ /* 0x000fe40003fc5270 */
[----:B------:R-:W-:Y:S02]  /*18f10*/  LEA R8, P4, R6, R7, 0x2 ;  /* 0x0000000706087211 */ /* 0x000fe400078810ff */
[----:B------:R-:W-:Y:S02]  /*18f20*/  ISETP.GE.AND P5, PT, R9, RZ, PT ;  /* 0x000000ff0900720c */ /* 0x000fe40003fa6270 */
[----:B------:R-:W-:Y:S01]  /*18f30*/  LOP3.LUT R2, RZ, R2, RZ, 0x33, !PT ;  /* 0x00000002ff027212 */ /* 0x000fe200078e33ff */
[----:B------:R-:W2:Y:S01]  /*18f40*/  LDL.LU R9, [R1+0x7c] ;  /* 0x00007c0001097983 */ /* 0x000ea20000300800 */
[----:B------:R-:W-:-:S03]  /*18f50*/  ISETP.GE.AND P1, PT, R10, RZ, PT ;  /* 0x000000ff0a00720c */ /* 0x000fc60003f26270 */
[----:B------:R-:W2:Y:S04]  /*18f60*/  LDL.LU R10, [R1+0x78] ;  /* 0x00007800010a7983 */ /* 0x000ea80000300800 */
[----:B------:R1:W-:Y:S01]  /*18f70*/  STL [R1+0x2f0c], R8 ;  /* 0x002f0c0801007387 */ /* 0x0003e20000100800 */
[----:B------:R-:W-:Y:S01]  /*18f80*/  @!P3 IMAD.MOV R248, RZ, RZ, -R248 ;  /* 0x000000fffff8b224 */ /* 0x000fe200078e0af8 */
[----:B------:R-:W-:Y:S02]  /*18f90*/  ISETP.GE.AND P3, PT, R114, RZ, PT ;  /* 0x000000ff7200720c */ /* 0x000fe40003f66270 */
[----:B------:R-:W-:Y:S02]  /*18fa0*/  @!P0 IADD3 R247, -R247, RZ, RZ ;  /* 0x000000fff7f78210 */ /* 0x000fe40007ffe1ff */
[----:B-1----:R-:W-:-:S02]  /*18fb0*/  SEL R8, R2, R113, !P6 ;  /* 0x0000007102087207 */ /* 0x002fc40007000000 */
[----:B------:R-:W-:-:S03]  /*18fc0*/  ISETP.GE.AND P0, PT, R119, RZ, PT ;  /* 0x000000ff7700720c */ /* 0x000fc60003f06270 */
[----:B------:R1:W-:Y:S04]  /*18fd0*/  STL [R1+0x268], R8 ;  /* 0x0002680801007387 */ /* 0x0003e80000100800 */
[----:B------:R-:W2:Y:S01]  /*18fe0*/  LDL.LU R114, [R1+0x74] ;  /* 0x0000740001727983 */ /* 0x000ea20000300800 */
[C---:B---3--:R-:W-:Y:S02]  /*18ff0*/  SEL R7, R2.reuse, R252, !P6 ;  /* 0x000000fc02077207 */ /* 0x048fe40007000000 */
[----:B----4-:R-:W-:-:S03]  /*19000*/  SEL R6, R2, R14, !P6 ;  /* 0x0000000e02067207 */ /* 0x010fc60007000000 */
[----:B------:R3:W-:Y:S04]  /*19010*/  STL [R1+0x328], R7 ;  /* 0x0003280701007387 */ /* 0x0007e80000100800 */
[----:B------:R-:W4:Y:S04]  /*19020*/  LDL.LU R119, [R1+0x70] ;  /* 0x0000700001777983 */ /* 0x000f280000300800 */
[----:B------:R3:W-:Y:S04]  /*19030*/  STL [R1+0x324], R6 ;  /* 0x0003240601007387 */ /* 0x0007e80000100800 */
[----:B------:R-:W4:Y:S04]  /*19040*/  LDL.LU R113, [R1+0x6c] ;  /* 0x00006c0001717983 */ /* 0x000f280000300800 */
[----:B------:R-:W4:Y:S04]  /*19050*/  LDL.LU R252, [R1+0x68] ;  /* 0x0000680001fc7983 */ /* 0x000f280000300800 */
[----:B------:R-:W4:Y:S04]  /*19060*/  LDL.LU R14, [R1+0x64] ;  /* 0x00006400010e7983 */ /* 0x000f280000300800 */
[----:B-1----:R-:W4:Y:S04]  /*19070*/  LDL.LU R8, [R1+0x60] ;  /* 0x0000600001087983 */ /* 0x002f280000300800 */
[----:B---3--:R-:W3:Y:S04]  /*19080*/  LDL.LU R7, [R1+0x5c] ;  /* 0x00005c0001077983 */ /* 0x008ee80000300800 */
[----:B------:R-:W3:Y:S04]  /*19090*/  LDL.LU R12, [R1+0x58] ;  /* 0x00005800010c7983 */ /* 0x000ee80000300800 */
        /* <DEDUP_REMOVED lines=10> */
[----:B------:R-:W3:Y:S01]  /*19140*/  LDL.LU R47, [R1+0x2c] ;  /* 0x00002c00012f7983 */ /* 0x000ee20000300800 */
[----:B--2---:R-:W-:-:S03]  /*19150*/  SEL R9, R2, R9, !P6 ;  /* 0x0000000902097207 */ /* 0x004fc60007000000 */
[----:B------:R-:W2:Y:S04]  /*19160*/  LDL.LU R45, [R1+0x28] ;  /* 0x00002800012d7983 */ /* 0x000ea80000300800 */
[----:B------:R-:W2:Y:S01]  /*19170*/  LDL.LU R46, [R1+0x24] ;  /* 0x00002400012e7983 */ /* 0x000ea20000300800 */
[----:B------:R-:W-:-:S03]  /*19180*/  SEL R10, R2, R10, !P6 ;  /* 0x0000000a020a7207 */ /* 0x000fc60007000000 */
[----:B------:R-:W2:Y:S04]  /*19190*/  LDL.LU R44, [R1+0x20] ;  /* 0x00002000012c7983 */ /* 0x000ea80000300800 */
[----:B------:R-:W2:Y:S01]  /*191a0*/  LDL.LU R37, [R1+0x1c] ;  /* 0x00001c0001257983 */ /* 0x000ea20000300800 */
[----:B------:R-:W-:-:S03]  /*191b0*/  SEL R114, R2, R114, !P6 ;  /* 0x0000007202727207 */ /* 0x000fc60007000000 */
[----:B------:R-:W2:Y:S04]  /*191c0*/  LDL.LU R38, [R1+0x18] ;  /* 0x0000180001267983 */ /* 0x000ea80000300800 */
[----:B------:R-:W2:Y:S04]  /*191d0*/  LDL.LU R39, [R1+0x14] ;  /* 0x0000140001277983 */ /* 0x000ea80000300800 */
[----:B------:R-:W2:Y:S04]  /*191e0*/  LDL.LU R40, [R1+0x10] ;  /* 0x0000100001287983 */ /* 0x000ea80000300800 */
[----:B------:R-:W2:Y:S04]  /*191f0*/  LDL.LU R42, [R1+0x8] ;  /* 0x00000800012a7983 */ /* 0x000ea80000300800 */
[----:B------:R1:W-:Y:S04]  /*19200*/  STL [R1+0x31c], R9 ;  /* 0x00031c0901007387 */ /* 0x0003e80000100800 */
[----:B-1----:R-:W2:Y:S04]  /*19210*/  LDL.LU R9, [R1+0x4] ;  /* 0x0000040001097983 */ /* 0x002ea80000300800 */
[----:B------:R1:W-:Y:S04]  /*19220*/  STL [R1+0x318], R10 ;  /* 0x0003180a01007387 */ /* 0x0003e80000100800 */
[----:B-1----:R-:W2:Y:S04]  /*19230*/  LDL.LU R10, [R1] ;  /* 0x00000000010a7983 */ /* 0x002ea80000300800 */
[----:B------:R1:W-:Y:S04]  /*19240*/  STL [R1+0x314], R114 ;  /* 0x0003147201007387 */ /* 0x0003e80000100800 */
[----:B-1----:R-:W2:Y:S01]  /*19250*/  LDL.LU R114, [R1+0x2f90] ;  /* 0x002f900001727983 */ /* 0x002ea20000300800 */
[----:B----4-:R-:W-:-:S05]  /*19260*/  SEL R119, R2, R119, !P6 ;  /* 0x0000007702777207 */ /* 0x010fca0007000000 */
[----:B------:R1:W-:Y:S01]  /*19270*/  STL [R1+0x310], R119 ;  /* 0x0003107701007387 */ /* 0x0003e20000100800 */
[C---:B------:R-:W-:Y:S02]  /*19280*/  SEL R113, R2.reuse, R113, !P6 ;  /* 0x0000007102717207 */ /* 0x040fe40007000000 */
[C---:B------:R-:W-:Y:S01]  /*19290*/  SEL R252, R2.reuse, R252, !P6 ;  /* 0x000000fc02fc7207 */ /* 0x040fe20007000000 */
[----:B-1----:R-:W4:Y:S01]  /*192a0*/  LDL.LU R119, [R1+0x2f8c] ;  /* 0x002f8c0001777983 */ /* 0x002f220000300800 */
[----:B------:R-:W-:-:S03]  /*192b0*/  SEL R14, R2, R14, !P6 ;  /* 0x0000000e020e7207 */ /* 0x000fc60007000000 */
[----:B------:R1:W-:Y:S04]  /*192c0*/  STL [R1+0x30c], R113 ;  /* 0x00030c7101007387 */ /* 0x0003e80000100800 */
[----:B-1----:R-:W4:Y:S04]  /*192d0*/  LDL.LU R113, [R1+0x2f88] ;  /* 0x002f880001717983 */ /* 0x002f280000300800 */
[----:B------:R1:W-:Y:S04]  /*192e0*/  STL [R1+0x304], R252 ;  /* 0x000304fc01007387 */ /* 0x0003e80000100800 */
[----:B-1----:R-:W4:Y:S04]  /*192f0*/  LDL.LU R252, [R1+0x2f84] ;  /* 0x002f840001fc7983 */ /* 0x002f280000300800 */
[----:B------:R1:W-:Y:S04]  /*19300*/  STL [R1+0x300], R14 ;  /* 0x0003000e01007387 */ /* 0x0003e80000100800 */
[----:B-1----:R-:W4:Y:S01]  /*19310*/  LDL.LU R14, [R1+0x2f80] ;  /* 0x002f8000010e7983 */ /* 0x002f220000300800 */
[----:B------:R-:W-:-:S02]  /*19320*/  SEL R8, R2, R8, !P6 ;  /* 0x0000000802087207 */ /* 0x000fc40007000000 */
[C---:B---3--:R-:W-:Y:S02]  /*19330*/  SEL R7, R2.reuse, R7, !P6 ;  /* 0x0000000702077207 */ /* 0x048fe40007000000 */
[C---:B------:R-:W-:Y:S01]  /*19340*/  SEL R12, R2.reuse, R12, !P6 ;  /* 0x0000000c020c7207 */ /* 0x040fe20007000000 */
[----:B------:R1:W-:Y:S04]  /*19350*/  STL [R1+0x2fc], R8 ;  /* 0x0002fc0801007387 */ /* 0x0003e80000100800 */
[----:B------:R3:W-:Y:S01]  /*19360*/  STL [R1+0x2f8], R7 ;  /* 0x0002f80701007387 */ /* 0x0007e20000100800 */
[----:B-1----:R-:W-:-:S03]  /*19370*/  SEL R8, R2, R6, !P6 ;  /* 0x0000000602087207 */ /* 0x002fc60007000000 */
[----:B------:R-:W-:Y:S01]  /*19380*/  STL [R1+0x2f4], R12 ;  /* 0x0002f40c01007387 */ /* 0x000fe20000100800 */
[C---:B------:R-:W-:Y:S02]  /*19390*/  SEL R6, R2.reuse, R56, !P6 ;  /* 0x0000003802067207 */ /* 0x040fe40007000000 */
[C---:B---3--:R-:W-:Y:S01]  /*193a0*/  SEL R7, R2.reuse, R55, !P6 ;  /* 0x0000003702077207 */ /* 0x048fe20007000000 */
[----:B------:R1:W-:Y:S04]  /*193b0*/  STL [R1+0x2e8], R8 ;  /* 0x0002e80801007387 */ /* 0x0003e80000100800 */
[----:B------:R3:W-:Y:S04]  /*193c0*/  STL [R1+0x2dc], R7 ;  /* 0x0002dc0701007387 */ /* 0x0007e80000100800 */
[----:B------:R3:W-:Y:S01]  /*193d0*/  STL [R1+0x2d8], R6 ;  /* 0x0002d80601007387 */ /* 0x0007e20000100800 */
[----:B-1----:R-:W-:-:S02]  /*193e0*/  SEL R8, R2, R57, !P6 ;  /* 0x0000003902087207 */ /* 0x002fc40007000000 */
[----:B---3--:R-:W-:-:S03]  /*193f0*/  SEL R7, R2, R48, !P6 ;  /* 0x0000003002077207 */ /* 0x008fc60007000000 */
[----:B------:R1:W-:Y:S01]  /*19400*/  STL [R1+0x2d0], R8 ;  /* 0x0002d00801007387 */ /* 0x0003e20000100800 */
[----:B------:R-:W-:-:S03]  /*19410*/  SEL R6, R2, R49, !P6 ;  /* 0x0000003102067207 */ /* 0x000fc60007000000 */
[----:B------:R3:W-:Y:S04]  /*19420*/  STL [R1+0x2d4], R7 ;  /* 0x0002d40701007387 */ /* 0x0007e80000100800 */
[----:B------:R3:W-:Y:S01]  /*19430*/  STL [R1+0x2c4], R6 ;  /* 0x0002c40601007387 */ /* 0x0007e20000100800 */
[C---:B-1----:R-:W-:Y:S02]  /*19440*/  SEL R8, R2.reuse, R50, !P6 ;  /* 0x0000003202087207 */ /* 0x042fe40007000000 */
        /* <DEDUP_REMOVED lines=8> */
[----:B--2---:R-:W-:-:S03]  /*194d0*/  SEL R6, R2, R45, !P6 ;  /* 0x0000002d02067207 */ /* 0x004fc60007000000 */
[----:B------:R2:W-:Y:S04]  /*194e0*/  STL [R1+0x294], R7 ;  /* 0x0002940701007387 */ /* 0x0005e80000100800 */
[----:B------:R3:W-:Y:S01]  /*194f0*/  STL [R1+0x280], R6 ;  /* 0x0002800601007387 */ /* 0x0007e20000100800 */
[C---:B-1----:R-:W-:Y:S02]  /*19500*/  SEL R8, R2.reuse, R46, !P6 ;  /* 0x0000002e02087207 */ /* 0x042fe40007000000 */
[----:B--2---:R-:W-:-:S03]  /*19510*/  SEL R7, R2, R44, !P6 ;  /* 0x0000002c02077207 */ /* 0x004fc60007000000 */
[----:B------:R1:W-:Y:S01]  /*19520*/  STL [R1+0x28c], R8 ;  /* 0x00028c0801007387 */ /* 0x0003e20000100800 */
[----:B---3--:R-:W-:-:S03]  /*19530*/  SEL R6, R2, R37, !P6 ;  /* 0x0000002502067207 */ /* 0x008fc60007000000 */
[----:B------:R2:W-:Y:S04]  /*19540*/  STL [R1+0x288], R7 ;  /* 0x0002880701007387 */ /* 0x0005e80000100800 */
[----:B------:R3:W-:Y:S01]  /*19550*/  STL [R1+0x27c], R6 ;  /* 0x00027c0601007387 */ /* 0x0007e20000100800 */
[C---:B-1----:R-:W-:Y:S02]  /*19560*/  SEL R8, R2.reuse, R38, !P6 ;  /* 0x0000002602087207 */ /* 0x042fe40007000000 */
[----:B--2---:R-:W-:-:S03]  /*19570*/  SEL R7, R2, R39, !P6 ;  /* 0x0000002702077207 */ /* 0x004fc60007000000 */
[----:B------:R1:W-:Y:S01]  /*19580*/  STL [R1+0x278], R8 ;  /* 0x0002780801007387 */ /* 0x0003e20000100800 */
[----:B---3--:R-:W-:-:S03]  /*19590*/  SEL R6, R2, R40, !P6 ;  /* 0x0000002802067207 */ /* 0x008fc60007000000 */
[----:B------:R2:W-:Y:S01]  /*195a0*/  STL [R1+0x274], R7 ;  /* 0x0002740701007387 */ /* 0x0005e20000100800 */
[C---:B-1----:R-:W-:Y:S02]  /*195b0*/  SEL R8, R2.reuse, R9, !P6 ;  /* 0x0000000902087207 */ /* 0x042fe40007000000 */
[C---:B--2---:R-:W-:Y:S02]  /*195c0*/  SEL R7, R2.reuse, R10, !P6 ;  /* 0x0000000a02077207 */ /* 0x044fe40007000000 */
[----:B----4-:R-:W-:-:S05]  /*195d0*/  SEL R14, R2, R14, !P6 ;  /* 0x0000000e020e7207 */ /* 0x010fca0007000000 */
[----:B------:R-:W-:Y:S04]  /*195e0*/  STL [R1+0x2f10], R14 ;  /* 0x002f100e01007387 */ /* 0x000fe80000100800 */
[----:B------:R1:W-:Y:S02]  /*195f0*/  STL [R1+0x270], R6 ;  /* 0x0002700601007387 */ /* 0x0003e40000100800 */
[----:B-1----:R-:W-:-:S05]  /*19600*/  SEL R6, R2, R42, !P6 ;  /* 0x0000002a02067207 */ /* 0x002fca0007000000 */
[----:B------:R1:W-:Y:S04]  /*19610*/  STL [R1+0x24c], R6 ;  /* 0x00024c0601007387 */ /* 0x0003e80000100800 */
[----:B------:R2:W-:Y:S01]  /*19620*/  STL [R1+0x264], R8 ;  /* 0x0002640801007387 */ /* 0x0005e20000100800 */
[----:B-1----:R-:W-:-:S03]  /*19630*/  SEL R6, R2, R252, !P6 ;  /* 0x000000fc02067207 */ /* 0x002fc60007000000 */
[----:B------:R1:W-:Y:S01]  /*19640*/  STL [R1+0x258], R7 ;  /* 0x0002580701007387 */ /* 0x0003e20000100800 */
[----:B--2---:R-:W-:-:S03]  /*19650*/  SEL R8, R2, R113, !P6 ;  /* 0x0000007102087207 */ /* 0x004fc60007000000 */
        /* <DEDUP_REMOVED lines=152> */
[----:B------:R2:W-:Y:S04]  /*19fe0*/  STL [R1+0x10], R8 ;  /* 0x0000100801007387 */ /* 0x0005e80000100800 */
[----:B------:R-:W3:Y:S01]  /*19ff0*/  LDL.LU R48, [R1+0x12c] ;  /* 0x00012c0001307983 */ /* 0x000ee20000300800 */
[----:B-1----:R-:W-:-:S03]  /*1a000*/  SEL R6, R2, R28, !P6 ;  /* 0x0000001c02067207 */ /* 0x002fc60007000000 */
[----:B------:R1:W-:Y:S04]  /*1a010*/  STL [R1+0x4], R7 ;  /* 0x0000040701007387 */ /* 0x0003e80000100800 */
[----:B------:R-:W4:Y:S04]  /*1a020*/  LDL.LU R49, [R1+0x284] ;  /* 0x0002840001317983 */ /* 0x000f280000300800 */
[----:B------:R1:W-:Y:S04]  /*1a030*/  STL [R1+0xc], R6 ;  /* 0x00000c0601007387 */ /* 0x0003e80000100800 */
[----:B------:R-:W4:Y:S04]  /*1a040*/  LDL.LU R50, [R1+0x414] ;  /* 0x0004140001327983 */ /* 0x000f280000300800 */
        /* <DEDUP_REMOVED lines=13> */
[----:B------:R-:W4:Y:S01]  /*1a120*/  LDL.LU R10, [R1+0x570] ;  /* 0x00057000010a7983 */ /* 0x000f220000300800 */
[----:B------:R-:W-:-:S02]  /*1a130*/  SEL R14, R2, R161, !P6 ;  /* 0x000000a1020e7207 */ /* 0x000fc40007000000 */
[C---:B--2---:R-:W-:Y:S02]  /*1a140*/  SEL R8, R2.reuse, R88, !P6 ;  /* 0x0000005802087207 */ /* 0x044fe40007000000 */
[C---:B------:R-:W-:Y:S02]  /*1a150*/  SEL R252, R2.reuse, R163, !P6 ;  /* 0x000000a302fc7207 */ /* 0x040fe40007000000 */
[C---:B------:R-:W-:Y:S01]  /*1a160*/  SEL R164, R2.reuse, R79, !P6 ;  /* 0x0000004f02a47207 */ /* 0x040fe20007000000 */
[----:B------:R-:W-:Y:S01]  /*1a170*/  STL [R1+0x2f14], R14 ;  /* 0x002f140e01007387 */ /* 0x000fe20000100800 */
[C---:B------:R-:W-:Y:S02]  /*1a180*/  SEL R165, R2.reuse, R165, !P6 ;  /* 0x000000a502a57207 */ /* 0x040fe40007000000 */
[C---:B------:R-:W-:Y:S01]  /*1a190*/  SEL R171, R2.reuse, R171, !P6 ;  /* 0x000000ab02ab7207 */ /* 0x040fe20007000000 */
[----:B------:R-:W-:Y:S01]  /*1a1a0*/  STL [R1+0x2f18], R8 ;  /* 0x002f180801007387 */ /* 0x000fe20000100800 */
[----:B------:R-:W-:-:S03]  /*1a1b0*/  SEL R27, R2, R27, !P6 ;  /* 0x0000001b021b7207 */ /* 0x000fc60007000000 */
[----:B------:R-:W-:Y:S04]  /*1a1c0*/  STL [R1+0x2f1c], R252 ;  /* 0x002f1cfc01007387 */ /* 0x000fe80000100800 */
[----:B------:R-:W-:Y:S04]  /*1a1d0*/  STL [R1+0x2f20], R164 ;  /* 0x002f20a401007387 */ /* 0x000fe80000100800 */
[----:B------:R-:W-:Y:S04]  /*1a1e0*/  STL [R1+0x2f24], R165 ;  /* 0x002f24a501007387 */ /* 0x000fe80000100800 */
[----:B------:R2:W-:Y:S04]  /*1a1f0*/  STL [R1+0x2f28], R171 ;  /* 0x002f28ab01007387 */ /* 0x0005e80000100800 */
[----:B------:R2:W-:Y:S04]  /*1a200*/  STL [R1+0x2f2c], R27 ;  /* 0x002f2c1b01007387 */ /* 0x0005e80000100800 */
[----:B------:R-:W2:Y:S04]  /*1a210*/  LDL.LU R104, [R1+0x550] ;  /* 0x0005500001687983 */ /* 0x000ea80000300800 */
[----:B------:R-:W2:Y:S04]  /*1a220*/  LDL.LU R118, [R1+0x554] ;  /* 0x0005540001767983 */ /* 0x000ea80000300800 */
[----:B------:R-:W2:Y:S04]  /*1a230*/  LDL.LU R117, [R1+0x568] ;  /* 0x0005680001757983 */ /* 0x000ea80000300800 */
[----:B------:R-:W2:Y:S04]  /*1a240*/  LDL.LU R116, [R1+0x564] ;  /* 0x0005640001747983 */ /* 0x000ea80000300800 */
[----:B------:R-:W2:Y:S04]  /*1a250*/  LDL.LU R115, [R1+0x55c] ;  /* 0x00055c0001737983 */ /* 0x000ea80000300800 */
[----:B------:R-:W2:Y:S04]  /*1a260*/  LDL.LU R114, [R1+0x560] ;  /* 0x0005600001727983 */ /* 0x000ea80000300800 */
[----:B------:R-:W2:Y:S04]  /*1a270*/  LDL.LU R119, [R1+0x558] ;  /* 0x0005580001777983 */ /* 0x000ea80000300800 */
[----:B------:R-:W2:Y:S04]  /*1a280*/  LDL.LU R113, [R1+0x544] ;  /* 0x0005440001717983 */ /* 0x000ea80000300800 */
[----:B-1----:R-:W2:Y:S04]  /*1a290*/  LDL.LU R7, [R1+0x54c] ;  /* 0x00054c0001077983 */ /* 0x002ea80000300800 */
[----:B------:R-:W2:Y:S04]  /*1a2a0*/  LDL.LU R12, [R1+0x548] ;  /* 0x00054800010c7983 */ /* 0x000ea80000300800 */
[----:B------:R-:W2:Y:S04]  /*1a2b0*/  LDL.LU R6, [R1+0x540] ;  /* 0x0005400001067983 */ /* 0x000ea80000300800 */
[----:B------:R-:W2:Y:S04]  /*1a2c0*/  LDL.LU R55, [R1+0x53c] ;  /* 0x00053c0001377983 */ /* 0x000ea80000300800 */
[----:B------:R-:W2:Y:S04]  /*1a2d0*/  LDL.LU R56, [R1+0x518] ;  /* 0x0005180001387983 */ /* 0x000ea80000300800 */
[----:B------:R-:W2:Y:S01]  /*1a2e0*/  LDL.LU R57, [R1+0x520] ;  /* 0x0005200001397983 */ /* 0x000ea20000300800 */
[----:B---3--:R-:W-:-:S03]  /*1a2f0*/  SEL R29, R2, R48, !P6 ;  /* 0x00000030021d7207 */ /* 0x008fc60007000000 */
[----:B------:R-:W3:Y:S01]  /*1a300*/  LDL.LU R48, [R1+0x524] ;  /* 0x0005240001307983 */ /* 0x000ee20000300800 */
[----:B----4-:R-:W-:-:S03]  /*1a310*/  SEL R30, R2, R49, !P6 ;  /* 0x00000031021e7207 */ /* 0x010fc60007000000 */
[----:B------:R-:W4:Y:S01]  /*1a320*/  LDL.LU R49, [R1+0x534] ;  /* 0x0005340001317983 */ /* 0x000f220000300800 */
[----:B------:R-:W-:-:S03]  /*1a330*/  SEL R31, R2, R50, !P6 ;  /* 0x00000032021f7207 */ /* 0x000fc60007000000 */
        /* <DEDUP_REMOVED lines=29> */
[C---:B------:R-:W-:Y:S02]  /*1a510*/  SEL R28, R2.reuse, R4, !P6 ;  /* 0x00000004021c7207 */ /* 0x040fe40007000000 */
[C---:B--2---:R-:W-:Y:S02]  /*1a520*/  SEL R76, R2.reuse, R104, !P6 ;  /* 0x00000068024c7207 */ /* 0x044fe40007000000 */
[C---:B------:R-:W-:Y:S02]  /*1a530*/  SEL R77, R2.reuse, R118, !P6 ;  /* 0x00000076024d7207 */ /* 0x040fe40007000000 */
[C---:B------:R-:W-:Y:S02]  /*1a540*/  SEL R78, R2.reuse, R117, !P6 ;  /* 0x00000075024e7207 */ /* 0x040fe40007000000 */
[C---:B------:R-:W-:Y:S02]  /*1a550*/  SEL R79, R2.reuse, R116, !P6 ;  /* 0x00000074024f7207 */ /* 0x040fe40007000000 */
[----:B------:R-:W-:-:S02]  /*1a560*/  SEL R84, R2, R115, !P6 ;  /* 0x0000007302547207 */ /* 0x000fc40007000000 */
[C---:B------:R-:W-:Y:S02]  /*1a570*/  SEL R87, R2.reuse, R114, !P6 ;  /* 0x0000007202577207 */ /* 0x040fe40007000000 */
[C---:B------:R-:W-:Y:S02]  /*1a580*/  SEL R105, R2.reuse, R7, !P6 ;  /* 0x0000000702697207 */ /* 0x040fe40007000000 */
[C---:B------:R-:W-:Y:S02]  /*1a590*/  SEL R106, R2.reuse, R12, !P6 ;  /* 0x0000000c026a7207 */ /* 0x040fe40007000000 */
[C---:B------:R-:W-:Y:S02]  /*1a5a0*/  SEL R110, R2.reuse, R6, !P6 ;  /* 0x00000006026e7207 */ /* 0x040fe40007000000 */
[C---:B------:R-:W-:Y:S02]  /*1a5b0*/  SEL R104, R2.reuse, R113, !P6 ;  /* 0x0000007102687207 */ /* 0x040fe40007000000 */
[----:B------:R-:W-:-:S02]  /*1a5c0*/  SEL R111, R2, R55, !P6 ;  /* 0x00000037026f7207 */ /* 0x000fc40007000000 */
[C---:B------:R-:W-:Y:S02]  /*1a5d0*/  SEL R113, R2.reuse, R56, !P6 ;  /* 0x0000003802717207 */ /* 0x040fe40007000000 */
[C---:B------:R-:W-:Y:S02]  /*1a5e0*/  SEL R114, R2.reuse, R57, !P6 ;  /* 0x0000003902727207 */ /* 0x040fe40007000000 */
[C---:B------:R-:W-:Y:S02]  /*1a5f0*/  SEL R88, R2.reuse, R119, !P6 ;  /* 0x0000007702587207 */ /* 0x040fe40007000000 */
[C---:B---3--:R-:W-:Y:S02]  /*1a600*/  SEL R115, R2.reuse, R48, !P6 ;  /* 0x0000003002737207 */ /* 0x048fe40007000000 */
[C---:B----4-:R-:W-:Y:S02]  /*1a610*/  SEL R116, R2.reuse, R49, !P6 ;  /* 0x0000003102747207 */ /* 0x050fe40007000000 */
[----:B------:R-:W-:-:S05]  /*1a620*/  SEL R4, R2, R46, !P6 ;  /* 0x0000002e02047207 */ /* 0x000fca0007000000 */
[----:B------:R1:W-:Y:S04]  /*1a630*/  STL [R1+0x4c8], R4 ;  /* 0x0004c80401007387 */ /* 0x0003e80000100800 */
[----:B------:R-:W2:Y:S04]  /*1a640*/  LDL.LU R131, [R1+0x4e4] ;  /* 0x0004e40001837983 */ /* 0x000ea80000300800 */
[----:B------:R-:W3:Y:S04]  /*1a650*/  LDL.LU R132, [R1+0x4e8] ;  /* 0x0004e80001847983 */ /* 0x000ee80000300800 */
[----:B------:R-:W4:Y:S04]  /*1a660*/  LDL.LU R133, [R1+0x4dc] ;  /* 0x0004dc0001857983 */ /* 0x000f280000300800 */
[----:B------:R-:W4:Y:S04]  /*1a670*/  LDL.LU R134, [R1+0x4d0] ;  /* 0x0004d00001867983 */ /* 0x000f280000300800 */
[----:B------:R-:W4:Y:S04]  /*1a680*/  LDL.LU R135, [R1+0x4cc] ;  /* 0x0004cc0001877983 */ /* 0x000f280000300800 */
[----:B------:R-:W4:Y:S04]  /*1a690*/  LDL.LU R136, [R1+0x4c4] ;  /* 0x0004c40001887983 */ /* 0x000f280000300800 */
[----:B------:R-:W2:Y:S04]  /*1a6a0*/  LDL.LU R143, [R1+0x4c0] ;  /* 0x0004c000018f7983 */ /* 0x000ea80000300800 */
[----:B------:R-:W3:Y:S04]  /*1a6b0*/  LDL.LU R141, [R1+0x4bc] ;  /* 0x0004bc00018d7983 */ /* 0x000ee80000300800 */
[----:B------:R-:W4:Y:S04]  /*1a6c0*/  LDL.LU R7, [R1+0x4b8] ;  /* 0x0004b80001077983 */ /* 0x000f280000300800 */
[----:B------:R-:W2:Y:S04]  /*1a6d0*/  LDL.LU R12, [R1+0x4b4] ;  /* 0x0004b400010c7983 */ /* 0x000ea80000300800 */
[----:B------:R-:W2:Y:S04]  /*1a6e0*/  LDL.LU R6, [R1+0x4b0] ;  /* 0x0004b00001067983 */ /* 0x000ea80000300800 */
[----:B------:R-:W2:Y:S04]  /*1a6f0*/  LDL.LU R55, [R1+0x494] ;  /* 0x0004940001377983 */ /* 0x000ea80000300800 */
[----:B------:R-:W2:Y:S04]  /*1a700*/  LDL.LU R56, [R1+0x498] ;  /* 0x0004980001387983 */ /* 0x000ea80000300800 */
[----:B------:R-:W2:Y:S01]  /*1a710*/  LDL.LU R57, [R1+0x49c] ;  /* 0x00049c0001397983 */ /* 0x000ea20000300800 */
[----:B------:R-:W-:-:S03]  /*1a720*/  SEL R117, R2, R50, !P6 ;  /* 0x0000003202757207 */ /* 0x000fc60007000000 */
[----:B------:R-:W2:Y:S04]  /*1a730*/  LDL.LU R48, [R1+0x4a0] ;  /* 0x0004a00001307983 */ /* 0x000ea80000300800 */
[----:B------:R-:W2:Y:S01]  /*1a740*/  LDL.LU R49, [R1+0x4ac] ;  /* 0x0004ac0001317983 */ /* 0x000ea20000300800 */
[----:B------:R-:W-:-:S03]  /*1a750*/  SEL R118, R2, R51, !P6 ;  /* 0x0000003302767207 */ /* 0x000fc60007000000 */
[----:B------:R-:W2:Y:S01]  /*1a760*/  LDL.LU R50, [R1+0x4a8] ;  /* 0x0004a80001327983 */ /* 0x000ea20000300800 */
[C---:B------:R-:W-:Y:S02]  /*1a770*/  SEL R119, R2.reuse, R52, !P6 ;  /* 0x0000003402777207 */ /* 0x040fe40007000000 */
[C---:B------:R-:W-:Y:S01]  /*1a780*/  SEL R120, R2.reuse, R41, !P6 ;  /* 0x0000002902787207 */ /* 0x040fe20007000000 */
[----:B------:R-:W2:Y:S04]  /*1a790*/  LDL.LU R51, [R1+0x4a4] ;  /* 0x0004a40001337983 */ /* 0x000ea80000300800 */
[----:B------:R-:W2:Y:S01]  /*1a7a0*/  LDL.LU R52, [R1+0x480] ;  /* 0x0004800001347983 */ /* 0x000ea20000300800 */
[----:B------:R-:W-:-:S03]  /*1a7b0*/  SEL R121, R2, R47, !P6 ;  /* 0x0000002f02797207 */ /* 0x000fc60007000000 */
        /* <DEDUP_REMOVED lines=12> */
[C---:B------:R-:W-:Y:S02]  /*1a880*/  SEL R127, R2.reuse, R40, !P6 ;  /* 0x00000028027f7207 */ /* 0x040fe40007000000 */
[C---:B------:R-:W-:Y:S01]  /*1a890*/  SEL R128, R2.reuse, R42, !P6 ;  /* 0x0000002a02807207 */ /* 0x040fe20007000000 */
[----:B------:R-:W2:Y:S04]  /*1a8a0*/  LDL.LU R39, [R1+0x470] ;  /* 0x0004700001277983 */ /* 0x000ea80000300800 */
[----:B------:R-:W2:Y:S04]  /*1a8b0*/  LDL.LU R40, [R1+0x474] ;  /* 0x0004740001287983 */ /* 0x000ea80000300800 */
[----:B------:R-:W2:Y:S01]  /*1a8c0*/  LDL.LU R42, [R1+0x47c] ;  /* 0x00047c00012a7983 */ /* 0x000ea20000300800 */
[----:B------:R-:W-:-:S03]  /*1a8d0*/  SEL R129, R2, R9, !P6 ;  /* 0x0000000902817207 */ /* 0x000fc60007000000 */
[----:B------:R-:W2:Y:S01]  /*1a8e0*/  LDL.LU R9, [R1+0x478] ;  /* 0x0004780001097983 */ /* 0x000ea20000300800 */
[----:B------:R-:W-:-:S03]  /*1a8f0*/  SEL R130, R2, R10, !P6 ;  /* 0x0000000a02827207 */ /* 0x000fc60007000000 */
[----:B------:R-:W2:Y:S04]  /*1a900*/  LDL.LU R10, [R1+0x454] ;  /* 0x00045400010a7983 */ /* 0x000ea80000300800 */
[----:B------:R-:W2:Y:S04]  /*1a910*/  LDL.LU R162, [R1+0x45c] ;  /* 0x00045c0001a27983 */ /* 0x000ea80000300800 */
[----:B------:R-:W2:Y:S04]  /*1a920*/  LDL.LU R163, [R1+0x46c] ;  /* 0x00046c0001a37983 */ /* 0x000ea80000300800 */
[----:B------:R-:W2:Y:S04]  /*1a930*/  LDL.LU R171, [R1+0x468] ;  /* 0x0004680001ab7983 */ /* 0x000ea80000300800 */
[----:B------:R-:W2:Y:S04]  /*1a940*/  LDL.LU R165, [R1+0x464] ;  /* 0x0004640001a57983 */ /* 0x000ea80000300800 */
[----:B------:R-:W1:Y:S04]  /*1a950*/  LDL.LU R164, [R1+0x460] ;  /* 0x0004600001a47983 */ /* 0x000e680000300800 */
[----:B------:R-:W2:Y:S04]  /*1a960*/  LDL.LU R252, [R1+0x458] ;  /* 0x0004580001fc7983 */ /* 0x000ea80000300800 */
[----:B------:R-:W2:Y:S04]  /*1a970*/  LDL.LU R8, [R1+0x450] ;  /* 0x0004500001087983 */ /* 0x000ea80000300800 */
[----:B------:R-:W2:Y:S01]  /*1a980*/  LDL.LU R14, [R1+0x448] ;  /* 0x00044800010e7983 */ /* 0x000ea20000300800 */
[----:B---3--:R-:W-:-:S02]  /*1a990*/  SEL R138, R2, R141, !P6 ;  /* 0x0000008d028a7207 */ /* 0x008fc40007000000 */
[C---:B----4-:R-:W-:Y:S02]  /*1a9a0*/  SEL R139, R2.reuse, R7, !P6 ;  /* 0x00000007028b7207 */ /* 0x050fe40007000000 */
[----:B------:R-:W3:Y:S01]  /*1a9b0*/  LDL.LU R7, [R1+0x444] ;  /* 0x0004440001077983 */ /* 0x000ee20000300800 */
[----:B--2---:R-:W-:-:S03]  /*1a9c0*/  SEL R140, R2, R12, !P6 ;  /* 0x0000000c028c7207 */ /* 0x004fc60007000000 */
[----:B------:R-:W2:Y:S01]  /*1a9d0*/  LDL.LU R12, [R1+0x440] ;  /* 0x00044000010c7983 */ /* 0x000ea20000300800 */
[----:B------:R-:W-:-:S03]  /*1a9e0*/  SEL R141, R2, R6, !P6 ;  /* 0x00000006028d7207 */ /* 0x000fc60007000000 */
[----:B------:R-:W4:Y:S01]  /*1a9f0*/  LDL.LU R6, [R1+0x43c] ;  /* 0x00043c0001067983 */ /* 0x000f220000300800 */
[C---:B------:R-:W-:Y:S02]  /*1aa00*/  SEL R137, R2.reuse, R143, !P6 ;  /* 0x0000008f02897207 */ /* 0x040fe40007000000 */
[C---:B------:R-:W-:Y:S02]  /*1aa10*/  SEL R142, R2.reuse, R55, !P6 ;  /* 0x00000037028e7207 */ /* 0x040fe40007000000 */
        /* <DEDUP_REMOVED lines=40> */
[----:B------:R-:W-:-:S03]  /*1aca0*/  SEL R165, R2, R165, !P6 ;  /* 0x000000a502a57207 */ /* 0x000fc60007000000 */
[----:B------:R1:W-:Y:S02]  /*1acb0*/  STL [R1+0x468], R27 ;  /* 0x0004681b01007387 */ /* 0x0003e40000100800 */
[C---:B-1----:R-:W-:Y:S02]  /*1acc0*/  SEL R4, R2.reuse, R164, !P6 ;  /* 0x000000a402047207 */ /* 0x042fe40007000000 */
[----:B------:R-:W-:Y:S04]  /*1acd0*/  STL [R1+0x464], R165 ;  /* 0x000464a501007387 */ /* 0x000fe80000100800 */
[----:B------:R1:W-:Y:S01]  /*1ace0*/  STL [R1+0x45c], R4 ;  /* 0x00045c0401007387 */ /* 0x0003e20000100800 */
[C---:B------:R-:W-:Y:S02]  /*1acf0*/  SEL R27, R2.reuse, R252, !P6 ;  /* 0x000000fc021b7207 */ /* 0x040fe40007000000 */
[----:B------:R-:W-:-:S03]  /*1ad00*/  SEL R8, R2, R8, !P6 ;  /* 0x0000000802087207 */ /* 0x000fc60007000000 */
[----:B------:R-:W-:Y:S01]  /*1ad10*/  STL [R1+0x454], R27 ;  /* 0x0004541b01007387 */ /* 0x000fe20000100800 */
[----:B-1----:R-:W-:-:S03]  /*1ad20*/  SEL R4, R2, R14, !P6 ;  /* 0x0000000e02047207 */ /* 0x002fc60007000000 */
[----:B------:R2:W-:Y:S04]  /*1ad30*/  STL [R1+0x44c], R8 ;  /* 0x00044c0801007387 */ /* 0x0005e80000100800 */
[----:B------:R4:W-:Y:S01]  /*1ad40*/  STL [R1+0x448], R4 ;  /* 0x0004480401007387 */ /* 0x0009e20000100800 */
[C---:B---3--:R-:W-:Y:S02]  /*1ad50*/  SEL R7, R2.reuse, R7, !P6 ;  /* 0x0000000702077207 */ /* 0x048fe40007000000 */
[----:B--2---:R-:W-:-:S03]  /*1ad60*/  SEL R8, R2, R12, !P6 ;  /* 0x0000000c02087207 */ /* 0x004fc60007000000 */
[----:B------:R1:W-:Y:S01]  /*1ad70*/  STL [R1+0x444], R7 ;  /* 0x0004440701007387 */ /* 0x0003e20000100800 */
[----:B----4-:R-:W-:-:S03]  /*1ad80*/  SEL R4, R2, R6, !P6 ;  /* 0x0000000602047207 */ /* 0x010fc60007000000 */
[----:B------:R-:W-:Y:S04]  /*1ad90*/  STL [R1+0x440], R8 ;  /* 0x0004400801007387 */ /* 0x000fe80000100800 */
[----:B------:R2:W-:Y:S01]  /*1ada0*/  STL [R1+0x43c], R4 ;  /* 0x00043c0401007387 */ /* 0x0005e20000100800 */
[C---:B-1----:R-:W-:Y:S02]  /*1adb0*/  SEL R7, R2.reuse, R55, !P6 ;  /* 0x0000003702077207 */ /* 0x042fe40007000000 */
[----:B------:R-:W-:-:S03]  /*1adc0*/  SEL R6, R2, R56, !P6 ;  /* 0x0000003802067207 */ /* 0x000fc60007000000 */
        /* <DEDUP_REMOVED lines=35> */
[C---:B--2---:R-:W-:Y:S01]  /*1b000*/  SEL R6, R2.reuse, R10, !P6 ;  /* 0x0000000a02067207 */ /* 0x044fe20007000000 */
[----:B---3--:R-:W2:Y:S04]  /*1b010*/  LDL.LU R4, [R1+0x3dc] ;  /* 0x0003dc0001047983 */ /* 0x008ea80000300800 */
[----:B------:R1:W-:Y:S04]  /*1b020*/  STL [R1+0x3e4], R7 ;  /* 0x0003e40701007387 */ /* 0x0003e80000100800 */
[----:B------:R-:W3:Y:S04]  /*1b030*/  LDL.LU R27, [R1+0x3d8] ;  /* 0x0003d800011b7983 */ /* 0x000ee80000300800 */
[----:B------:R4:W-:Y:S04]  /*1b040*/  STL [R1+0x3e0], R6 ;  /* 0x0003e00601007387 */ /* 0x0009e80000100800 */
[----:B------:R-:W3:Y:S04]  /*1b050*/  LDL.LU R171, [R1+0x3d4] ;  /* 0x0003d40001ab7983 */ /* 0x000ee80000300800 */
[----:B------:R-:W3:Y:S04]  /*1b060*/  LDL.LU R165, [R1+0x3d0] ;  /* 0x0003d00001a57983 */ /* 0x000ee80000300800 */
[----:B------:R-:W3:Y:S04]  /*1b070*/  LDL.LU R164, [R1+0x3cc] ;  /* 0x0003cc0001a47983 */ /* 0x000ee80000300800 */
[----:B------:R-:W3:Y:S04]  /*1b080*/  LDL.LU R252, [R1+0x3c8] ;  /* 0x0003c80001fc7983 */ /* 0x000ee80000300800 */
[----:B------:R-:W3:Y:S04]  /*1b090*/  LDL.LU R8, [R1+0x3c4] ;  /* 0x0003c40001087983 */ /* 0x000ee80000300800 */
[----:B------:R-:W3:Y:S04]  /*1b0a0*/  LDL.LU R14, [R1+0x3c0] ;  /* 0x0003c000010e7983 */ /* 0x000ee80000300800 */
[----:B-1----:R-:W3:Y:S04]  /*1b0b0*/  LDL.LU R7, [R1+0x3bc] ;  /* 0x0003bc0001077983 */ /* 0x002ee80000300800 */
[----:B------:R-:W3:Y:S04]  /*1b0c0*/  LDL.LU R12, [R1+0x3b8] ;  /* 0x0003b800010c7983 */ /* 0x000ee80000300800 */
[----:B----4-:R-:W4:Y:S04]  /*1b0d0*/  LDL.LU R6, [R1+0x3b4] ;  /* 0x0003b40001067983 */ /* 0x010f280000300800 */
        /* <DEDUP_REMOVED lines=20> */
[----:B--2---:R-:W-:-:S05]  /*1b220*/  SEL R4, R2, R4, !P6 ;  /* 0x0000000402047207 */ /* 0x004fca0007000000 */
[----:B------:R3:W-:Y:S02]  /*1b230*/  STL [R1+0x3dc], R4 ;  /* 0x0003dc0401007387 */ /* 0x0007e40000100800 */
[C---:B---3--:R-:W-:Y:S02]  /*1b240*/  SEL R4, R2.reuse, R27, !P6 ;  /* 0x0000001b02047207 */ /* 0x048fe40007000000 */
[C---:B------:R-:W-:Y:S02]  /*1b250*/  SEL R27, R2.reuse, R171, !P6 ;  /* 0x000000ab021b7207 */ /* 0x040fe40007000000 */
[C---:B------:R-:W-:Y:S01]  /*1b260*/  SEL R165, R2.reuse, R165, !P6 ;  /* 0x000000a502a57207 */ /* 0x040fe20007000000 */
[----:B------:R1:W-:Y:S04]  /*1b270*/  STL [R1+0x3d8], R4 ;  /* 0x0003d80401007387 */ /* 0x0003e80000100800 */
[----:B------:R2:W-:Y:S01]  /*1b280*/  STL [R1+0x3d4], R27 ;  /* 0x0003d41b01007387 */ /* 0x0005e20000100800 */
[----:B-1----:R-:W-:-:S03]  /*1b290*/  SEL R4, R2, R164, !P6 ;  /* 0x000000a402047207 */ /* 0x002fc60007000000 */
[----:B------:R-:W-:Y:S01]  /*1b2a0*/  STL [R1+0x3d0], R165 ;  /* 0x0003d0a501007387 */ /* 0x000fe20000100800 */
[C---:B------:R-:W-:Y:S02]  /*1b2b0*/  SEL R8, R2.reuse, R8, !P6 ;  /* 0x0000000802087207 */ /* 0x040fe40007000000 */
[C---:B--2---:R-:W-:Y:S01]  /*1b2c0*/  SEL R27, R2.reuse, R252, !P6 ;  /* 0x000000fc021b7207 */ /* 0x044fe20007000000 */
[----:B------:R1:W-:Y:S04]  /*1b2d0*/  STL [R1+0x3cc], R4 ;  /* 0x0003cc0401007387 */ /* 0x0003e80000100800 */
[----:B------:R-:W-:Y:S01]  /*1b2e0*/  STL [R1+0x3c8], R27 ;  /* 0x0003c81b01007387 */ /* 0x000fe20000100800 */
[C---:B------:R-:W-:Y:S02]  /*1b2f0*/  SEL R7, R2.reuse, R7, !P6 ;  /* 0x0000000702077207 */ /* 0x040fe40007000000 */
[C---:B-1----:R-:W-:Y:S01]  /*1b300*/  SEL R4, R2.reuse, R14, !P6 ;  /* 0x0000000e02047207 */ /* 0x042fe20007000000 */
[----:B------:R1:W-:Y:S04]  /*1b310*/  STL [R1+0x3c4], R8 ;  /* 0x0003c40801007387 */ /* 0x0003e80000100800 */
[----:B------:R4:W-:Y:S01]  /*1b320*/  STL [R1+0x3c0], R4 ;  /* 0x0003c00401007387 */ /* 0x0009e20000100800 */
[----:B-1----:R-:W-:-:S03]  /*1b330*/  SEL R8, R2, R12, !P6 ;  /* 0x0000000c02087207 */ /* 0x002fc60007000000 */
[----:B------:R1:W-:Y:S01]  /*1b340*/  STL [R1+0x3bc], R7 ;  /* 0x0003bc0701007387 */ /* 0x0003e20000100800 */
[----:B----4-:R-:W-:-:S03]  /*1b350*/  SEL R4, R2, R6, !P6 ;  /* 0x0000000602047207 */ /* 0x010fc60007000000 */
[----:B------:R-:W-:Y:S01]  /*1b360*/  STL [R1+0x3b8], R8 ;  /* 0x0003b80801007387 */ /* 0x000fe20000100800 */
[----:B------:R-:W-:-:S03]  /*1b370*/  SEL R6, R2, R56, !P6 ;  /* 0x0000003802067207 */ /* 0x000fc60007000000 */
[----:B------:R2:W-:Y:S01]  /*1b380*/  STL [R1+0x3b4], R4 ;  /* 0x0003b40401007387 */ /* 0x0005e20000100800 */
[----:B-1----:R-:W-:-:S05]  /*1b390*/  SEL R7, R2, R55, !P6 ;  /* 0x0000003702077207 */ /* 0x002fca0007000000 */
        /* <DEDUP_REMOVED lines=125> */
[----:B------:R-:W-:Y:S04]  /*1bb70*/  STL [R1+0x260], R6 ;  /* 0x0002600601007387 */ /* 0x000fe80000100800 */
[----:B------:R2:W-:Y:S01]  /*1bb80*/  STL [R1+0x25c], R4 ;  /* 0x00025c0401007387 */ /* 0x0005e20000100800 */
[----:B-1----:R-:W-:-:S03]  /*1bb90*/  SEL R7, R2, R9, !P6 ;  /* 0x0000000902077207 */ /* 0x002fc60007000000 */
[----:B--2---:R-:W2:Y:S01]  /*1bba0*/  LDL.LU R4, [R1+0x234] ;  /* 0x0002340001047983 */ /* 0x004ea20000300800 */
[----:B------:R-:W-:-:S03]  /*1bbb0*/  SEL R6, R2, R10, !P6 ;  /* 0x0000000a02067207 */ /* 0x000fc60007000000 */
        /* <DEDUP_REMOVED lines=35> */
[----:B------:R-:W-:-:S03]  /*1bdf0*/  SEL R27, R2, R171, !P6 ;  /* 0x000000ab021b7207 */ /* 0x000fc60007000000 */
[----:B------:R1:W-:Y:S01]  /*1be00*/  STL [R1+0x224], R4 ;  /* 0x0002240401007387 */ /* 0x0003e20000100800 */
[----:B------:R-:W-:-:S03]  /*1be10*/  SEL R164, R2, R164, !P6 ;  /* 0x000000a402a47207 */ /* 0x000fc60007000000 */
[----:B------:R2:W-:Y:S01]  /*1be20*/  STL [R1+0x21c], R27 ;  /* 0x00021c1b01007387 */ /* 0x0005e20000100800 */
[C---:B-1----:R-:W-:Y:S02]  /*1be30*/  SEL R4, R2.reuse, R165, !P6 ;  /* 0x000000a502047207 */ /* 0x042fe40007000000 */
[----:B--2---:R-:W-:-:S03]  /*1be40*/  SEL R27, R2, R252, !P6 ;  /* 0x000000fc021b7207 */ /* 0x004fc60007000000 */
[----:B------:R1:W-:Y:S01]  /*1be50*/  STL [R1+0x218], R4 ;  /* 0x0002180401007387 */ /* 0x0003e20000100800 */
[----:B------:R-:W-:-:S03]  /*1be60*/  SEL R14, R2, R14, !P6 ;  /* 0x0000000e020e7207 */ /* 0x000fc60007000000 */
[----:B------:R-:W-:Y:S01]  /*1be70*/  STL [R1+0x214], R164 ;  /* 0x000214a401007387 */ /* 0x000fe20000100800 */
[----:B-1----:R-:W-:-:S03]  /*1be80*/  SEL R4, R2, R8, !P6 ;  /* 0x0000000802047207 */ /* 0x002fc60007000000 */
[----:B------:R-:W-:Y:S01]  /*1be90*/  STL [R1+0x210], R27 ;  /* 0x0002101b01007387 */ /* 0x000fe20000100800 */
[----:B------:R-:W-:-:S03]  /*1bea0*/  SEL R8, R2, R7, !P6 ;  /* 0x0000000702087207 */ /* 0x000fc60007000000 */
[----:B------:R1:W-:Y:S01]  /*1beb0*/  STL [R1+0x204], R4 ;  /* 0x0002040401007387 */ /* 0x0003e20000100800 */
[C---:B----4-:R-:W-:Y:S02]  /*1bec0*/  SEL R7, R2.reuse, R6, !P6 ;  /* 0x0000000602077207 */ /* 0x050fe40007000000 */
[C---:B------:R-:W-:Y:S01]  /*1bed0*/  SEL R6, R2.reuse, R55, !P6 ;  /* 0x0000003702067207 */ /* 0x040fe20007000000 */
[----:B------:R-:W-:Y:S01]  /*1bee0*/  STL [R1+0x1e4], R14 ;  /* 0x0001e40e01007387 */ /* 0x000fe20000100800 */
[----:B-1----:R-:W-:-:S03]  /*1bef0*/  SEL R4, R2, R12, !P6 ;  /* 0x0000000c02047207 */ /* 0x002fc60007000000 */
[----:B------:R-:W-:Y:S04]  /*1bf00*/  STL [R1+0x1e0], R8 ;  /* 0x0001e00801007387 */ /* 0x000fe80000100800 */
        /* <DEDUP_REMOVED lines=37> */
[----:B------:R-:W-:Y:S04]  /*1c160*/  STL [R1+0x490], R7 ;  /* 0x0004900701007387 */ /* 0x000fe80000100800 */
[----:B------:R-:W2:Y:S01]  /*1c170*/  LDL.LU R55, [R1+0x144] ;  /* 0x0001440001377983 */ /* 0x000ea20000300800 */
[----:B-1----:R-:W-:-:S03]  /*1c180*/  SEL R4, R2, R10, !P6 ;  /* 0x0000000a02047207 */ /* 0x002fc60007000000 */
[----:B------:R-:W-:Y:S04]  /*1c190*/  STL [R1+0x494], R6 ;  /* 0x0004940601007387 */ /* 0x000fe80000100800 */
[----:B------:R-:W3:Y:S04]  /*1c1a0*/  LDL.LU R56, [R1+0x140] ;  /* 0x0001400001387983 */ /* 0x000ee80000300800 */
        /* <DEDUP_REMOVED lines=19> */
[----:B-1----:R-:W4:Y:S04]  /*1c2e0*/  LDL.LU R4, [R1+0xf0] ;  /* 0x0000f00001047983 */ /* 0x002f280000300800 */
        /* <DEDUP_REMOVED lines=11> */
[----:B------:R1:W-:Y:S01]  /*1c3a0*/  STL [R1+0x49c], R55 ;  /* 0x00049c3701007387 */ /* 0x0003e20000100800 */
[----:B---3--:R-:W-:-:S03]  /*1c3b0*/  SEL R56, R2, R56, !P6 ;  /* 0x0000003802387207 */ /* 0x008fc60007000000 */
[----:B-1----:R-:W2:Y:S01]  /*1c3c0*/  LDL.LU R55, [R1+0x2f7c] ;  /* 0x002f7c0001377983 */ /* 0x002ea20000300800 */
[----:B----4-:R-:W-:-:S03]  /*1c3d0*/  SEL R57, R2, R57, !P6 ;  /* 0x0000003902397207 */ /* 0x010fc60007000000 */
[----:B------:R1:W-:Y:S01]  /*1c3e0*/  STL [R1+0x4a0], R56 ;  /* 0x0004a03801007387 */ /* 0x0003e20000100800 */
[C---:B------:R-:W-:Y:S02]  /*1c3f0*/  SEL R48, R2.reuse, R48, !P6 ;  /* 0x0000003002307207 */ /* 0x040fe40007000000 */
[C---:B------:R-:W-:Y:S01]  /*1c400*/  SEL R49, R2.reuse, R49, !P6 ;  /* 0x0000003102317207 */ /* 0x040fe20007000000 */
[----:B-1----:R-:W3:Y:S01]  /*1c410*/  LDL.LU R56, [R1+0x2f78] ;  /* 0x002f780001387983 */ /* 0x002ee20000300800 */
[----:B------:R-:W-:-:S03]  /*1c420*/  SEL R50, R2, R50, !P6 ;  /* 0x0000003202327207 */ /* 0x000fc60007000000 */
[----:B------:R1:W-:Y:S01]  /*1c430*/  STL [R1+0x4a4], R57 ;  /* 0x0004a43901007387 */ /* 0x0003e20000100800 */
[C---:B------:R-:W-:Y:S02]  /*1c440*/  SEL R51, R2.reuse, R51, !P6 ;  /* 0x0000003302337207 */ /* 0x040fe40007000000 */
[C---:B------:R-:W-:Y:S01]  /*1c450*/  SEL R52, R2.reuse, R52, !P6 ;  /* 0x0000003402347207 */ /* 0x040fe20007000000 */
[----:B-1----:R-:W4:Y:S04]  /*1c460*/  LDL.LU R57, [R1+0x2f74] ;  /* 0x002f740001397983 */ /* 0x002f280000300800 */
[----:B------:R1:W-:Y:S01]  /*1c470*/  STL [R1+0xa0c], R48 ;  /* 0x000a0c3001007387 */ /* 0x0003e20000100800 */
[C---:B------:R-:W-:Y:S02]  /*1c480*/  SEL R41, R2.reuse, R41, !P6 ;  /* 0x0000002902297207 */ /* 0x040fe40007000000 */
[C---:B------:R-:W-:Y:S01]  /*1c490*/  SEL R47, R2.reuse, R47, !P6 ;  /* 0x0000002f022f7207 */ /* 0x040fe20007000000 */
[----:B-1----:R-:W2:Y:S04]  /*1c4a0*/  LDL.LU R48, [R1+0x2f70] ;  /* 0x002f700001307983 */ /* 0x002ea80000300800 */
[----:B------:R1:W-:Y:S01]  /*1c4b0*/  STL [R1+0xa14], R49 ;  /* 0x000a143101007387 */ /* 0x0003e20000100800 */
[----:B------:R-:W-:-:S03]  /*1c4c0*/  SEL R45, R2, R45, !P6 ;  /* 0x0000002d022d7207 */ /* 0x000fc60007000000 */
[----:B-1----:R-:W3:Y:S04]  /*1c4d0*/  LDL.LU R49, [R1+0x2f6c] ;  /* 0x002f6c0001317983 */ /* 0x002ee80000300800 */
[----:B------:R1:W-:Y:S01]  /*1c4e0*/  STL [R1+0xa1c], R50 ;  /* 0x000a1c3201007387 */ /* 0x0003e20000100800 */
[----:B------:R-:W-:-:S03]  /*1c4f0*/  SEL R46, R2, R46, !P6 ;  /* 0x0000002e022e7207 */ /* 0x000fc60007000000 */
[----:B-1----:R-:W4:Y:S04]  /*1c500*/  LDL.LU R50, [R1+0x2f68] ;  /* 0x002f680001327983 */ /* 0x002f280000300800 */
[----:B------:R1:W-:Y:S01]  /*1c510*/  STL [R1+0xa24], R51 ;  /* 0x000a243301007387 */ /* 0x0003e20000100800 */
[----:B------:R-:W-:-:S03]  /*1c520*/  SEL R44, R2, R44, !P6 ;  /* 0x0000002c022c7207 */ /* 0x000fc60007000000 */
[----:B-1----:R-:W2:Y:S04]  /*1c530*/  LDL.LU R51, [R1+0x2f64] ;  /* 0x002f640001337983 */ /* 0x002ea80000300800 */
[----:B------:R1:W-:Y:S01]  /*1c540*/  STL [R1+0xa2c], R52 ;  /* 0x000a2c3401007387 */ /* 0x0003e20000100800 */
[----:B------:R-:W-:-:S03]  /*1c550*/  SEL R37, R2, R37, !P6 ;  /* 0x0000002502257207 */ /* 0x000fc60007000000 */
[----:B-1----:R-:W3:Y:S04]  /*1c560*/  LDL.LU R52, [R1+0x2f60] ;  /* 0x002f600001347983 */ /* 0x002ee80000300800 */
[----:B------:R1:W-:Y:S01]  /*1c570*/  STL [R1+0xa34], R41 ;  /* 0x000a342901007387 */ /* 0x0003e20000100800 */
[----:B------:R-:W-:-:S03]  /*1c580*/  SEL R38, R2, R38, !P6 ;  /* 0x0000002602267207 */ /* 0x000fc60007000000 */
[----:B-1----:R-:W2:Y:S04]  /*1c590*/  LDL.LU R41, [R1+0x2f5c] ;  /* 0x002f5c0001297983 */ /* 0x002ea80000300800 */
[----:B------:R1:W-:Y:S01]  /*1c5a0*/  STL [R1+0xa3c], R47 ;  /* 0x000a3c2f01007387 */ /* 0x0003e20000100800 */
[----:B------:R-:W-:-:S03]  /*1c5b0*/  SEL R39, R2, R39, !P6 ;  /* 0x0000002702277207 */ /* 0x000fc60007000000 */
[----:B-1----:R-:W4:Y:S04]  /*1c5c0*/  LDL.LU R47, [R1+0x2f58] ;  /* 0x002f5800012f7983 */ /* 0x002f280000300800 */
        /* <DEDUP_REMOVED lines=12> */
[----:B------:R1:W-:Y:S04]  /*1c690*/  STL [R1+0xa9c], R38 ;  /* 0x000a9c2601007387 */ /* 0x0003e80000100800 */
[----:B-1----:R-:W2:Y:S04]  /*1c6a0*/  LDL.LU R38, [R1+0x2f44] ;  /* 0x002f440001267983 */ /* 0x002ea80000300800 */
[----:B------:R1:W-:Y:S04]  /*1c6b0*/  STL [R1+0xaa4], R39 ;  /* 0x000aa42701007387 */ /* 0x0003e80000100800 */
[----:B-1----:R-:W4:Y:S04]  /*1c6c0*/  LDL.LU R39, [R1+0x2f40] ;  /* 0x002f400001277983 */ /* 0x002f280000300800 */
[----:B------:R1:W-:Y:S04]  /*1c6d0*/  STL [R1+0xaac], R40 ;  /* 0x000aac2801007387 */ /* 0x0003e80000100800 */
[----:B-1----:R-:W3:Y:S04]  /*1c6e0*/  LDL.LU R40, [R1+0x2f3c] ;  /* 0x002f3c0001287983 */ /* 0x002ee80000300800 */
[----:B------:R1:W-:Y:S04]  /*1c6f0*/  STL [R1+0xab4], R42 ;  /* 0x000ab42a01007387 */ /* 0x0003e80000100800 */
[----:B-1----:R-:W3:Y:S04]  /*1c700*/  LDL.LU R42, [R1+0x2f38] ;  /* 0x002f3800012a7983 */ /* 0x002ee80000300800 */
[----:B------:R1:W-:Y:S04]  /*1c710*/  STL [R1+0xabc], R9 ;  /* 0x000abc0901007387 */ /* 0x0003e80000100800 */
[----:B-1----:R-:W4:Y:S04]  /*1c720*/  LDL.LU R9, [R1+0x2f34] ;  /* 0x002f340001097983 */ /* 0x002f280000300800 */
[----:B------:R1:W-:Y:S04]  /*1c730*/  STL [R1+0xac4], R10 ;  /* 0x000ac40a01007387 */ /* 0x0003e80000100800 */
[----:B-1----:R-:W3:Y:S01]  /*1c740*/  LDL.LU R10, [R1+0x2f30] ;  /* 0x002f3000010a7983 */ /* 0x002ee20000300800 */
[----:B------:R-:W-:-:S05]  /*1c750*/  SEL R4, R2, R4, !P6 ;  /* 0x0000000402047207 */ /* 0x000fca0007000000 */
[----:B------:R1:W-:Y:S02]  /*1c760*/  STL [R1+0xacc], R4 ;  /* 0x000acc0401007387 */ /* 0x0003e40000100800 */
[C---:B-1----:R-:W-:Y:S02]  /*1c770*/  SEL R4, R2.reuse, R27, !P6 ;  /* 0x0000001b02047207 */ /* 0x042fe40007000000 */
[C---:B------:R-:W-:Y:S02]  /*1c780*/  SEL R27, R2.reuse, R171, !P6 ;  /* 0x000000ab021b7207 */ /* 0x040fe40007000000 */
[C---:B------:R-:W-:Y:S01]  /*1c790*/  SEL R164, R2.reuse, R164, !P6 ;  /* 0x000000a402a47207 */ /* 0x040fe20007000000 */
[----:B------:R1:W-:Y:S01]  /*1c7a0*/  STL [R1+0xad4], R4 ;  /* 0x000ad40401007387 */ /* 0x0003e20000100800 */
[C---:B------:R-:W-:Y:S01]  /*1c7b0*/  SEL R14, R2.reuse, R14, !P6 ;  /* 0x0000000e020e7207 */ /* 0x040fe20007000000 */
[----:B------:R-:W3:Y:S02]  /*1c7c0*/  LDC R171, c[0x0][0x23c] ;  /* 0x00008f00ffab7b82 */ /* 0x000ee40000000800 */
[----:B------:R1:W-:Y:S02]  /*1c7d0*/  STL [R1+0xadc], R27 ;  /* 0x000adc1b01007387 */ /* 0x0003e40000100800 */
[----:B-1----:R-:W-:-:S02]  /*1c7e0*/  SEL R4, R2, R165, !P6 ;  /* 0x000000a502047207 */ /* 0x002fc40007000000 */
[----:B------:R-:W-:-:S03]  /*1c7f0*/  SEL R27, R2, R252, !P6 ;  /* 0x000000fc021b7207 */ /* 0x000fc60007000000 */
[----:B------:R1:W-:Y:S04]  /*1c800*/  STL [R1+0xae4], R4 ;  /* 0x000ae40401007387 */ /* 0x0003e80000100800 */
[----:B------:R-:W-:Y:S01]  /*1c810*/  STL [R1+0xaec], R164 ;  /* 0x000aeca401007387 */ /* 0x000fe20000100800 */
[----:B-1----:R-:W-:-:S03]  /*1c820*/  SEL R4, R2, R8, !P6 ;  /* 0x0000000802047207 */ /* 0x002fc60007000000 */
[----:B------:R-:W-:Y:S01]  /*1c830*/  STL [R1+0xaf4], R27 ;  /* 0x000af41b01007387 */ /* 0x000fe20000100800 */
[----:B------:R-:W-:-:S03]  /*1c840*/  SEL R8, R2, R7, !P6 ;  /* 0x0000000702087207 */ /* 0x000fc60007000000 */
[----:B------:R1:W-:Y:S01]  /*1c850*/  STL [R1+0xafc], R4 ;  /* 0x000afc0401007387 */ /* 0x0003e20000100800 */
[----:B------:R-:W-:-:S03]  /*1c860*/  SEL R7, R2, R6, !P6 ;  /* 0x0000000602077207 */ /* 0x000fc60007000000 */
[----:B------:R-:W-:Y:S01]  /*1c870*/  STL [R1+0xb04], R14 ;  /* 0x000b040e01007387 */ /* 0x000fe20000100800 */
[----:B-1----:R-:W-:-:S03]  /*1c880*/  SEL R4, R2, R12, !P6 ;  /* 0x0000000c02047207 */ /* 0x002fc60007000000 */
[----:B------:R-:W-:Y:S04]  /*1c890*/  STL [R1+0xb0c], R8 ;  /* 0x000b0c0801007387 */ /* 0x000fe80000100800 */
[----:B------:R-:W-:Y:S04]  /*1c8a0*/  STL [R1+0xb14], R4 ;  /* 0x000b140401007387 */ /* 0x000fe80000100800 */
[----:B------:R2:W-:Y:S02]  /*1c8b0*/  STL [R1+0xb1c], R7 ;  /* 0x000b1c0701007387 */ /* 0x0005e40000100800 */
[----:B--2---:R-:W-:-:S02]  /*1c8c0*/  SEL R7, R2, R38, !P6 ;  /* 0x0000002602077207 */ /* 0x004fc40007000000 */
[C---:B----4-:R-:W-:Y:S02]  /*1c8d0*/  SEL R4, R2.reuse, R9, !P6 ;  /* 0x0000000902047207 */ /* 0x050fe40007000000 */
[----:B---3--:R-:W-:-:S05]  /*1c8e0*/  SEL R6, R2, R10, !P6 ;  /* 0x0000000a02067207 */ /* 0x008fca0007000000 */
[----:B------:R-:W-:Y:S04]  /*1c8f0*/  STL [R1+0xb24], R6 ;  /* 0x000b240601007387 */ /* 0x000fe80000100800 */
[----:B------:R1:W-:Y:S02]  /*1c900*/  STL [R1+0xb2c], R4 ;  /* 0x000b2c0401007387 */ /* 0x0003e40000100800 */
[C---:B-1----:R-:W-:Y:S02]  /*1c910*/  SEL R4, R2.reuse, R39, !P6 ;  /* 0x0000002702047207 */ /* 0x042fe40007000000 */
[----:B------:R-:W-:-:S03]  /*1c920*/  SEL R6, R2, R37, !P6 ;  /* 0x0000002502067207 */ /* 0x000fc60007000000 */
        /* <DEDUP_REMOVED lines=10> */
[----:B------:R3:W-:Y:S01]  /*1c9d0*/  STL [R1+0xb74], R4 ;  /* 0x000b740401007387 */ /* 0x0007e20000100800 */
[C---:B-1----:R-:W-:Y:S02]  /*1c9e0*/  SEL R7, R2.reuse, R52, !P6 ;  /* 0x0000003402077207 */ /* 0x042fe40007000000 */
[C---:B--2---:R-:W-:Y:S02]  /*1c9f0*/  SEL R6, R2.reuse, R50, !P6 ;  /* 0x0000003202067207 */ /* 0x044fe40007000000 */
[C---:B---3--:R-:W-:Y:S01]  /*1ca00*/  SEL R4, R2.reuse, R51, !P6 ;  /* 0x0000003302047207 */ /* 0x048fe20007000000 */
[----:B------:R1:W-:Y:S04]  /*1ca10*/  STL [R1+0xb84], R7 ;  /* 0x000b840701007387 */ /* 0x0003e80000100800 */
[----:B------:R2:W-:Y:S04]  /*1ca20*/  STL [R1+0xb8c], R4 ;  /* 0x000b8c0401007387 */ /* 0x0005e80000100800 */
[----:B------:R3:W-:Y:S01]  /*1ca30*/  STL [R1+0xb94], R6 ;  /* 0x000b940601007387 */ /* 0x0007e20000100800 */
[----:B-1----:R-:W-:-:S02]  /*1ca40*/  SEL R7, R2, R57, !P6 ;  /* 0x0000003902077207 */ /* 0x002fc40007000000 */
[C---:B--2---:R-:W-:Y:S02]  /*1ca50*/  SEL R4, R2.reuse, R48, !P6 ;  /* 0x0000003002047207 */ /* 0x044fe40007000000 */
[----:B---3--:R-:W-:-:S03]  /*1ca60*/  SEL R6, R2, R56, !P6 ;  /* 0x0000003802067207 */ /* 0x008fc60007000000 */
[----:B------:R1:W-:Y:S04]  /*1ca70*/  STL [R1+0xbcc], R4 ;  /* 0x000bcc0401007387 */ /* 0x0003e80000100800 */
        /* <DEDUP_REMOVED lines=13> */
[----:B------:R-:W3:Y:S01]  /*1cb50*/  LDL.LU R165, [R1+0x344] ;  /* 0x0003440001a57983 */ /* 0x000ee20000300800 */
[----:B-1----:R-:W-:-:S03]  /*1cb60*/  SEL R4, R2, R59, !P6 ;  /* 0x0000003b02047207 */ /* 0x002fc60007000000 */
[----:B------:R1:W-:Y:S01]  /*1cb70*/  STL [R1+0xbec], R6 ;  /* 0x000bec0601007387 */ /* 0x0003e20000100800 */
[----:B--2---:R-:W-:-:S03]  /*1cb80*/  SEL R7, R2, R58, !P6 ;  /* 0x0000003a02077207 */ /* 0x004fc60007000000 */
[----:B------:R-:W2:Y:S04]  /*1cb90*/  LDL.LU R164, [R1+0x340] ;  /* 0x0003400001a47983 */ /* 0x000ea80000300800 */
[----:B------:R4:W-:Y:S01]  /*1cba0*/  STL [R1+0xbf0], R4 ;  /* 0x000bf00401007387 */ /* 0x0009e20000100800 */
[----:B-1----:R-:W-:-:S03]  /*1cbb0*/  SEL R6, R2, R69, !P6 ;  /* 0x0000004502067207 */ /* 0x002fc60007000000 */
[----:B------:R1:W-:Y:S01]  /*1cbc0*/  STL [R1+0xbf4], R7 ;  /* 0x000bf40701007387 */ /* 0x0003e20000100800 */
[----:B----4-:R-:W-:-:S03]  /*1cbd0*/  SEL R4, R2, R66, !P6 ;  /* 0x0000004202047207 */ /* 0x010fc60007000000 */
[----:B------:R4:W-:Y:S01]  /*1cbe0*/  STL [R1+0xbf8], R6 ;  /* 0x000bf80601007387 */ /* 0x0009e20000100800 */
[----:B-1----:R-:W-:-:S03]  /*1cbf0*/  SEL R7, R2, R65, !P6 ;  /* 0x0000004102077207 */ /* 0x002fc60007000000 */
[----:B------:R1:W-:Y:S04]  /*1cc00*/  STL [R1+0xbfc], R4 ;  /* 0x000bfc0401007387 */ /* 0x0003e80000100800 */
[----:B------:R1:W-:Y:S04]  /*1cc10*/  STL [R1+0xc00], R7 ;  /* 0x000c000701007387 */ /* 0x0003e80000100800 */
[----:B------:R-:W2:Y:S01]  /*1cc20*/  LDL.LU R14, [R1+0x268] ;  /* 0x00026800010e7983 */ /* 0x000ea20000300800 */
[C---:B----4-:R-:W-:Y:S02]  /*1cc30*/  SEL R6, R2.reuse, R64, !P6 ;  /* 0x0000004002067207 */ /* 0x050fe40007000000 */
[----:B-1----:R-:W-:-:S03]  /*1cc40*/  SEL R4, R2, R63, !P6 ;  /* 0x0000003f02047207 */ /* 0x002fc60007000000 */
[----:B------:R1:W-:Y:S01]  /*1cc50*/  STL [R1+0xc04], R6 ;  /* 0x000c040601007387 */ /* 0x0003e20000100800 */
[----:B------:R-:W-:-:S03]  /*1cc60*/  SEL R7, R2, R82, !P6 ;  /* 0x0000005202077207 */ /* 0x000fc60007000000 */
[----:B------:R4:W-:Y:S01]  /*1cc70*/  STL [R1+0xc08], R4 ;  /* 0x000c080401007387 */ /* 0x0009e20000100800 */
[C---:B-1----:R-:W-:Y:S02]  /*1cc80*/  SEL R6, R2.reuse, R83, !P6 ;  /* 0x0000005302067207 */ /* 0x042fe40007000000 */
[----:B----4-:R-:W-:-:S03]  /*1cc90*/  SEL R4, R2, R81, !P6 ;  /* 0x0000005102047207 */ /* 0x010fc60007000000 */
[----:B------:R1:W-:Y:S01]  /*1cca0*/  STL [R1+0xc0c], R6 ;  /* 0x000c0c0601007387 */ /* 0x0003e20000100800 */
[----:B------:R-:W4:Y:S01]  /*1ccb0*/  S2R R252, SR_TID.X ;  /* 0x0000000000fc7919 */ /* 0x000f220000002100 */
[C---:B------:R-:W-:Y:S02]  /*1ccc0*/  SEL R12, R2.reuse, R240, !P6 ;  /* 0x000000f0020c7207 */ /* 0x040fe40007000000 */
[----:B------:R1:W-:Y:S02]  /*1ccd0*/  STL [R1+0xc10], R4 ;  /* 0x000c100401007387 */ /* 0x0003e40000100800 */
[C---:B-1----:R-:W-:Y:S02]  /*1cce0*/  SEL R6, R2.reuse, R237, !P6 ;  /* 0x000000ed02067207 */ /* 0x042fe40007000000 */
[----:B------:R1:W-:Y:S01]  /*1ccf0*/  STL [R1+0xc14], R7 ;  /* 0x000c140701007387 */ /* 0x0003e20000100800 */
[----:B------:R-:W-:-:S03]  /*1cd00*/  SEL R9, R2, R243, !P6 ;  /* 0x000000f302097207 */ /* 0x000fc60007000000 */
[----:B------:R1:W-:Y:S01]  /*1cd10*/  STL [R1+0xc18], R6 ;  /* 0x000c180601007387 */ /* 0x0003e20000100800 */
[C---:B------:R-:W-:Y:S02]  /*1cd20*/  SEL R4, R2.reuse, R238, !P6 ;  /* 0x000000ee02047207 */ /* 0x040fe40007000000 */
[C---:B------:R-:W-:Y:S02]  /*1cd30*/  SEL R10, R2.reuse, R244, !P6 ;  /* 0x000000f4020a7207 */ /* 0x040fe40007000000 */
[C---:B-1----:R-:W-:Y:S01]  /*1cd40*/  SEL R7, R2.reuse, R239, !P6 ;  /* 0x000000ef02077207 */ /* 0x042fe20007000000 */
[----:B------:R1:W-:Y:S01]  /*1cd50*/  STL [R1+0xc1c], R4 ;  /* 0x000c1c0401007387 */ /* 0x0003e20000100800 */
[----:B------:R-:W-:-:S03]  /*1cd60*/  SEL R6, R2, R242, !P6 ;  /* 0x000000f202067207 */ /* 0x000fc60007000000 */
[----:B------:R-:W-:Y:S04]  /*1cd70*/  STL [R1+0x2e10], R12 ;  /* 0x002e100c01007387 */ /* 0x000fe80000100800 */
[----:B------:R4:W-:Y:S01]  /*1cd80*/  STL.64 [R1+0x2e08], R6 ;  /* 0x002e080601007387 */ /* 0x0009e20000100a00 */
[----:B-1----:R-:W-:-:S03]  /*1cd90*/  SEL R4, R2, R245, !P6 ;  /* 0x000000f502047207 */ /* 0x002fc60007000000 */
[----:B------:R-:W-:Y:S01]  /*1cda0*/  STL [R1+0x2df4], R9 ;  /* 0x002df40901007387 */ /* 0x000fe20000100800 */
[----:B------:R-:W-:-:S03]  /*1cdb0*/  @!P5 IMAD.MOV R250, RZ, RZ, -R250 ;  /* 0x000000fffffad224 */ /* 0x000fc600078e0afa */
[----:B------:R-:W-:Y:S01]  /*1cdc0*/  STL [R1+0x2dcc], R10 ;  /* 0x002dcc0a01007387 */ /* 0x000fe20000100800 */
[----:B----4-:R-:W-:-:S03]  /*1cdd0*/  SEL R7, R2, R246, !P6 ;  /* 0x000000f602077207 */ /* 0x010fc60007000000 */
[----:B------:R1:W-:Y:S01]  /*1cde0*/  STL [R1+0xc38], R4 ;  /* 0x000c380401007387 */ /* 0x0003e20000100800 */
[C---:B------:R-:W-:Y:S01]  /*1cdf0*/  SEL R6, R2.reuse, R247, !P6 ;  /* 0x000000f702067207 */ /* 0x040fe20007000000 */
[----:B------:R-:W-:Y:S01]  /*1ce00*/  @!P0 IMAD.MOV R3, RZ, RZ, -R3 ;  /* 0x000000ffff038224 */ /* 0x000fe200078e0a03 */
[----:B------:R-:W-:Y:S01]  /*1ce10*/  @!P1 IADD3 R251, -R251, RZ, RZ ;  /* 0x000000fffbfb9210 */ /* 0x000fe20007ffe1ff */
[----:B------:R4:W-:Y:S01]  /*1ce20*/  STL [R1+0xc40], R7 ;  /* 0x000c400701007387 */ /* 0x0009e20000100800 */
[----:B------:R-:W-:Y:S02]  /*1ce30*/  @!P3 IADD3 R5, -R5, RZ, RZ ;  /* 0x000000ff0505b210 */ /* 0x000fe40007ffe1ff */
[C---:B-1----:R-:W-:Y:S01]  /*1ce40*/  SEL R4, R2.reuse, R248, !P6 ;  /* 0x000000f802047207 */ /* 0x042fe20007000000 */
[----:B------:R1:W-:Y:S01]  /*1ce50*/  STL [R1+0xc48], R6 ;  /* 0x000c480601007387 */ /* 0x0003e20000100800 */
[C---:B------:R-:W-:Y:S02]  /*1ce60*/  SEL R8, R2.reuse, R42, !P6 ;  /* 0x0000002a02087207 */ /* 0x040fe40007000000 */
[C---:B----4-:R-:W-:Y:S01]  /*1ce70*/  SEL R7, R2.reuse, R249, !P6 ;  /* 0x000000f902077207 */ /* 0x050fe20007000000 */
[----:B------:R4:W-:Y:S01]  /*1ce80*/  STL [R1+0xc4c], R4 ;  /* 0x000c4c0401007387 */ /* 0x0009e20000100800 */
[----:B------:R-:W-:-:S02]  /*1ce90*/  SEL R166, R2, R166, !P6 ;  /* 0x000000a602a67207 */ /* 0x000fc40007000000 */
[C---:B------:R-:W-:Y:S02]  /*1cea0*/  SEL R173, R2.reuse, R173, !P6 ;  /* 0x000000ad02ad7207 */ /* 0x040fe40007000000 */
[C---:B-1----:R-:W-:Y:S02]  /*1ceb0*/  SEL R6, R2.reuse, R250, !P6 ;  /* 0x000000fa02067207 */ /* 0x042fe40007000000 */
[C---:B------:R-:W-:Y:S02]  /*1cec0*/  SEL R167, R2.reuse, R167, !P6 ;  /* 0x000000a702a77207 */ /* 0x040fe40007000000 */
[C---:B----4-:R-:W-:Y:S02]  /*1ced0*/  SEL R4, R2.reuse, R251, !P6 ;  /* 0x000000fb02047207 */ /* 0x050fe40007000000 */
        /* <DEDUP_REMOVED lines=113> */
[C---:B------:R-:W-:Y:S01]  /*1d5f0*/  SEL R3, R2.reuse, R3, !P6 ;  /* 0x0000000302037207 */ /* 0x040fe20007000000 */
[----:B------:R-:W-:Y:S01]  /*1d600*/  STL [R1+0xc50], R7 ;  /* 0x000c500701007387 */ /* 0x000fe20000100800 */
[----:B------:R-:W-:-:S03]  /*1d610*/  SEL R2, R2, R5, !P6 ;  /* 0x0000000502027207 */ /* 0x000fc60007000000 */
[----:B------:R-:W-:Y:S04]  /*1d620*/  STL [R1+0xc54], R6 ;  /* 0x000c540601007387 */ /* 0x000fe80000100800 */
[----:B------:R2:W-:Y:S04]  /*1d630*/  STL [R1+0xc58], R4 ;  /* 0x000c580401007387 */ /* 0x0005e80000100800 */
[----:B------:R1:W-:Y:S01]  /*1d640*/  STL [R1+0xc5c], R3 ;  /* 0x000c5c0301007387 */ /* 0x0003e20000100800 */
[----:B------:R-:W-:Y:S01]  /*1d650*/  IMAD.MOV.U32 R0, RZ, RZ, R17 ;  /* 0x000000ffff007224 */ /* 0x000fe200078e0011 */
[----:B------:R-:W-:Y:S01]  /*1d660*/  LOP3.LUT R252, R252, 0x7f, RZ, 0xc0, !PT ;  /* 0x0000007ffcfc7812 */ /* 0x000fe200078ec0ff */
[----:B------:R-:W3:Y:S01]  /*1d670*/  LDC.64 R16, c[0x0][0x210] ;  /* 0x00008400ff107b82 */ /* 0x000ee20000000a00 */
[----:B------:R4:W-:Y:S04]  /*1d680*/  STL [R1+0xc60], R2 ;  /* 0x000c600201007387 */ /* 0x0009e80000100800 */
[----:B------:R-:W4:Y:S04]  /*1d690*/  LDL.LU R55, [R1+0x4] ;  /* 0x0000040001377983 */ /* 0x000f280000300800 */
[----:B------:R-:W4:Y:S04]  /*1d6a0*/  LDL.LU R57, [R1+0x14] ;  /* 0x0000140001397983 */ /* 0x000f280000300800 */
[----:B------:R-:W4:Y:S04]  /*1d6b0*/  LDL.LU R62, [R1+0x24] ;  /* 0x00002400013e7983 */ /* 0x000f280000300800 */
[----:B------:R-:W4:Y:S04]  /*1d6c0*/  LDL.LU R53, [R1+0x48] ;  /* 0x0000480001357983 */ /* 0x000f280000300800 */
[----:B------:R-:W4:Y:S01]  /*1d6d0*/  LDL.LU R54, [R1+0x6c] ;  /* 0x00006c0001367983 */ /* 0x000f220000300800 */
[----:B------:R-:W-:-:S03]  /*1d6e0*/  IMAD R252, R252, R171, RZ ;  /* 0x000000abfcfc7224 */ /* 0x000fc600078e02ff */
[----:B------:R-:W4:Y:S04]  /*1d6f0*/  LDL.LU R56, [R1+0x90] ;  /* 0x0000900001387983 */ /* 0x000f280000300800 */
[----:B------:R-:W4:Y:S01]  /*1d700*/  LDL.LU R48, [R1+0xb4] ;  /* 0x0000b40001307983 */ /* 0x000f220000300800 */
[----:B------:R-:W-:Y:S02]  /*1d710*/  LEA.HI.X.SX32 R244, R252, R0, 0x2, P4 ;  /* 0x00000000fcf47211 */ /* 0x000fe400020f16ff */
[----:B------:R-:W1:Y:S01]  /*1d720*/  LDC R0, c[0x0][0x240] ;  /* 0x00009000ff007b82 */ /* 0x000e620000000800 */
[----:B------:R-:W4:Y:S04]  /*1d730*/  LDL.LU R49, [R1+0x1a8] ;  /* 0x0001a80001317983 */ /* 0x000f280000300800 */
[----:B------:R-:W4:Y:S04]  /*1d740*/  LDL.LU R50, [R1+0x1d8] ;  /* 0x0001d80001327983 */ /* 0x000f280000300800 */
[----:B------:R-:W4:Y:S04]  /*1d750*/  LDL.LU R51, [R1+0x20c] ;  /* 0x00020c0001337983 */ /* 0x000f280000300800 */
[----:B------:R-:W4:Y:S04]  /*1d760*/  LDL.LU R52, [R1+0x24c] ;  /* 0x00024c0001347983 */ /* 0x000f280000300800 */
[----:B------:R-:W4:Y:S04]  /*1d770*/  LDL.LU R41, [R1+0x280] ;  /* 0x0002800001297983 */ /* 0x000f280000300800 */
[----:B------:R-:W4:Y:S04]  /*1d780*/  LDL.LU R47, [R1+0x2d0] ;  /* 0x0002d000012f7983 */ /* 0x000f280000300800 */
[----:B------:R-:W4:Y:S01]  /*1d790*/  LDL.LU R44, [R1+0x304] ;  /* 0x00030400012c7983 */ /* 0x000f220000300800 */
[----:B---3--:R-:W-:-:S03]  /*1d7a0*/  LEA R240, P1, R165, R16, 0x2 ;  /* 0x00000010a5f07211 */ /* 0x008fc600078210ff */
[----:B------:R-:W3:Y:S01]  /*1d7b0*/  LDL.LU R40, [R1+0x328] ;  /* 0x0003280001287983 */ /* 0x000ee20000300800 */
[----:B--2---:R-:W-:-:S03]  /*1d7c0*/  LEA R4, P0, R164, R16, 0x2 ;  /* 0x00000010a4047211 */ /* 0x004fc600078010ff */
[----:B------:R-:W2:Y:S01]  /*1d7d0*/  LDL.LU R27, [R1+0x324] ;  /* 0x00032400011b7983 */ /* 0x000ea20000300800 */
[----:B------:R-:W-:-:S03]  /*1d7e0*/  LEA.HI.X.SX32 R241, R165, R17, 0x2, P1 ;  /* 0x00000011a5f17211 */ /* 0x000fc600008f16ff */
[----:B------:R-:W2:Y:S01]  /*1d7f0*/  LDL.LU R171, [R1+0x31c] ;  /* 0x00031c0001ab7983 */ /* 0x000ea20000300800 */
[----:B------:R-:W-:-:S03]  /*1d800*/  LEA.HI.X.SX32 R5, R164, R17, 0x2, P0 ;  /* 0x00000011a4057211 */ /* 0x000fc600000f16ff */
[----:B------:R-:W2:Y:S04]  /*1d810*/  LDL.LU R165, [R1+0x318] ;  /* 0x0003180001a57983 */ /* 0x000ea80000300800 */
[----:B------:R-:W2:Y:S04]  /*1d820*/  LDL.LU R164, [R1+0x314] ;  /* 0x0003140001a47983 */ /* 0x000ea80000300800 */
[----:B------:R-:W2:Y:S01]  /*1d830*/  LDL.LU R252, [R1+0x310] ;  /* 0x0003100001fc7983 */ /* 0x000ea20000300800 */
[----:B-1----:R-:W-:-:S03]  /*1d840*/  IMAD R17, R14, R0, RZ ;  /* 0x000000000e117224 */ /* 0x002fc600078e02ff */
        /* <DEDUP_REMOVED lines=12> */
[----:B------:R-:W2:Y:S01]  /*1d910*/  LDL.LU R60, [R1+0x2a8] ;  /* 0x0002a800013c7983 */ /* 0x000ea20000300800 */
[----:B------:R-:W-:-:S02]  /*1d920*/  IMAD R38, R35, R0, RZ ;  /* 0x0000000023267224 */ /* 0x000fc400078e02ff */
[-C--:B------:R-:W-:Y:S02]  /*1d930*/  IMAD R35, R97, R0.reuse, RZ ;  /* 0x0000000061237224 */ /* 0x080fe400078e02ff */
[-C--:B------:R-:W-:Y:S02]  /*1d940*/  IMAD R39, R73, R0.reuse, RZ ;  /* 0x0000000049277224 */ /* 0x080fe400078e02ff */
[-C--:B----4-:R-:W-:Y:S02]  /*1d950*/  IMAD R59, R62, R0.reuse, RZ ;  /* 0x000000003e3b7224 */ /* 0x090fe400078e02ff */
[----:B------:R-:W4:Y:S01]  /*1d960*/  LDL.LU R62, [R1+0x29c] ;  /* 0x00029c00013e7983 */ /* 0x000f220000300800 */
[----:B------:R-:W-:-:S03]  /*1d970*/  IMAD R61, R53, R0, RZ ;  /* 0x00000000353d7224 */ /* 0x000fc600078e02ff */
        /* <DEDUP_REMOVED lines=21> */
[----:B---3--:R-:W-:-:S03]  /*1dad0*/  IMAD R237, R40, R0, RZ ;  /* 0x0000000028ed7224 */ /* 0x008fc600078e02ff */
[----:B------:R-:W3:Y:S01]  /*1dae0*/  LDL.LU R40, [R1+0x240] ;  /* 0x0002400001287983 */ /* 0x000ee20000300800 */
[----:B--2---:R-:W-:-:S03]  /*1daf0*/  IMAD R238, R27, R0, RZ ;  /* 0x000000001bee7224 */ /* 0x004fc600078e02ff */
[----:B------:R-:W2:Y:S01]  /*1db00*/  LDL.LU R27, [R1+0x23c] ;  /* 0x00023c00011b7983 */ /* 0x000ea20000300800 */
[----:B------:R-:W-:-:S03]  /*1db10*/  IMAD R239, R171, R0, RZ ;  /* 0x00000000abef7224 */ /* 0x000fc600078e02ff */
[----:B------:R-:W3:Y:S01]  /*1db20*/  LDL.LU R171, [R1+0x238] ;  /* 0x0002380001ab7983 */ /* 0x000ee20000300800 */
        /* <DEDUP_REMOVED lines=8> */
[-C--:B------:R-:W-:Y:S02]  /*1dbb0*/  IMAD R250, R10, R0.reuse, RZ ;  /* 0x000000000afa7224 */ /* 0x080fe400078e02ff */
[-C--:B------:R-:W-:Y:S02]  /*1dbc0*/  IMAD R251, R9, R0.reuse, RZ ;  /* 0x0000000009fb7224 */ /* 0x080fe400078e02ff */
[-C--:B------:R-:W-:Y:S02]  /*1dbd0*/  IMAD R10, R243, R0.reuse, RZ ;  /* 0x00000000f30a7224 */ /* 0x080fe400078e02ff */
[----:B------:R-:W-:-:S03]  /*1dbe0*/  IMAD R6, R6, R0, RZ ;  /* 0x0000000006067224 */ /* 0x000fc600078e02ff */
[----:B------:R-:W-:Y:S01]  /*1dbf0*/  STL [R1+0x4], R10 ;  /* 0x0000040a01007387 */ /* 0x000fe20000100800 */
[----:B------:R-:W-:-:S03]  /*1dc00*/  IMAD R9, R7, R0, RZ ;  /* 0x0000000007097224 */ /* 0x000fc600078e02ff */
[----:B------:R1:W-:Y:S01]  /*1dc10*/  STL [R1+0x14], R6 ;  /* 0x0000140601007387 */ /* 0x0003e20000100800 */
[----:B------:R-:W-:-:S03]  /*1dc20*/  IMAD R7, R242, R0, RZ ;  /* 0x00000000f2077224 */ /* 0x000fc600078e02ff */
[----:B------:R1:W-:Y:S02]  /*1dc30*/  STL [R1+0x24], R9 ;  /* 0x0000240901007387 */ /* 0x0003e40000100800 */
[-C--:B-1----:R-:W-:Y:S02]  /*1dc40*/  IMAD R6, R12, R0.reuse, RZ ;  /* 0x000000000c067224 */ /* 0x082fe400078e02ff */
[----:B------:R1:W-:Y:S01]  /*1dc50*/  STL [R1+0x48], R7 ;  /* 0x0000480701007387 */ /* 0x0003e20000100800 */
[----:B------:R-:W-:-:S03]  /*1dc60*/  IMAD R9, R64, R0, RZ ;  /* 0x0000000040097224 */ /* 0x000fc600078e02ff */
[----:B------:R1:W-:Y:S04]  /*1dc70*/  STL [R1+0x6c], R6 ;  /* 0x00006c0601007387 */ /* 0x0003e80000100800 */
[----:B------:R1:W-:Y:S02]  /*1dc80*/  STL [R1+0x90], R9 ;  /* 0x0000900901007387 */ /* 0x0003e40000100800 */
[-C--:B-1----:R-:W-:Y:S02]  /*1dc90*/  IMAD R7, R66, R0.reuse, RZ ;  /* 0x0000000042077224 */ /* 0x082fe400078e02ff */
[----:B------:R-:W-:-:S03]  /*1dca0*/  IMAD R6, R58, R0, RZ ;  /* 0x000000003a067224 */ /* 0x000fc600078e02ff */
[----:B------:R4:W-:Y:S01]  /*1dcb0*/  STL [R1+0x94], R7 ;  /* 0x0000940701007387 */ /* 0x0009e20000100800 */
[----:B------:R-:W-:-:S03]  /*1dcc0*/  IMAD R9, R60, R0, RZ ;  /* 0x000000003c097224 */ /* 0x000fc600078e02ff */
[----:B------:R1:W-:Y:S04]  /*1dcd0*/  STL [R1+0xb4], R6 ;  /* 0x0000b40601007387 */ /* 0x0003e80000100800 */
[----:B------:R1:W-:Y:S01]  /*1dce0*/  STL [R1+0xc0], R9 ;  /* 0x0000c00901007387 */ /* 0x0003e20000100800 */
[-C--:B----4-:R-:W-:Y:S02]  /*1dcf0*/  IMAD R7, R62, R0.reuse, RZ ;  /* 0x000000003e077224 */ /* 0x090fe400078e02ff */
[----:B-1----:R-:W-:-:S03]  /*1dd00*/  IMAD R6, R53, R0, RZ ;  /* 0x0000000035067224 */ /* 0x002fc600078e02ff */
[----:B------:R1:W-:Y:S01]  /*1dd10*/  STL [R1+0xc4], R7 ;  /* 0x0000c40701007387 */ /* 0x0003e20000100800 */
[----:B------:R-:W-:-:S03]  /*1dd20*/  IMAD R9, R54, R0, RZ ;  /* 0x0000000036097224 */ /* 0x000fc600078e02ff */
[----:B------:R4:W-:Y:S04]  /*1dd30*/  STL [R1+0xc8], R6 ;  /* 0x0000c80601007387 */ /* 0x0009e80000100800 */
[----:B------:R4:W-:Y:S01]  /*1dd40*/  STL [R1+0xcc], R9 ;  /* 0x0000cc0901007387 */ /* 0x0009e20000100800 */
[-C--:B-1----:R-:W-:Y:S02]  /*1dd50*/  IMAD R7, R56, R0.reuse, RZ ;  /* 0x0000000038077224 */ /* 0x082fe400078e02ff */
[----:B----4-:R-:W-:-:S03]  /*1dd60*/  IMAD R6, R48, R0, RZ ;  /* 0x0000000030067224 */ /* 0x010fc600078e02ff */
        /* <DEDUP_REMOVED lines=8> */
[----:B------:R-:W-:Y:S04]  /*1ddf0*/  STL [R1+0xe0], R6 ;  /* 0x0000e00601007387 */ /* 0x000fe80000100800 */
[----:B------:R4:W-:Y:S01]  /*1de00*/  STL [R1+0xe4], R9 ;  /* 0x0000e40901007387 */ /* 0x0009e20000100800 */
[----:B-1----:R-:W-:-:S05]  /*1de10*/  IMAD R7, R41, R0, RZ ;  /* 0x0000000029077224 */ /* 0x002fca00078e02ff */
[----:B------:R3:W-:Y:S01]  /*1de20*/  STL [R1+0xe8], R7 ;  /* 0x0000e80701007387 */ /* 0x0007e20000100800 */
[-C--:B----4-:R-:W-:Y:S02]  /*1de30*/  IMAD R9, R44, R0.reuse, RZ ;  /* 0x000000002c097224 */ /* 0x090fe400078e02ff */
[----:B--2---:R-:W-:-:S03]  /*1de40*/  IMAD R10, R27, R0, RZ ;  /* 0x000000001b0a7224 */ /* 0x004fc600078e02ff */
[----:B------:R1:W-:Y:S01]  /*1de50*/  STL [R1+0xf0], R9 ;  /* 0x0000f00901007387 */ /* 0x0003e20000100800 */
[----:B---3--:R-:W-:-:S05]  /*1de60*/  IMAD R7, R40, R0, RZ ;  /* 0x0000000028077224 */ /* 0x008fca00078e02ff */
[----:B------:R2:W-:Y:S01]  /*1de70*/  STL [R1+0xf4], R7 ;  /* 0x0000f40701007387 */ /* 0x0005e20000100800 */
[----:B-1----:R-:W-:-:S03]  /*1de80*/  IMAD R9, R171, R0, RZ ;  /* 0x00000000ab097224 */ /* 0x002fc600078e02ff */
[----:B------:R1:W-:Y:S04]  /*1de90*/  STL [R1+0xf8], R10 ;  /* 0x0000f80a01007387 */ /* 0x0003e80000100800 */
[----:B------:R3:W-:Y:S01]  /*1dea0*/  STL [R1+0xfc], R9 ;  /* 0x0000fc0901007387 */ /* 0x0007e20000100800 */
[-C--:B--2---:R-:W-:Y:S02]  /*1deb0*/  IMAD R7, R165, R0.reuse, RZ ;  /* 0x00000000a5077224 */ /* 0x084fe400078e02ff */
[----:B-1----:R-:W-:-:S03]  /*1dec0*/  IMAD R10, R164, R0, RZ ;  /* 0x00000000a40a7224 */ /* 0x002fc600078e02ff */
[----:B------:R1:W-:Y:S01]  /*1ded0*/  STL [R1+0x100], R7 ;  /* 0x0001000701007387 */ /* 0x0003e20000100800 */
[----:B---3--:R-:W-:-:S03]  /*1dee0*/  IMAD R9, R252, R0, RZ ;  /* 0x00000000fc097224 */ /* 0x008fc600078e02ff */
[----:B------:R2:W-:Y:S04]  /*1def0*/  STL [R1+0x104], R10 ;  /* 0x0001040a01007387 */ /* 0x0005e80000100800 */
[----:B------:R-:W3:Y:S01]  /*1df00*/  LDL.LU R16, [R1+0x208] ;  /* 0x0002080001107983 */ /* 0x000ee20000300800 */
[----:B-1----:R-:W-:-:S03]  /*1df10*/  IMAD R7, R14, R0, RZ ;  /* 0x000000000e077224 */ /* 0x002fc600078e02ff */
[----:B------:R1:W-:Y:S04]  /*1df20*/  STL [R1+0x108], R9 ;  /* 0x0001080901007387 */ /* 0x0003e80000100800 */
[----:B--2---:R-:W2:Y:S04]  /*1df30*/  LDL.LU R10, [R1+0x200] ;  /* 0x00020000010a7983 */ /* 0x004ea80000300800 */
[----:B------:R4:W-:Y:S04]  /*1df40*/  STL [R1+0x10c], R7 ;  /* 0x00010c0701007387 */ /* 0x0009e80000100800 */
[----:B-1----:R-:W2:Y:S04]  /*1df50*/  LDL.LU R9, [R1+0x1fc] ;  /* 0x0001fc0001097983 */ /* 0x002ea80000300800 */
[----:B------:R-:W2:Y:S04]  /*1df60*/  LDL.LU R243, [R1+0x1f8] ;  /* 0x0001f80001f37983 */ /* 0x000ea80000300800 */
        /* <DEDUP_REMOVED lines=16> */
[----:B------:R-:W-:-:S03]  /*1e070*/  IMAD R6, R47, R0, RZ ;  /* 0x000000002f067224 */ /* 0x000fc600078e02ff */
[----:B------:R-:W4:Y:S04]  /*1e080*/  LDL.LU R41, [R1+0x18c] ;  /* 0x00018c0001297983 */ /* 0x000f280000300800 */
[----:B------:R-:W4:Y:S04]  /*1e090*/  LDL.LU R47, [R1+0x188] ;  /* 0x00018800012f7983 */ /* 0x000f280000300800 */
[----:B------:R-:W4:Y:S04]  /*1e0a0*/  LDL.LU R40, [R1+0xbc] ;  /* 0x0000bc0001287983 */ /* 0x000f280000300800 */
[----:B------:R-:W4:Y:S04]  /*1e0b0*/  LDL.LU R27, [R1+0xb8] ;  /* 0x0000b800011b7983 */ /* 0x000f280000300800 */
[----:B------:R-:W4:Y:S04]  /*1e0c0*/  LDL.LU R171, [R1+0xb0] ;  /* 0x0000b00001ab7983 */ /* 0x000f280000300800 */
[----:B------:R-:W4:Y:S01]  /*1e0d0*/  LDL.LU R165, [R1+0xac] ;  /* 0x0000ac0001a57983 */ /* 0x000f220000300800 */
[----:B------:R-:W-:-:S03]  /*1e0e0*/  IMAD.MOV.U32 R44, RZ, RZ, R8 ;  /* 0x000000ffff2c7224 */ /* 0x000fc600078e0008 */
[----:B------:R-:W4:Y:S04]  /*1e0f0*/  LDL.LU R164, [R1+0xa8] ;  /* 0x0000a80001a47983 */ /* 0x000f280000300800 */
[----:B------:R-:W4:Y:S04]  /*1e100*/  LDL.LU R252, [R1+0xa4] ;  /* 0x0000a40001fc7983 */ /* 0x000f280000300800 */
[----:B------:R-:W4:Y:S04]  /*1e110*/  LDL.LU R8, [R1+0xa0] ;  /* 0x0000a00001087983 */ /* 0x000f280000300800 */
[----:B------:R-:W4:Y:S01]  /*1e120*/  LDL.LU R14, [R1+0x9c] ;  /* 0x00009c00010e7983 */ /* 0x000f220000300800 */
[----:B---3--:R-:W-:-:S02]  /*1e130*/  IMAD R16, R16, R0, RZ ;  /* 0x0000000010107224 */ /* 0x008fc400078e02ff */
[----:B--2---:R-:W-:-:S03]  /*1e140*/  IMAD R10, R10, R0, RZ ;  /* 0x000000000a0a7224 */ /* 0x004fc600078e02ff */
[----:B------:R1:W-:Y:S04]  /*1e150*/  STL [R1+0x110], R16 ;  /* 0x0001101001007387 */ /* 0x0003e80000100800 */
[----:B------:R2:W-:Y:S01]  /*1e160*/  STL [R1+0x114], R10 ;  /* 0x0001140a01007387 */ /* 0x0005e20000100800 */
[-C--:B-1----:R-:W-:Y:S02]  /*1e170*/  IMAD R16, R9, R0.reuse, RZ ;  /* 0x0000000009107224 */ /* 0x082fe400078e02ff */
[-C--:B--2---:R-:W-:Y:S02]  /*1e180*/  IMAD R10, R243, R0.reuse, RZ ;  /* 0x00000000f30a7224 */ /* 0x084fe400078e02ff */
[-C--:B----4-:R-:W-:Y:S01]  /*1e190*/  IMAD R9, R7, R0.reuse, RZ ;  /* 0x0000000007097224 */ /* 0x090fe200078e02ff */
[----:B------:R-:W-:Y:S01]  /*1e1a0*/  STL [R1+0x118], R16 ;  /* 0x0001181001007387 */ /* 0x000fe20000100800 */
[----:B------:R-:W-:-:S03]  /*1e1b0*/  IMAD R7, R242, R0, RZ ;  /* 0x00000000f2077224 */ /* 0x000fc600078e02ff */
[----:B------:R1:W-:Y:S04]  /*1e1c0*/  STL [R1+0x11c], R10 ;  /* 0x00011c0a01007387 */ /* 0x0003e80000100800 */
[----:B------:R2:W-:Y:S01]  /*1e1d0*/  STL [R1+0x120], R9 ;  /* 0x0001200901007387 */ /* 0x0005e20000100800 */
[----:B-1----:R-:W-:-:S03]  /*1e1e0*/  IMAD R10, R12, R0, RZ ;  /* 0x000000000c0a7224 */ /* 0x002fc600078e02ff */
[----:B------:R1:W-:Y:S01]  /*1e1f0*/  STL [R1+0x124], R7 ;  /* 0x0001240701007387 */ /* 0x0003e20000100800 */
[----:B--2---:R-:W-:-:S03]  /*1e200*/  IMAD R9, R64, R0, RZ ;  /* 0x0000000040097224 */ /* 0x004fc600078e02ff */
[----:B------:R2:W-:Y:S04]  /*1e210*/  STL [R1+0x128], R10 ;  /* 0x0001280a01007387 */ /* 0x0005e80000100800 */
[----:B------:R3:W-:Y:S01]  /*1e220*/  STL [R1+0x12c], R9 ;  /* 0x00012c0901007387 */ /* 0x0007e20000100800 */
[-C--:B-1----:R-:W-:Y:S02]  /*1e230*/  IMAD R7, R66, R0.reuse, RZ ;  /* 0x0000000042077224 */ /* 0x082fe400078e02ff */
[----:B--2---:R-:W-:-:S03]  /*1e240*/  IMAD R10, R58, R0, RZ ;  /* 0x000000003a0a7224 */ /* 0x004fc600078e02ff */
[----:B------:R1:W-:Y:S01]  /*1e250*/  STL [R1+0x130], R7 ;  /* 0x0001300701007387 */ /* 0x0003e20000100800 */
[----:B---3--:R-:W-:-:S03]  /*1e260*/  IMAD R9, R60, R0, RZ ;  /* 0x000000003c097224 */ /* 0x008fc600078e02ff */
        /* <DEDUP_REMOVED lines=23> */
[----:B---3--:R-:W-:-:S05]  /*1e3e0*/  IMAD R9, R47, R0, RZ ;  /* 0x000000002f097224 */ /* 0x008fca00078e02ff */
[----:B------:R2:W-:Y:S01]  /*1e3f0*/  STL [R1+0x164], R9 ;  /* 0x0001640901007387 */ /* 0x0005e20000100800 */
[----:B-1----:R-:W-:-:S03]  /*1e400*/  IMAD R7, R27, R0, RZ ;  /* 0x000000001b077224 */ /* 0x002fc600078e02ff */
[----:B------:R1:W-:Y:S01]  /*1e410*/  STL [R1+0xbc], R10 ;  /* 0x0000bc0a01007387 */ /* 0x0003e20000100800 */
[----:B--2---:R-:W-:-:S03]  /*1e420*/  IMAD R9, R171, R0, RZ ;  /* 0x00000000ab097224 */ /* 0x004fc600078e02ff */
[----:B------:R2:W-:Y:S01]  /*1e430*/  STL [R1+0xb8], R7 ;  /* 0x0000b80701007387 */ /* 0x0005e20000100800 */
[----:B-1----:R-:W-:-:S03]  /*1e440*/  IMAD R10, R165, R0, RZ ;  /* 0x00000000a50a7224 */ /* 0x002fc600078e02ff */
[----:B------:R1:W-:Y:S01]  /*1e450*/  STL [R1+0xb0], R9 ;  /* 0x0000b00901007387 */ /* 0x0003e20000100800 */
[-C--:B------:R-:W-:Y:S02]  /*1e460*/  IMAD R8, R8, R0.reuse, RZ ;  /* 0x0000000008087224 */ /* 0x080fe400078e02ff */
[-C--:B--2---:R-:W-:Y:S01]  /*1e470*/  IMAD R7, R164, R0.reuse, RZ ;  /* 0x00000000a4077224 */ /* 0x084fe200078e02ff */
[----:B------:R-:W-:Y:S01]  /*1e480*/  STL [R1+0xac], R10 ;  /* 0x0000ac0a01007387 */ /* 0x000fe20000100800 */
[----:B-1----:R-:W-:-:S03]  /*1e490*/  IMAD R9, R252, R0, RZ ;  /* 0x00000000fc097224 */ /* 0x002fc600078e02ff */
[----:B------:R1:W-:Y:S04]  /*1e4a0*/  STL [R1+0xa8], R7 ;  /* 0x0000a80701007387 */ /* 0x0003e80000100800 */
[----:B------:R-:W-:Y:S04]  /*1e4b0*/  STL [R1+0xa4], R9 ;  /* 0x0000a40901007387 */ /* 0x000fe80000100800 */
[----:B------:R-:W2:Y:S01]  /*1e4c0*/  LDL.LU R27, [R1+0x98] ;  /* 0x00009800011b7983 */ /* 0x000ea20000300800 */
[----:B-1----:R-:W-:-:S03]  /*1e4d0*/  IMAD R7, R14, R0, RZ ;  /* 0x000000000e077224 */ /* 0x002fc600078e02ff */
[----:B------:R1:W-:Y:S04]  /*1e4e0*/  STL [R1+0xa0], R8 ;  /* 0x0000a00801007387 */ /* 0x0003e80000100800 */
[----:B------:R-:W3:Y:S04]  /*1e4f0*/  LDL.LU R171, [R1+0x8c] ;  /* 0x00008c0001ab7983 */ /* 0x000ee80000300800 */
[----:B------:R4:W-:Y:S04]  /*1e500*/  STL [R1+0x9c], R7 ;  /* 0x00009c0701007387 */ /* 0x0009e80000100800 */
[----:B------:R-:W3:Y:S04]  /*1e510*/  LDL.LU R165, [R1+0x88] ;  /* 0x0000880001a57983 */ /* 0x000ee80000300800 */
[----:B------:R-:W3:Y:S04]  /*1e520*/  LDL.LU R164, [R1+0x84] ;  /* 0x0000840001a47983 */ /* 0x000ee80000300800 */
[----:B------:R-:W3:Y:S04]  /*1e530*/  LDL.LU R252, [R1+0x80] ;  /* 0x0000800001fc7983 */ /* 0x000ee80000300800 */
[----:B-1----:R-:W3:Y:S04]  /*1e540*/  LDL.LU R8, [R1+0x7c] ;  /* 0x00007c0001087983 */ /* 0x002ee80000300800 */
[----:B------:R-:W3:Y:S04]  /*1e550*/  LDL.LU R14, [R1+0x78] ;  /* 0x00007800010e7983 */ /* 0x000ee80000300800 */
[----:B------:R-:W3:Y:S04]  /*1e560*/  LDL.LU R40, [R1+0x74] ;  /* 0x0000740001287983 */ /* 0x000ee80000300800 */
[----:B------:R-:W3:Y:S04]  /*1e570*/  LDL.LU R16, [R1+0x70] ;  /* 0x0000700001107983 */ /* 0x000ee80000300800 */
[----:B------:R-:W3:Y:S04]  /*1e580*/  LDL.LU R10, [R1+0x68] ;  /* 0x00006800010a7983 */ /* 0x000ee80000300800 */
[----:B------:R-:W3:Y:S04]  /*1e590*/  LDL.LU R9, [R1+0x64] ;  /* 0x0000640001097983 */ /* 0x000ee80000300800 */
        /* <DEDUP_REMOVED lines=19> */
[----:B--2---:R-:W-:-:S05]  /*1e6d0*/  IMAD R27, R27, R0, RZ ;  /* 0x000000001b1b7224 */ /* 0x004fca00078e02ff */
[----:B------:R1:W-:Y:S01]  /*1e6e0*/  STL [R1+0x98], R27 ;  /* 0x0000981b01007387 */ /* 0x0003e20000100800 */
[----:B---3--:R-:W-:-:S03]  /*1e6f0*/  IMAD R171, R171, R0, RZ ;  /* 0x00000000abab7224 */ /* 0x008fc600078e02ff */
[----:B-1----:R-:W2:Y:S01]  /*1e700*/  LDL.LU R27, [R1+0x2f2c] ;  /* 0x002f2c00011b7983 */ /* 0x002ea20000300800 */
[----:B------:R-:W-:-:S03]  /*1e710*/  IMAD R165, R165, R0, RZ ;  /* 0x00000000a5a57224 */ /* 0x000fc600078e02ff */
[----:B------:R1:W-:Y:S01]  /*1e720*/  STL [R1+0x8c], R171 ;  /* 0x00008cab01007387 */ /* 0x0003e20000100800 */
[-C--:B------:R-:W-:Y:S02]  /*1e730*/  IMAD R164, R164, R0.reuse, RZ ;  /* 0x00000000a4a47224 */ /* 0x080fe400078e02ff */
[-C--:B------:R-:W-:Y:S01]  /*1e740*/  IMAD R252, R252, R0.reuse, RZ ;  /* 0x00000000fcfc7224 */ /* 0x080fe200078e02ff */
[----:B-1----:R-:W3:Y:S01]  /*1e750*/  LDL.LU R171, [R1+0x2f28] ;  /* 0x002f280001ab7983 */ /* 0x002ee20000300800 */
[----:B------:R-:W-:-:S03]  /*1e760*/  IMAD R8, R8, R0, RZ ;  /* 0x0000000008087224 */ /* 0x000fc600078e02ff */
[----:B------:R1:W-:Y:S01]  /*1e770*/  STL [R1+0x88], R165 ;  /* 0x000088a501007387 */ /* 0x0003e20000100800 */
[----:B------:R-:W-:-:S03]  /*1e780*/  IMAD R14, R14, R0, RZ ;  /* 0x000000000e0e7224 */ /* 0x000fc600078e02ff */
[----:B-1----:R-:W2:Y:S04]  /*1e790*/  LDL.LU R165, [R1+0x2f24] ;  /* 0x002f240001a57983 */ /* 0x002ea80000300800 */
[----:B------:R1:W-:Y:S04]  /*1e7a0*/  STL [R1+0x84], R164 ;  /* 0x000084a401007387 */ /* 0x0003e80000100800 */
[----:B-1----:R-:W3:Y:S04]  /*1e7b0*/  LDL.LU R164, [R1+0x2f20] ;  /* 0x002f200001a47983 */ /* 0x002ee80000300800 */
[----:B------:R1:W-:Y:S04]  /*1e7c0*/  STL [R1+0x80], R252 ;  /* 0x000080fc01007387 */ /* 0x0003e80000100800 */
[----:B-1----:R-:W2:Y:S04]  /*1e7d0*/  LDL.LU R252, [R1+0x2f1c] ;  /* 0x002f1c0001fc7983 */ /* 0x002ea80000300800 */
[----:B------:R1:W-:Y:S04]  /*1e7e0*/  STL [R1+0x7c], R8 ;  /* 0x00007c0801007387 */ /* 0x0003e80000100800 */
[----:B-1----:R-:W2:Y:S04]  /*1e7f0*/  LDL.LU R8, [R1+0x2f18] ;  /* 0x002f180001087983 */ /* 0x002ea80000300800 */
[----:B------:R1:W-:Y:S04]  /*1e800*/  STL [R1+0x78], R14 ;  /* 0x0000780e01007387 */ /* 0x0003e80000100800 */
[----:B-1----:R-:W3:Y:S01]  /*1e810*/  LDL.LU R14, [R1+0x2f14] ;  /* 0x002f1400010e7983 */ /* 0x002ee20000300800 */
[----:B------:R-:W-:-:S02]  /*1e820*/  IMAD R40, R40, R0, RZ ;  /* 0x0000000028287224 */ /* 0x000fc400078e02ff */
[-C--:B------:R-:W-:Y:S02]  /*1e830*/  IMAD R16, R16, R0.reuse, RZ ;  /* 0x0000000010107224 */ /* 0x080fe400078e02ff */
[-C--:B------:R-:W-:Y:S02]  /*1e840*/  IMAD R10, R10, R0.reuse, RZ ;  /* 0x000000000a0a7224 */ /* 0x080fe400078e02ff */
[-C--:B------:R-:W-:Y:S01]  /*1e850*/  IMAD R9, R9, R0.reuse, RZ ;  /* 0x0000000009097224 */ /* 0x080fe200078e02ff */
[----:B------:R1:W-:Y:S01]  /*1e860*/  STL [R1+0x74], R40 ;  /* 0x0000742801007387 */ /* 0x0003e20000100800 */
[----:B------:R-:W-:-:S03]  /*1e870*/  IMAD R243, R243, R0, RZ ;  /* 0x00000000f3f37224 */ /* 0x000fc600078e02ff */
[----:B------:R-:W-:Y:S04]  /*1e880*/  STL [R1+0x70], R16 ;  /* 0x0000701001007387 */ /* 0x000fe80000100800 */
[----:B------:R4:W-:Y:S01]  /*1e890*/  STL [R1+0x68], R10 ;  /* 0x0000680a01007387 */ /* 0x0009e20000100800 */
[-C--:B------:R-:W-:Y:S01]  /*1e8a0*/  IMAD R168, R168, R0.reuse, RZ ;  /* 0x00000000a8a87224 */ /* 0x080fe200078e02ff */
[----:B-1----:R-:W1:Y:S02]  /*1e8b0*/  LDC R40, c[0x0][0x230] ;  /* 0x00008c00ff287b82 */ /* 0x002e640000000800 */
[----:B------:R4:W-:Y:S02]  /*1e8c0*/  STL [R1+0x64], R9 ;  /* 0x0000640901007387 */ /* 0x0009e40000100800 */
[----:B----4-:R-:W-:-:S04]  /*1e8d0*/  IMAD R10, R7, R0, RZ ;  /* 0x00000000070a7224 */ /* 0x010fc800078e02ff */
[----:B------:R-:W4:Y:S01]  /*1e8e0*/  LDC R16, c[0x0][0x230] ;  /* 0x00008c00ff107b82 */ /* 0x000f220000000800 */
[-C--:B------:R-:W-:Y:S02]  /*1e8f0*/  IMAD R7, R12, R0.reuse, RZ ;  /* 0x000000000c077224 */ /* 0x080fe400078e02ff */
[-C--:B------:R-:W-:Y:S01]  /*1e900*/  IMAD R9, R242, R0.reuse, RZ ;  /* 0x00000000f2097224 */ /* 0x080fe200078e02ff */
[----:B------:R-:W-:Y:S04]  /*1e910*/  STL [R1+0x60], R243 ;  /* 0x000060f301007387 */ /* 0x000fe80000100800 */
[----:B------:R1:W-:Y:S04]  /*1e920*/  STL [R1+0x5c], R10 ;  /* 0x00005c0a01007387 */ /* 0x0003e80000100800 */
[----:B------:R1:W-:Y:S04]  /*1e930*/  STL [R1+0x58], R9 ;  /* 0x0000580901007387 */ /* 0x0003e80000100800 */
[----:B------:R1:W-:Y:S02]  /*1e940*/  STL [R1+0x54], R7 ;  /* 0x0000540701007387 */ /* 0x0003e40000100800 */
[----:B-1----:R-:W-:-:S02]  /*1e950*/  IMAD R10, R64, R0, RZ ;  /* 0x00000000400a7224 */ /* 0x002fc400078e02ff */
[----:B------:R-:W-:-:S03]  /*1e960*/  IMAD R9, R66, R0, RZ ;  /* 0x0000000042097224 */ /* 0x000fc600078e02ff */
[----:B------:R1:W-:Y:S01]  /*1e970*/  STL [R1+0x50], R10 ;  /* 0x0000500a01007387 */ /* 0x0003e20000100800 */
[----:B------:R-:W-:-:S03]  /*1e980*/  IMAD R7, R58, R0, RZ ;  /* 0x000000003a077224 */ /* 0x000fc600078e02ff */
[----:B------:R1:W-:Y:S04]  /*1e990*/  STL [R1+0x4c], R9 ;  /* 0x00004c0901007387 */ /* 0x0003e80000100800 */
[----:B------:R4:W-:Y:S01]  /*1e9a0*/  STL [R1+0x44], R7 ;  /* 0x0000440701007387 */ /* 0x0009e20000100800 */
[-C--:B-1----:R-:W-:Y:S02]  /*1e9b0*/  IMAD R10, R60, R0.reuse, RZ ;  /* 0x000000003c0a7224 */ /* 0x082fe400078e02ff */
[----:B------:R-:W-:-:S03]  /*1e9c0*/  IMAD R9, R62, R0, RZ ;  /* 0x000000003e097224 */ /* 0x000fc600078e02ff */
[----:B------:R1:W-:Y:S01]  /*1e9d0*/  STL [R1+0x40], R10 ;  /* 0x0000400a01007387 */ /* 0x0003e20000100800 */
[----:B----4-:R-:W-:-:S03]  /*1e9e0*/  IMAD R7, R53, R0, RZ ;  /* 0x0000000035077224 */ /* 0x010fc600078e02ff */
[----:B------:R-:W-:Y:S01]  /*1e9f0*/  STL [R1+0x3c], R9 ;  /* 0x00003c0901007387 */ /* 0x000fe20000100800 */
[----:B------:R-:W-:-:S03]  /*1ea00*/  IMAD R12, R49, R0, RZ ;  /* 0x00000000310c7224 */ /* 0x000fc600078e02ff */
[----:B------:R4:W-:Y:S01]  /*1ea10*/  STL [R1+0x38], R7 ;  /* 0x0000380701007387 */ /* 0x0009e20000100800 */
[-C--:B-1----:R-:W-:Y:S02]  /*1ea20*/  IMAD R10, R54, R0.reuse, RZ ;  /* 0x00000000360a7224 */ /* 0x082fe400078e02ff */
[----:B----4-:R-:W-:-:S03]  /*1ea30*/  IMAD R7, R48, R0, RZ ;  /* 0x0000000030077224 */ /* 0x010fc600078e02ff */
[----:B------:R1:W-:Y:S04]  /*1ea40*/  STL [R1+0x30], R10 ;  /* 0x0000300a01007387 */ /* 0x0003e80000100800 */
[----:B------:R4:W-:Y:S04]  /*1ea50*/  STL [R1+0x28], R7 ;  /* 0x0000280701007387 */ /* 0x0009e80000100800 */
[----:B------:R4:W-:Y:S01]  /*1ea60*/  STL [R1+0x20], R12 ;  /* 0x0000200c01007387 */ /* 0x0009e20000100800 */
[-C--:B-1----:R-:W-:Y:S02]  /*1ea70*/  IMAD R10, R50, R0.reuse, RZ ;  /* 0x00000000320a7224 */ /* 0x082fe400078e02ff */
[----:B----4-:R-:W-:-:S03]  /*1ea80*/  IMAD R7, R51, R0, RZ ;  /* 0x0000000033077224 */ /* 0x010fc600078e02ff */
[----:B------:R1:W-:Y:S01]  /*1ea90*/  STL [R1+0x1c], R10 ;  /* 0x00001c0a01007387 */ /* 0x0003e20000100800 */
[----:B------:R-:W-:-:S03]  /*1eaa0*/  IMAD R12, R52, R0, RZ ;  /* 0x00000000340c7224 */ /* 0x000fc600078e02ff */
[----:B------:R3:W-:Y:S04]  /*1eab0*/  STL [R1+0x18], R7 ;  /* 0x0000180701007387 */ /* 0x0007e80000100800 */
[----:B------:R-:W-:Y:S01]  /*1eac0*/  STL [R1+0x10], R12 ;  /* 0x0000100c01007387 */ /* 0x000fe20000100800 */
[-C--:B-1----:R-:W-:Y:S02]  /*1ead0*/  IMAD R10, R47, R0.reuse, RZ ;  /* 0x000000002f0a7224 */ /* 0x082fe400078e02ff */
[-C--:B------:R-:W-:Y:S02]  /*1eae0*/  IMAD R169, R169, R0.reuse, RZ ;  /* 0x00000000a9a97224 */ /* 0x080fe400078e02ff */
[-C--:B------:R-:W-:Y:S02]  /*1eaf0*/  IMAD R170, R170, R0.reuse, RZ ;  /* 0x00000000aaaa7224 */ /* 0x080fe400078e02ff */
[----:B---3--:R-:W-:-:S02]  /*1eb00*/  IMAD R7, R14, R0, RZ ;  /* 0x000000000e077224 */ /* 0x008fc400078e02ff */
[----:B------:R-:W3:Y:S04]  /*1eb10*/  LDL.LU R14, [R1+0x2f10] ;  /* 0x002f1000010e7983 */ /* 0x000ee80000300800 */
[----:B------:R2:W-:Y:S01]  /*1eb20*/  STL [R1+0xc], R10 ;  /* 0x00000c0a01007387 */ /* 0x0005e20000100800 */
[-C--:B------:R-:W-:Y:S02]  /*1eb30*/  IMAD R164, R164, R0.reuse, RZ ;  /* 0x00000000a4a47224 */ /* 0x080fe400078e02ff */
[-C--:B--2---:R-:W-:Y:S02]  /*1eb40*/  IMAD R10, R8, R0.reuse, RZ ;  /* 0x00000000080a7224 */ /* 0x084fe400078e02ff */
[----:B------:R-:W2:Y:S04]  /*1eb50*/  LDL.LU R8, [R1+0x2f0c] ;  /* 0x002f0c0001087983 */ /* 0x000ea80000300800 */
[----:B------:R1:W-:Y:S01]  /*1eb60*/  STL [R1+0x8], R7 ;  /* 0x0000080701007387 */ /* 0x0003e20000100800 */
[----:B------:R-:W-:-:S03]  /*1eb70*/  IMAD R165, R165, R0, RZ ;  /* 0x00000000a5a57224 */ /* 0x000fc600078e02ff */
[----:B------:R-:W-:Y:S01]  /*1eb80*/  STL [R1], R10 ;  /* 0x0000000a01007387 */ /* 0x000fe20000100800 */
[----:B-1----:R-:W-:-:S05]  /*1eb90*/  IMAD R7, R252, R0, RZ ;  /* 0x00000000fc077224 */ /* 0x002fca00078e02ff */
[----:B------:R1:W-:Y:S01]  /*1eba0*/  STL [R1+0x168], R7 ;  /* 0x0001680701007387 */ /* 0x0003e20000100800 */
[----:B------:R-:W-:-:S03]  /*1ebb0*/  IMAD R171, R171, R0, RZ ;  /* 0x00000000abab7224 */ /* 0x000fc600078e02ff */
[----:B------:R-:W-:Y:S01]  /*1ebc0*/  STL.64 [R1+0x2ef0], R164 ;  /* 0x002ef0a401007387 */ /* 0x000fe20000100a00 */
[----:B-1----:R-:W-:-:S05]  /*1ebd0*/  IMAD R7, R27, R0, RZ ;  /* 0x000000001b077224 */ /* 0x002fca00078e02ff */
[----:B------:R1:W-:Y:S04]  /*1ebe0*/  STL [R1+0x16c], R7 ;  /* 0x00016c0701007387 */ /* 0x0003e80000100800 */
[----:B------:R-:W-:Y:S01]  /*1ebf0*/  STL.64 [R1+0x2ef8], R168 ;  /* 0x002ef8a801007387 */ /* 0x000fe20000100a00 */
[----:B-1----:R-:W-:-:S03]  /*1ec00*/  IMAD R7, R26, R0, RZ ;  /* 0x000000001a077224 */ /* 0x002fc600078e02ff */
[----:B------:R-:W-:Y:S04]  /*1ec10*/  STL.64 [R1+0x2f00], R170 ;  /* 0x002f00aa01007387 */ /* 0x000fe80000100a00 */
[----:B------:R1:W-:Y:S01]  /*1ec20*/  STL [R1+0x170], R7 ;  /* 0x0001700701007387 */ /* 0x0003e20000100800 */
[-C--:B------:R-:W-:Y:S02]  /*1ec30*/  IMAD R10, R25, R0.reuse, RZ ;  /* 0x00000000190a7224 */ /* 0x080fe400078e02ff */
[----:B-1----:R-:W-:-:S05]  /*1ec40*/  IMAD R7, R80, R0, RZ ;  /* 0x0000000050077224 */ /* 0x002fca00078e02ff */
[----:B------:R1:W-:Y:S04]  /*1ec50*/  STL [R1+0x174], R7 ;  /* 0x0001740701007387 */ /* 0x0003e80000100800 */
[----:B------:R-:W-:Y:S01]  /*1ec60*/  STL [R1+0x178], R10 ;  /* 0x0001780a01007387 */ /* 0x000fe20000100800 */
[----:B-1----:R-:W-:-:S05]  /*1ec70*/  IMAD R7, R85, R0, RZ ;  /* 0x0000000055077224 */ /* 0x002fca00078e02ff */
[----:B------:R1:W-:Y:S02]  /*1ec80*/  STL [R1+0x17c], R7 ;  /* 0x00017c0701007387 */ /* 0x0003e40000100800 */
        /* <DEDUP_REMOVED lines=14> */
[-C--:B-1----:R-:W-:Y:S02]  /*1ed70*/  IMAD R7, R15, R0.reuse, RZ ;  /* 0x000000000f077224 */ /* 0x082fe400078e02ff */
[-C--:B------:R-:W-:Y:S02]  /*1ed80*/  IMAD R10, R29, R0.reuse, RZ ;  /* 0x000000001d0a7224 */ /* 0x080fe400078e02ff */
[-C--:B------:R-:W-:Y:S01]  /*1ed90*/  IMAD R125, R125, R0.reuse, RZ ;  /* 0x000000007d7d7224 */ /* 0x080fe200078e02ff */
[----:B------:R1:W-:Y:S01]  /*1eda0*/  STL [R1+0x19c], R7 ;  /* 0x00019c0701007387 */ /* 0x0003e20000100800 */
[-C--:B------:R-:W-:Y:S02]  /*1edb0*/  IMAD R126, R126, R0.reuse, RZ ;  /* 0x000000007e7e7224 */ /* 0x080fe400078e02ff */
[----:B------:R-:W-:-:S02]  /*1edc0*/  IMAD R128, R128, R0, RZ ;  /* 0x0000000080807224 */ /* 0x000fc400078e02ff */
[-C--:B------:R-:W-:Y:S02]  /*1edd0*/  IMAD R129, R129, R0.reuse, RZ ;  /* 0x0000000081817224 */ /* 0x080fe400078e02ff */
[-C--:B------:R-:W-:Y:S02]  /*1ede0*/  IMAD R131, R131, R0.reuse, RZ ;  /* 0x0000000083837224 */ /* 0x080fe400078e02ff */
[-C--:B------:R-:W-:Y:S02]  /*1edf0*/  IMAD R132, R132, R0.reuse, RZ ;  /* 0x0000000084847224 */ /* 0x080fe400078e02ff */
[-C--:B------:R-:W-:Y:S02]  /*1ee00*/  IMAD R122, R122, R0.reuse, RZ ;  /* 0x000000007a7a7224 */ /* 0x080fe400078e02ff */
[----:B------:R-:W-:Y:S02]  /*1ee10*/  IMAD R98, R98, R0, RZ ;  /* 0x0000000062627224 */ /* 0x000fe400078e02ff */
[----:B------:R-:W-:-:S02]  /*1ee20*/  VIADD R16, R16, 0xffffffd6 ;  /* 0xffffffd610107836 */ /* 0x000fc40000000000 */
[-C--:B------:R-:W-:Y:S02]  /*1ee30*/  IMAD R220, R220, R0.reuse, RZ ;  /* 0x00000000dcdc7224 */ /* 0x080fe400078e02ff */
[-C--:B------:R-:W-:Y:S02]  /*1ee40*/  IMAD R114, R114, R0.reuse, RZ ;  /* 0x0000000072727224 */ /* 0x080fe400078e02ff */
[-C--:B------:R-:W-:Y:S02]  /*1ee50*/  IMAD R9, R56, R0.reuse, RZ ;  /* 0x0000000038097224 */ /* 0x080fe400078e02ff */
[-C--:B------:R-:W-:Y:S02]  /*1ee60*/  IMAD R109, R109, R0.reuse, RZ ;  /* 0x000000006d6d7224 */ /* 0x080fe400078e02ff */
[-C--:B------:R-:W-:Y:S02]  /*1ee70*/  IMAD R108, R108, R0.reuse, RZ ;  /* 0x000000006c6c7224 */ /* 0x080fe400078e02ff */
[----:B------:R-:W-:-:S02]  /*1ee80*/  IMAD R176, R176, R0, RZ ;  /* 0x00000000b0b07224 */ /* 0x000fc400078e02ff */
[-C--:B------:R-:W-:Y:S02]  /*1ee90*/  IMAD R228, R228, R0.reuse, RZ ;  /* 0x00000000e4e47224 */ /* 0x080fe400078e02ff */
[-C--:B------:R-:W-:Y:S02]  /*1eea0*/  IMAD R185, R185, R0.reuse, RZ ;  /* 0x00000000b9b97224 */ /* 0x080fe400078e02ff */
[-C--:B------:R-:W-:Y:S02]  /*1eeb0*/  IMAD R217, R217, R0.reuse, RZ ;  /* 0x00000000d9d97224 */ /* 0x080fe400078e02ff */
[-C--:B------:R-:W-:Y:S02]  /*1eec0*/  IMAD R57, R57, R0.reuse, RZ ;  /* 0x0000000039397224 */ /* 0x080fe400078e02ff */
[----:B------:R-:W-:Y:S02]  /*1eed0*/  IMAD.MOV.U32 R242, RZ, RZ, R44 ;  /* 0x000000fffff27224 */ /* 0x000fe400078e002c */
[-C--:B------:R-:W-:Y:S01]  /*1eee0*/  IMAD R166, R166, R0.reuse, RZ ;  /* 0x00000000a6a67224 */ /* 0x080fe200078e02ff */
[----:B------:R-:W-:Y:S01]  /*1eef0*/  MOV R12, R45 ;  /* 0x0000002d000c7202 */ /* 0x000fe20000000f00 */
[----:B-1----:R-:W-:-:S02]  /*1ef00*/  IMAD R7, R13, R0, RZ ;  /* 0x000000000d077224 */ /* 0x002fc400078e02ff */
[-C--:B------:R-:W-:Y:S01]  /*1ef10*/  IMAD R208, R208, R0.reuse, RZ ;  /* 0x00000000d0d07224 */ /* 0x080fe200078e02ff */
[----:B------:R-:W-:Y:S01]  /*1ef20*/  IADD3 R40, R40, -0x7f, RZ ;  /* 0xffffff8128287810 */ /* 0x000fe20007ffe0ff */
[-C--:B------:R-:W-:Y:S01]  /*1ef30*/  IMAD R170, R139, R0.reuse, RZ ;  /* 0x000000008baa7224 */ /* 0x080fe200078e02ff */
[----:B------:R1:W-:Y:S01]  /*1ef40*/  STL [R1+0x1a0], R7 ;  /* 0x0001a00701007387 */ /* 0x0003e20000100800 */
[-C--:B------:R-:W-:Y:S01]  /*1ef50*/  IMAD R197, R197, R0.reuse, RZ ;  /* 0x00000000c5c57224 */ /* 0x080fe200078e02ff */
[----:B------:R-:W4:Y:S01]  /*1ef60*/  LDC R15, c[0x0][0x230] ;  /* 0x00008c00ff0f7b82 */ /* 0x000f220000000800 */
[-C--:B-1----:R-:W-:Y:S02]  /*1ef70*/  IMAD R7, R11, R0.reuse, RZ ;  /* 0x000000000b077224 */ /* 0x082fe400078e02ff */
[----:B------:R-:W-:-:S03]  /*1ef80*/  IMAD R11, R28, R0, RZ ;  /* 0x000000001c0b7224 */ /* 0x000fc600078e02ff */
[----:B------:R1:W-:Y:S04]  /*1ef90*/  STL [R1+0x1a4], R7 ;  /* 0x0001a40701007387 */ /* 0x0003e80000100800 */
[----:B------:R1:W-:Y:S02]  /*1efa0*/  STL [R1+0x1a8], R11 ;  /* 0x0001a80b01007387 */ /* 0x0003e40000100800 */
[-C--:B-1----:R-:W-:Y:S02]  /*1efb0*/  IMAD R7, R30, R0.reuse, RZ ;  /* 0x000000001e077224 */ /* 0x082fe400078e02ff */
[----:B------:R1:W-:Y:S01]  /*1efc0*/  STL [R1+0x1ac], R10 ;  /* 0x0001ac0a01007387 */ /* 0x0003e20000100800 */
[----:B------:R-:W-:-:S03]  /*1efd0*/  IMAD R11, R31, R0, RZ ;  /* 0x000000001f0b7224 */ /* 0x000fc600078e02ff */
[----:B------:R3:W-:Y:S01]  /*1efe0*/  STL [R1+0x1b0], R7 ;  /* 0x0001b00701007387 */ /* 0x0007e20000100800 */
[----:B-1----:R-:W-:-:S03]  /*1eff0*/  IMAD R10, R32, R0, RZ ;  /* 0x00000000200a7224 */ /* 0x002fc600078e02ff */
[----:B------:R1:W-:Y:S01]  /*1f000*/  STL [R1+0x1b4], R11 ;  /* 0x0001b40b01007387 */ /* 0x0003e20000100800 */
[----:B---3--:R-:W-:-:S03]  /*1f010*/  IMAD R7, R33, R0, RZ ;  /* 0x0000000021077224 */ /* 0x008fc600078e02ff */
[----:B------:R3:W-:Y:S04]  /*1f020*/  STL [R1+0x1b8], R10 ;  /* 0x0001b80a01007387 */ /* 0x0007e80000100800 */
[----:B------:R4:W-:Y:S01]  /*1f030*/  STL [R1+0x1bc], R7 ;  /* 0x0001bc0701007387 */ /* 0x0009e20000100800 */
[-C--:B-1----:R-:W-:Y:S02]  /*1f040*/  IMAD R11, R34, R0.reuse, RZ ;  /* 0x00000000220b7224 */ /* 0x082fe400078e02ff */
[----:B---3--:R-:W-:-:S03]  /*1f050*/  IMAD R10, R36, R0, RZ ;  /* 0x00000000240a7224 */ /* 0x008fc600078e02ff */
[----:B------:R1:W-:Y:S01]  /*1f060*/  STL [R1+0x1c0], R11 ;  /* 0x0001c00b01007387 */ /* 0x0003e20000100800 */
[----:B----4-:R-:W-:-:S03]  /*1f070*/  IMAD R7, R43, R0, RZ ;  /* 0x000000002b077224 */ /* 0x010fc600078e02ff */
        /* <DEDUP_REMOVED lines=24> */
[----:B------:R-:W-:Y:S04]  /*1f200*/  STL [R1+0x20c], R10 ;  /* 0x00020c0a01007387 */ /* 0x000fe80000100800 */
[----:B------:R-:W-:Y:S01]  /*1f210*/  STL [R1+0x220], R7 ;  /* 0x0002200701007387 */ /* 0x000fe20000100800 */
[----:B-1----:R-:W-:-:S03]  /*1f220*/  IMAD R11, R154, R0, RZ ;  /* 0x000000009a0b7224 */ /* 0x002fc600078e02ff */
[----:B------:R-:W-:Y:S04]  /*1f230*/  STL [R1+0x2ee8], R125 ;  /* 0x002ee87d01007387 */ /* 0x000fe80000100800 */
[----:B------:R-:W-:Y:S04]  /*1f240*/  STL [R1+0x2ee4], R126 ;  /* 0x002ee47e01007387 */ /* 0x000fe80000100800 */
[----:B------:R-:W-:Y:S04]  /*1f250*/  STL [R1+0x2ee0], R128 ;  /* 0x002ee08001007387 */ /* 0x000fe80000100800 */
[----:B------:R-:W-:Y:S04]  /*1f260*/  STL [R1+0x2edc], R129 ;  /* 0x002edc8101007387 */ /* 0x000fe80000100800 */
[----:B------:R-:W-:Y:S04]  /*1f270*/  STL [R1+0x2ed4], R131 ;  /* 0x002ed48301007387 */ /* 0x000fe80000100800 */
[----:B------:R-:W-:Y:S04]  /*1f280*/  STL [R1+0x2ed8], R132 ;  /* 0x002ed88401007387 */ /* 0x000fe80000100800 */
[----:B------:R1:W-:Y:S02]  /*1f290*/  STL [R1+0x9e8], R11 ;  /* 0x0009e80b01007387 */ /* 0x0003e40000100800 */
[----:B-1----:R-:W-:-:S05]  /*1f2a0*/  IMAD R11, R158, R0, RZ ;  /* 0x000000009e0b7224 */ /* 0x002fca00078e02ff */
[----:B------:R1:W-:Y:S01]  /*1f2b0*/  STL [R1+0xa10], R11 ;  /* 0x000a100b01007387 */ /* 0x0003e20000100800 */
[-C--:B------:R-:W-:Y:S02]  /*1f2c0*/  IMAD R85, R14, R0.reuse, RZ ;  /* 0x000000000e557224 */ /* 0x080fe400078e02ff */
[----:B-1----:R-:W-:-:S05]  /*1f2d0*/  IMAD R11, R160, R0, RZ ;  /* 0x00000000a00b7224 */ /* 0x002fca00078e02ff */
[----:B------:R1:W-:Y:S04]  /*1f2e0*/  STL [R1+0xa30], R11 ;  /* 0x000a300b01007387 */ /* 0x0003e80000100800 */
[----:B------:R-:W3:Y:S01]  /*1f2f0*/  LDL.LU R14, [R1+0x2f08] ;  /* 0x002f0800010e7983 */ /* 0x000ee20000300800 */
[-C--:B------:R-:W-:Y:S02]  /*1f300*/  IMAD R126, R152, R0.reuse, RZ ;  /* 0x00000000987e7224 */ /* 0x080fe400078e02ff */
[----:B------:R-:W4:Y:S01]  /*1f310*/  LDC R152, c[0x0][0x230] ;  /* 0x00008c00ff987b82 */ /* 0x000f220000000800 */
[----:B------:R-:W4:Y:S01]  /*1f320*/  S2R R13, SR_TID.X ;  /* 0x00000000000d7919 */ /* 0x000f220000002100 */
[-C--:B------:R-:W-:Y:S02]  /*1f330*/  IMAD R139, R140, R0.reuse, RZ ;  /* 0x000000008c8b7224 */ /* 0x080fe400078e02ff */
[----:B------:R-:W-:-:S02]  /*1f340*/  IMAD R140, R146, R0, RZ ;  /* 0x00000000928c7224 */ /* 0x000fc400078e02ff */
[----:B------:R-:W-:Y:S01]  /*1f350*/  IMAD R10, R151, R0, RZ ;  /* 0x00000000970a7224 */ /* 0x000fe200078e02ff */
[----:B------:R-:W-:Y:S02]  /*1f360*/  ISETP.GE.U32.AND P5, PT, R16, 0x7fffff57, PT ;  /* 0x7fffff571000780c */ /* 0x000fe40003fa6070 */
[----:B------:R-:W-:Y:S02]  /*1f370*/  MOV R252, R9 ;  /* 0x0000000900fc7202 */ /* 0x000fe40000000f00 */
[----:B--2---:R-:W-:Y:S01]  /*1f380*/  LEA R20, P6, R114, R8, 0x2 ;  /* 0x0000000872147211 */ /* 0x004fe200078c10ff */
[-C--:B------:R-:W-:Y:S01]  /*1f390*/  IMAD R80, R133, R0.reuse, RZ ;  /* 0x0000000085507224 */ /* 0x080fe200078e02ff */
[----:B------:R-:W-:Y:S01]  /*1f3a0*/  ISETP.GE.U32.AND P4, PT, R40, 0x7fffff02, PT ;  /* 0x7fffff022800780c */ /* 0x000fe20003f86070 */
[----:B------:R-:W2:Y:S01]  /*1f3b0*/  LDC R133, c[0x0][0x230] ;  /* 0x00008c00ff857b82 */ /* 0x000ea20000000800 */
[-C--:B------:R-:W-:Y:S02]  /*1f3c0*/  IMAD R41, R41, R0.reuse, RZ ;  /* 0x0000000029297224 */ /* 0x080fe400078e02ff */
[----:B------:R-:W-:-:S02]  /*1f3d0*/  IMAD R243, R37, R0, RZ ;  /* 0x0000000025f37224 */ /* 0x000fc400078e02ff */
[-C--:B------:R-:W-:Y:S02]  /*1f3e0*/  IMAD R188, R188, R0.reuse, RZ ;  /* 0x00000000bcbc7224 */ /* 0x080fe400078e02ff */
[----:B------:R-:W-:Y:S01]  /*1f3f0*/  IMAD R129, R138, R0, RZ ;  /* 0x000000008a817224 */ /* 0x000fe200078e02ff */
[----:B-1----:R-:W1:Y:S01]  /*1f400*/  LDC R11, c[0x0][0x238] ;  /* 0x00008e00ff0b7b82 */ /* 0x002e620000000800 */
[----:B----4-:R-:W-:-:S04]  /*1f410*/  IADD3 R146, R152, 0x7f, RZ ;  /* 0x0000007f98927810 */ /* 0x010fc80007ffe0ff */
[----:B------:R-:W-:Y:S02]  /*1f420*/  ISETP.GT.AND P0, PT, R146, 0x7f, PT ;  /* 0x0000007f9200780c */ /* 0x000fe40003f04270 */
[----:B------:R-:W-:Y:S02]  /*1f430*/  LOP3.LUT R151, R13, 0x7f, RZ, 0xc0, !PT ;  /* 0x0000007f0d977812 */ /* 0x000fe400078ec0ff */
[----:B------:R-:W-:Y:S02]  /*1f440*/  SEL R84, RZ, 0x4, !P0 ;  /* 0x00000004ff547807 */ /* 0x000fe40004000000 */
[----:B------:R-:W-:Y:S02]  /*1f450*/  ISETP.GE.AND P1, PT, R151, R152, PT ;  /* 0x000000989700720c */ /* 0x000fe40003f26270 */
[----:B------:R-:W-:Y:S02]  /*1f460*/  LEA R18, P0, R122, R8, 0x2 ;  /* 0x000000087a127211 */ /* 0x000fe400078010ff */
[----:B------:R-:W-:-:S02]  /*1f470*/  SEL R84, R84, RZ, !P1 ;  /* 0x000000ff54547207 */ /* 0x000fc40004800000 */
[----:B------:R-:W-:Y:S02]  /*1f480*/  LEA R22, P1, R39, R8, 0x2 ;  /* 0x0000000827167211 */ /* 0x000fe400078210ff */
[----:B------:R-:W-:Y:S02]  /*1f490*/  LEA.HI.X.SX32 R19, R122, R244, 0x2, P0 ;  /* 0x000000f47a137211 */ /* 0x000fe400000f16ff */
[-C--:B------:R-:W-:Y:S02]  /*1f4a0*/  LEA R26, P0, R98, R8.reuse, 0x2 ;  /* 0x00000008621a7211 */ /* 0x080fe400078010ff */
[----:B------:R-:W-:Y:S02]  /*1f4b0*/  LEA R16, P3, R17, R8, 0x2 ;  /* 0x0000000811107211 */ /* 0x000fe400078610ff */
[----:B------:R-:W-:Y:S02]  /*1f4c0*/  MOV R9, R42 ;  /* 0x0000002a00097202 */ /* 0x000fe40000000f00 */
[----:B------:R-:W-:Y:S01]  /*1f4d0*/  LEA.HI.X.SX32 R21, R114, R244, 0x2, P6 ;  /* 0x000000f472157211 */ /* 0x000fe200030f16ff */
[----:B------:R-:W-:Y:S01]  /*1f4e0*/  IMAD R7, R135, R0, RZ ;  /* 0x0000000087077224 */ /* 0x000fe200078e02ff */
[----:B------:R-:W-:Y:S01]  /*1f4f0*/  LEA.HI.X.SX32 R23, R39, R244, 0x2, P1 ;  /* 0x000000f427177211 */ /* 0x000fe200008f16ff */
[----:B------:R-:W-:Y:S01]  /*1f500*/  IMAD.MOV.U32 R138, RZ, RZ, R41 ;  /* 0x000000ffff8a7224 */ /* 0x000fe200078e0029 */
[----:B------:R-:W-:Y:S01]  /*1f510*/  LEA R30, P1, R35, R8, 0x2 ;  /* 0x00000008231e7211 */ /* 0x000fe200078210ff */
[----:B------:R-:W-:Y:S01]  /*1f520*/  IMAD R179, R179, R0, RZ ;  /* 0x00000000b3b37224 */ /* 0x000fe200078e02ff */
[----:B------:R-:W-:Y:S01]  /*1f530*/  LEA.HI.X.SX32 R27, R98, R244, 0x2, P0 ;  /* 0x000000f4621b7211 */ /* 0x000fe200000f16ff */
[----:B------:R-:W-:Y:S01]  /*1f540*/  IMAD R55, R55, R0, RZ ;  /* 0x0000000037377224 */ /* 0x000fe200078e02ff */
[----:B------:R-:W-:Y:S01]  /*1f550*/  LEA.HI.X.SX32 R17, R17, R244, 0x2, P3 ;  /* 0x000000f411117211 */ /* 0x000fe200018f16ff */
[----:B------:R-:W-:Y:S01]  /*1f560*/  IMAD R128, R148, R0, RZ ;  /* 0x0000000094807224 */ /* 0x000fe200078e02ff */
[----:B------:R-:W-:Y:S01]  /*1f570*/  LEA R34, P0, R220, R8, 0x2 ;  /* 0x00000008dc227211 */ /* 0x000fe200078010ff */
[----:B------:R-:W-:Y:S01]  /*1f580*/  IMAD R171, R155, R0, RZ ;  /* 0x000000009bab7224 */ /* 0x000fe200078e02ff */
[----:B------:R-:W-:Y:S01]  /*1f590*/  LEA R24, P3, R38, R8, 0x2 ;  /* 0x0000000826187211 */ /* 0x000fe200078610ff */
[----:B------:R-:W-:Y:S01]  /*1f5a0*/  IMAD R249, R249, R0, RZ ;  /* 0x00000000f9f97224 */ /* 0x000fe200078e02ff */
[----:B------:R-:W-:Y:S01]  /*1f5b0*/  LEA.HI.X.SX32 R31, R35, R244, 0x2, P1 ;  /* 0x000000f4231f7211 */ /* 0x000fe200008f16ff */
[----:B------:R-:W-:Y:S01]  /*1f5c0*/  IMAD R173, R173, R0, RZ ;  /* 0x00000000adad7224 */ /* 0x000fe200078e02ff */
[----:B------:R-:W-:Y:S01]  /*1f5d0*/  LEA.HI.X.SX32 R35, R220, R244, 0x2, P0 ;  /* 0x000000f4dc237211 */ /* 0x000fe200000f16ff */
[----:B------:R-:W-:Y:S01]  /*1f5e0*/  IMAD R167, R167, R0, RZ ;  /* 0x00000000a7a77224 */ /* 0x000fe200078e02ff */
[----:B------:R-:W-:Y:S01]  /*1f5f0*/  LEA.HI.X.SX32 R25, R38, R244, 0x2, P3 ;  /* 0x000000f426197211 */ /* 0x000fe200018f16ff */
[----:B------:R-:W-:Y:S01]  /*1f600*/  IMAD R175, R175, R0, RZ ;  /* 0x00000000afaf7224 */ /* 0x000fe200078e02ff */
[----:B------:R-:W-:Y:S01]  /*1f610*/  LEA R42, P0, R109, R8, 0x2 ;  /* 0x000000086d2a7211 */ /* 0x000fe200078010ff */
[----:B------:R-:W-:Y:S01]  /*1f620*/  IMAD R177, R177, R0, RZ ;  /* 0x00000000b1b17224 */ /* 0x000fe200078e02ff */
[C---:B------:R-:W-:Y:S01]  /*1f630*/  LEA R38, P1, R108.reuse, R8, 0x2 ;  /* 0x000000086c267211 */ /* 0x040fe200078210ff */
[----:B------:R-:W-:Y:S01]  /*1f640*/  STL.64 [R1+0x2d38], R16 ;  /* 0x002d381001007387 */ /* 0x000fe20000100a00 */
[----:B------:R-:W-:Y:S01]  /*1f650*/  LEA.HI.X.SX32 R43, R109, R244, 0x2, P0 ;  /* 0x000000f46d2b7211 */ /* 0x000fe200000f16ff */
[----:B------:R-:W-:Y:S01]  /*1f660*/  IMAD R91, R91, R0, RZ ;  /* 0x000000005b5b7224 */ /* 0x000fe200078e02ff */
[----:B------:R-:W-:Y:S01]  /*1f670*/  LEA.HI.X.SX32 R39, R108, R244, 0x2, P1 ;  /* 0x000000f46c277211 */ /* 0x000fe200008f16ff */
[----:B------:R-:W-:Y:S01]  /*1f680*/  STL [R1+0x2d48], R17 ;  /* 0x002d481101007387 */ /* 0x000fe20000100800 */
[----:B------:R-:W-:Y:S01]  /*1f690*/  LEA R48, P0, R176, R8, 0x2 ;  /* 0x00000008b0307211 */ /* 0x000fe200078010ff */
[----:B------:R-:W-:Y:S01]  /*1f6a0*/  IMAD R172, R172, R0, RZ ;  /* 0x00000000acac7224 */ /* 0x000fe200078e02ff */
[-C--:B------:R-:W-:Y:S01]  /*1f6b0*/  LEA R28, P6, R228, R8.reuse, 0x2 ;  /* 0x00000008e41c7211 */ /* 0x080fe200078c10ff */
[----:B------:R-:W-:Y:S01]  /*1f6c0*/  STL.64 [R1+0x2d40], R18 ;  /* 0x002d401201007387 */ /* 0x000fe20000100a00 */
[-C--:B------:R-:W-:Y:S01]  /*1f6d0*/  LEA R44, P1, R185, R8.reuse, 0x2 ;  /* 0x00000008b92c7211 */ /* 0x080fe200078210ff */
[----:B------:R-:W-:Y:S01]  /*1f6e0*/  IMAD.MOV.U32 R135, RZ, RZ, R46 ;  /* 0x000000ffff877224 */ /* 0x000fe200078e002e */
[----:B------:R-:W-:Y:S01]  /*1f6f0*/  LEA R32, P3, R217, R8, 0x2 ;  /* 0x00000008d9207211 */ /* 0x000fe200078610ff */
[----:B------:R-:W-:Y:S01]  /*1f700*/  STL [R1+0x2d64], R20 ;  /* 0x002d641401007387 */ /* 0x000fe20000100800 */
[----:B------:R-:W-:Y:S01]  /*1f710*/  LEA.HI.X.SX32 R49, R176, R244, 0x2, P0 ;  /* 0x000000f4b0317211 */ /* 0x000fe200000f16ff */
[----:B------:R-:W-:Y:S01]  /*1f720*/  IMAD R174, R174, R0, RZ ;  /* 0x00000000aeae7224 */ /* 0x000fe200078e02ff */
[----:B------:R-:W4:Y:S01]  /*1f730*/  LDC R98, c[0x0][0x238] ;  /* 0x00008e00ff627b82 */ /* 0x000f220000000800 */
[----:B------:R1:W-:Y:S01]  /*1f740*/  STL [R1+0x2d60], R21 ;  /* 0x002d601501007387 */ /* 0x0003e20000100800 */
[----:B------:R-:W-:-:S03]  /*1f750*/  LEA.HI.X.SX32 R29, R228, R244, 0x2, P6 ;  /* 0x000000f4e41d7211 */ /* 0x000fc600030f16ff */
[----:B------:R-:W-:Y:S01]  /*1f760*/  STL [R1+0x2d6c], R22 ;  /* 0x002d6c1601007387 */ /* 0x000fe20000100800 */
[----:B------:R-:W-:Y:S02]  /*1f770*/  LEA.HI.X.SX32 R45, R185, R244, 0x2, P1 ;  /* 0x000000f4b92d7211 */ /* 0x000fe400008f16ff */
[-C--:B------:R-:W-:Y:S01]  /*1f780*/  LEA R56, P0, R57, R8.reuse, 0x2 ;  /* 0x0000000839387211 */ /* 0x080fe200078010ff */
[----:B------:R-:W-:Y:S01]  /*1f790*/  STL [R1+0x2d68], R23 ;  /* 0x002d681701007387 */ /* 0x000fe20000100800 */
[----:B------:R-:W-:Y:S01]  /*1f7a0*/  LEA R52, P1, R166, R8, 0x2 ;  /* 0x00000008a6347211 */ /* 0x000fe200078210ff */
[----:B------:R-:W-:Y:S01]  /*1f7b0*/  IMAD R92, R92, R0, RZ ;  /* 0x000000005c5c7224 */ /* 0x000fe200078e02ff */
[----:B------:R-:W-:Y:S01]  /*1f7c0*/  LEA R36, P6, R208, R8, 0x2 ;  /* 0x00000008d0247211 */ /* 0x000fe200078c10ff */
[----:B------:R-:W-:Y:S01]  /*1f7d0*/  STL [R1+0x2d74], R24 ;  /* 0x002d741801007387 */ /* 0x000fe20000100800 */
[----:B------:R-:W-:Y:S01]  /*1f7e0*/  LEA.HI.X.SX32 R33, R217, R244, 0x2, P3 ;  /* 0x000000f4d9217211 */ /* 0x000fe200018f16ff */
[----:B------:R-:W-:Y:S01]  /*1f7f0*/  IMAD R178, R178, R0, RZ ;  /* 0x00000000b2b27224 */ /* 0x000fe200078e02ff */
[----:B------:R-:W-:Y:S01]  /*1f800*/  ULDC.64 UR60, c[0x0][0x208] ;  /* 0x00008200003c7ab9 */ /* 0x000fe20000000a00 */
[----:B------:R-:W-:Y:S01]  /*1f810*/  STL [R1+0x2d70], R25 ;  /* 0x002d701901007387 */ /* 0x000fe20000100800 */
[----:B------:R-:W-:Y:S01]  /*1f820*/  LEA.HI.X.SX32 R57, R57, R244, 0x2, P0 ;  /* 0x000000f439397211 */ /* 0x000fe200000f16ff */
[----:B------:R-:W-:Y:S01]  /*1f830*/  IMAD R103, R103, R0, RZ ;  /* 0x0000000067677224 */ /* 0x000fe200078e02ff */
[----:B------:R-:W4:Y:S01]  /*1f840*/  LDC R108, c[0x0][0x238] ;  /* 0x00008e00ff6c7b82 */ /* 0x000f220000000800 */
[----:B------:R-:W-:Y:S01]  /*1f850*/  STL [R1+0x2d7c], R26 ;  /* 0x002d7c1a01007387 */ /* 0x000fe20000100800 */
[----:B------:R-:W-:-:S03]  /*1f860*/  LEA.HI.X.SX32 R53, R166, R244, 0x2, P1 ;  /* 0x000000f4a6357211 */ /* 0x000fc600008f16ff */
[----:B------:R-:W-:Y:S01]  /*1f870*/  STL [R1+0x2d78], R27 ;  /* 0x002d781b01007387 */ /* 0x000fe20000100800 */
[-C--:B------:R-:W-:Y:S02]  /*1f880*/  LEA R64, P0, R65, R8.reuse, 0x2 ;  /* 0x0000000841407211 */ /* 0x080fe400078010ff */
[-C--:B------:R-:W-:Y:S01]  /*1f890*/  LEA R40, P3, R197, R8.reuse, 0x2 ;  /* 0x00000008c5287211 */ /* 0x080fe200078610ff */
[----:B------:R-:W-:Y:S01]  /*1f8a0*/  STL [R1+0x2d84], R28 ;  /* 0x002d841c01007387 */ /* 0x000fe20000100800 */
[----:B------:R-:W-:Y:S01]  /*1f8b0*/  LEA R60, P1, R61, R8, 0x2 ;  /* 0x000000083d3c7211 */ /* 0x000fe200078210ff */
[----:B------:R-:W-:Y:S01]  /*1f8c0*/  IMAD R180, R180, R0, RZ ;  /* 0x00000000b4b47224 */ /* 0x000fe200078e02ff */
[-C--:B------:R-:W-:Y:S01]  /*1f8d0*/  LEA.HI.X.SX32 R37, R208, R244.reuse, 0x2, P6 ;  /* 0x000000f4d0257211 */ /* 0x080fe200030f16ff */
[----:B------:R-:W-:Y:S01]  /*1f8e0*/  STL [R1+0x2d80], R29 ;  /* 0x002d801d01007387 */ /* 0x000fe20000100800 */
[----:B------:R-:W-:Y:S01]  /*1f8f0*/  LEA.HI.X.SX32 R65, R65, R244, 0x2, P0 ;  /* 0x000000f441417211 */ /* 0x000fe200000f16ff */
[----:B------:R-:W-:Y:S01]  /*1f900*/  IMAD R186, R186, R0, RZ ;  /* 0x00000000baba7224 */ /* 0x000fe200078e02ff */
[----:B------:R-:W4:Y:S01]  /*1f910*/  LDC R109, c[0x0][0x230] ;  /* 0x00008c00ff6d7b82 */ /* 0x000f220000000800 */
[----:B------:R-:W-:Y:S01]  /*1f920*/  STL [R1+0x2d8c], R30 ;  /* 0x002d8c1e01007387 */ /* 0x000fe20000100800 */
[----:B------:R-:W-:-:S03]  /*1f930*/  LEA.HI.X.SX32 R61, R61, R244, 0x2, P1 ;  /* 0x000000f43d3d7211 */ /* 0x000fc600008f16ff */
[----:B------:R-:W-:Y:S01]  /*1f940*/  STL [R1+0x2d88], R31 ;  /* 0x002d881f01007387 */ /* 0x000fe20000100800 */
[----:B------:R-:W-:Y:S01]  /*1f950*/  LEA R68, P0, R69, R8, 0x2 ;  /* 0x0000000845447211 */ /* 0x000fe200078010ff */
[----:B------:R-:W-:Y:S01]  /*1f960*/  IMAD R181, R181, R0, RZ ;  /* 0x00000000b5b57224 */ /* 0x000fe200078e02ff */
[----:B------:R-:W4:Y:S01]  /*1f970*/  LDC R114, c[0x0][0x230] ;  /* 0x00008c00ff727b82 */ /* 0x000f220000000800 */
[----:B------:R-:W-:Y:S01]  /*1f980*/  STL [R1+0x2d94], R32 ;  /* 0x002d942001007387 */ /* 0x000fe20000100800 */
[----:B------:R-:W-:-:S03]  /*1f990*/  LEA R66, P1, R97, R8, 0x2 ;  /* 0x0000000861427211 */ /* 0x000fc600078210ff */
[----:B------:R-:W-:Y:S01]  /*1f9a0*/  STL [R1+0x2d90], R33 ;  /* 0x002d902101007387 */ /* 0x000fe20000100800 */
[----:B------:R-:W-:Y:S01]  /*1f9b0*/  LEA.HI.X.SX32 R41, R197, R244, 0x2, P3 ;  /* 0x000000f4c5297211 */ /* 0x000fe200018f16ff */
[----:B------:R-:W-:Y:S01]  /*1f9c0*/  IMAD R182, R182, R0, RZ ;  /* 0x00000000b6b67224 */ /* 0x000fe200078e02ff */
[----:B------:R-:W4:Y:S01]  /*1f9d0*/  LDC R122, c[0x0][0x240] ;  /* 0x00009000ff7a7b82 */ /* 0x000f220000000800 */
[----:B------:R-:W-:Y:S01]  /*1f9e0*/  STL [R1+0x2d9c], R34 ;  /* 0x002d9c2201007387 */ /* 0x000fe20000100800 */
[----:B------:R-:W-:-:S03]  /*1f9f0*/  LEA R46, P3, R188, R8, 0x2 ;  /* 0x00000008bc2e7211 */ /* 0x000fc600078610ff */
[----:B------:R-:W-:Y:S01]  /*1fa00*/  STL [R1+0x2d98], R35 ;  /* 0x002d982301007387 */ /* 0x000fe20000100800 */
[-C--:B------:R-:W-:Y:S02]  /*1fa10*/  LEA.HI.X.SX32 R69, R69, R244.reuse, 0x2, P0 ;  /* 0x000000f445457211 */ /* 0x080fe400000f16ff */
[----:B------:R-:W-:Y:S01]  /*1fa20*/  LEA.HI.X.SX32 R67, R97, R244, 0x2, P1 ;  /* 0x000000f461437211 */ /* 0x000fe200008f16ff */
[----:B------:R-:W-:Y:S01]  /*1fa30*/  STL [R1+0x2da4], R36 ;  /* 0x002da42401007387 */ /* 0x000fe20000100800 */
[-C--:B------:R-:W-:Y:S01]  /*1fa40*/  LEA R72, P0, R73, R8.reuse, 0x2 ;  /* 0x0000000849487211 */ /* 0x080fe200078010ff */
[----:B------:R-:W4:Y:S02]  /*1fa50*/  LDC R97, c[0x0][0x230] ;  /* 0x00008c00ff617b82 */ /* 0x000f240000000800 */
[----:B------:R-:W-:Y:S01]  /*1fa60*/  STL [R1+0x2da0], R37 ;  /* 0x002da02501007387 */ /* 0x000fe20000100800 */
[----:B------:R-:W-:-:S03]  /*1fa70*/  LEA R50, P6, R179, R8, 0x2 ;  /* 0x00000008b3327211 */ /* 0x000fc600078c10ff */
[----:B------:R-:W-:Y:S01]  /*1fa80*/  STL [R1+0x2dac], R38 ;  /* 0x002dac2601007387 */ /* 0x000fe20000100800 */
[----:B------:R-:W-:Y:S01]  /*1fa90*/  LEA.HI.X.SX32 R47, R188, R244, 0x2, P3 ;  /* 0x000000f4bc2f7211 */ /* 0x000fe200018f16ff */
[----:B------:R-:W-:Y:S01]  /*1faa0*/  IMAD R190, R190, R0, RZ ;  /* 0x00000000bebe7224 */ /* 0x000fe200078e02ff */
[----:B------:R-:W3:Y:S01]  /*1fab0*/  LDC R185, c[0x0][0x240] ;  /* 0x00009000ffb97b82 */ /* 0x000ee20000000800 */
[----:B------:R-:W-:Y:S01]  /*1fac0*/  STL [R1+0x2da8], R39 ;  /* 0x002da82701007387 */ /* 0x000fe20000100800 */
[----:B------:R-:W-:-:S03]  /*1fad0*/  LEA R54, P3, R55, R8, 0x2 ;  /* 0x0000000837367211 */ /* 0x000fc600078610ff */
[----:B------:R-:W-:Y:S01]  /*1fae0*/  STL [R1+0x2db4], R40 ;  /* 0x002db42801007387 */ /* 0x000fe20000100800 */
[----:B------:R-:W-:Y:S01]  /*1faf0*/  LEA.HI.X.SX32 R73, R73, R244, 0x2, P0 ;  /* 0x000000f449497211 */ /* 0x000fe200000f16ff */
[----:B------:R-:W-:Y:S01]  /*1fb00*/  IMAD R183, R183, R0, RZ ;  /* 0x00000000b7b77224 */ /* 0x000fe200078e02ff */
[----:B------:R-:W-:Y:S01]  /*1fb10*/  LEA.HI.X.SX32 R51, R179, R244, 0x2, P6 ;  /* 0x000000f4b3337211 */ /* 0x000fe200030f16ff */
[----:B------:R-:W-:Y:S01]  /*1fb20*/  STL [R1+0x2db0], R41 ;  /* 0x002db02901007387 */ /* 0x000fe20000100800 */
[----:B------:R-:W-:Y:S01]  /*1fb30*/  LEA R76, P0, R82, R8, 0x2 ;  /* 0x00000008524c7211 */ /* 0x000fe200078010ff */
[----:B------:R-:W-:Y:S01]  /*1fb40*/  IMAD R192, R192, R0, RZ ;  /* 0x00000000c0c07224 */ /* 0x000fe200078e02ff */
[----:B------:R-:W-:Y:S01]  /*1fb50*/  LEA.HI.X.SX32 R55, R55, R244, 0x2, P3 ;  /* 0x000000f437377211 */ /* 0x000fe200018f16ff */
[----:B------:R-:W-:Y:S01]  /*1fb60*/  STL [R1+0x2dc8], R42 ;  /* 0x002dc82a01007387 */ /* 0x000fe20000100800 */
[----:B------:R-:W-:Y:S01]  /*1fb70*/  IMAD R184, R184, R0, RZ ;  /* 0x00000000b8b87224 */ /* 0x000fe200078e02ff */
[----:B------:R-:W-:Y:S01]  /*1fb80*/  LEA R70, P1, R83, R8, 0x2 ;  /* 0x0000000853467211 */ /* 0x000fe200078210ff */
[-C--:B------:R-:W-:Y:S01]  /*1fb90*/  IMAD R194, R194, R0.reuse, RZ ;  /* 0x00000000c2c27224 */ /* 0x080fe200078e02ff */
[----:B------:R-:W-:Y:S01]  /*1fba0*/  STL [R1+0x2db8], R43 ;  /* 0x002db82b01007387 */ /* 0x000fe20000100800 */
[----:B------:R-:W-:Y:S01]  /*1fbb0*/  IMAD R86, R86, R0, RZ ;  /* 0x0000000056567224 */ /* 0x000fe200078e02ff */
[----:B------:R-:W-:Y:S01]  /*1fbc0*/  LEA R58, P6, R59, R8, 0x2 ;  /* 0x000000083b3a7211 */ /* 0x000fe200078c10ff */
[-C--:B------:R-:W-:Y:S01]  /*1fbd0*/  IMAD R187, R187, R0.reuse, RZ ;  /* 0x00000000bbbb7224 */ /* 0x080fe200078e02ff */
[----:B------:R-:W-:Y:S01]  /*1fbe0*/  STL.64 [R1+0x2dc0], R44 ;  /* 0x002dc02c01007387 */ /* 0x000fe20000100a00 */
[----:B------:R-:W-:Y:S01]  /*1fbf0*/  IMAD R107, R107, R0, RZ ;  /* 0x000000006b6b7224 */ /* 0x000fe200078e02ff */
[----:B------:R-:W-:Y:S01]  /*1fc00*/  LEA R62, P3, R63, R8, 0x2 ;  /* 0x000000083f3e7211 */ /* 0x000fe200078610ff */
[-C--:B------:R-:W-:Y:S01]  /*1fc10*/  IMAD R189, R189, R0.reuse, RZ ;  /* 0x00000000bdbd7224 */ /* 0x080fe200078e02ff */
[----:B------:R-:W-:Y:S01]  /*1fc20*/  STL [R1+0x2dd4], R46 ;  /* 0x002dd42e01007387 */ /* 0x000fe20000100800 */
[----:B------:R-:W-:-:S02]  /*1fc30*/  IMAD R89, R89, R0, RZ ;  /* 0x0000000059597224 */ /* 0x000fc400078e02ff */
[-C--:B------:R-:W-:Y:S01]  /*1fc40*/  IMAD R191, R191, R0.reuse, RZ ;  /* 0x00000000bfbf7224 */ /* 0x080fe200078e02ff */
[----:B------:R-:W-:Y:S01]  /*1fc50*/  STL [R1+0x2dd0], R47 ;  /* 0x002dd02f01007387 */ /* 0x000fe20000100800 */
[-C--:B------:R-:W-:Y:S02]  /*1fc60*/  IMAD R193, R193, R0.reuse, RZ ;  /* 0x00000000c1c17224 */ /* 0x080fe400078e02ff */
[-C--:B------:R-:W-:Y:S01]  /*1fc70*/  IMAD R90, R90, R0.reuse, RZ ;  /* 0x000000005a5a7224 */ /* 0x080fe200078e02ff */
[----:B------:R-:W-:Y:S01]  /*1fc80*/  STL [R1+0x2ddc], R48 ;  /* 0x002ddc3001007387 */ /* 0x000fe20000100800 */
[-C--:B------:R-:W-:Y:S02]  /*1fc90*/  IMAD R195, R195, R0.reuse, RZ ;  /* 0x00000000c3c37224 */ /* 0x080fe400078e02ff */
[-C--:B------:R-:W-:Y:S02]  /*1fca0*/  IMAD R201, R201, R0.reuse, RZ ;  /* 0x00000000c9c97224 */ /* 0x080fe400078e02ff */
[----:B------:R-:W-:-:S02]  /*1fcb0*/  IMAD R196, R196, R0, RZ ;  /* 0x00000000c4c47224 */ /* 0x000fc400078e02ff */
        /* <DEDUP_REMOVED lines=79> */
[----:B------:R-:W-:Y:S01]  /*201b0*/  IMAD R163, R163, R0, RZ ;  /* 0x00000000a3a37224 */ /* 0x000fe200078e02ff */
[----:B------:R-:W-:Y:S01]  /*201c0*/  STL [R1+0x2dd8], R49 ;  /* 0x002dd83101007387 */ /* 0x000fe20000100800 */
[----:B------:R-:W-:Y:S01]  /*201d0*/  VIADD R0, R152, 0xffffff82 ;  /* 0xffffff8298007836 */ /* 0x000fe20000000000 */
[----:B------:R-:W-:Y:S01]  /*201e0*/  LEA.HI.X.SX32 R77, R82, R244, 0x2, P0 ;  /* 0x000000f4524d7211 */ /* 0x000fe200000f16ff */
[----:B------:R-:W-:Y:S01]  /*201f0*/  IMAD.SHL.U32 R13, R13, 0x10, RZ ;  /* 0x000000100d0d7824 */ /* 0x000fe200078e00ff */
[----:B------:R-:W-:Y:S01]  /*20200*/  STL [R1+0x2df0], R50 ;  /* 0x002df03201007387 */ /* 0x000fe20000100800 */
[----:B------:R-:W-:Y:S01]  /*20210*/  LEA R78, P0, R3, R8, 0x2 ;  /* 0x00000008034e7211 */ /* 0x000fe200078010ff */
[----:B------:R-:W3:Y:S01]  /*20220*/  LDC R82, c[0x0][0x238] ;  /* 0x00008e00ff527b82 */ /* 0x000ee20000000800 */
[-C--:B------:R-:W-:Y:S01]  /*20230*/  LEA.HI.X.SX32 R71, R83, R244.reuse, 0x2, P1 ;  /* 0x000000f453477211 */ /* 0x080fe200008f16ff */
[----:B------:R-:W-:Y:S01]  /*20240*/  STL [R1+0x2de0], R51 ;  /* 0x002de03301007387 */ /* 0x000fe20000100800 */
[----:B------:R-:W-:-:S02]  /*20250*/  LEA.HI.X.SX32 R59, R59, R244, 0x2, P6 ;  /* 0x000000f43b3b7211 */ /* 0x000fc400030f16ff */
[-C--:B------:R-:W-:Y:S01]  /*20260*/  LEA.HI.X.SX32 R63, R63, R244.reuse, 0x2, P3 ;  /* 0x000000f43f3f7211 */ /* 0x080fe200018f16ff */
[----:B------:R-:W-:Y:S01]  /*20270*/  STL.64 [R1+0x2de8], R52 ;  /* 0x002de83401007387 */ /* 0x000fe20000100a00 */
[----:B------:R-:W-:Y:S01]  /*20280*/  ISETP.GE.U32.AND P3, PT, R0, 0x7fffff03, PT ;  /* 0x7fffff030000780c */ /* 0x000fe20003f66070 */
[----:B------:R-:W3:Y:S01]  /*20290*/  LDC R83, c[0x0][0x230] ;  /* 0x00008c00ff537b82 */ /* 0x000ee20000000800 */
[----:B------:R-:W-:Y:S01]  /*202a0*/  IADD3 R0, R15, -0x1, RZ ;  /* 0xffffffff0f007810 */ /* 0x000fe20007ffe0ff */
[----:B------:R-:W-:Y:S01]  /*202b0*/  STL [R1+0x2e14], R54 ;  /* 0x002e143601007387 */ /* 0x000fe20000100800 */
[----:B------:R-:W-:Y:S02]  /*202c0*/  LEA.HI.X.SX32 R79, R3, R244, 0x2, P0 ;  /* 0x000000f4034f7211 */ /* 0x000fe400000f16ff */
[----:B------:R-:W-:Y:S01]  /*202d0*/  LEA R74, P1, R81, R8, 0x2 ;  /* 0x00000008514a7211 */ /* 0x000fe200078210ff */
[----:B------:R-:W-:Y:S01]  /*202e0*/  STL [R1+0x2df8], R55 ;  /* 0x002df83701007387 */ /* 0x000fe20000100800 */
[----:B--2---:R-:W-:Y:S01]  /*202f0*/  IADD3 R3, R133, -0x43, RZ ;  /* 0xffffffbd85037810 */ /* 0x004fe20007ffe0ff */
[----:B-1----:R-:W-:Y:S01]  /*20300*/  IMAD.WIDE R20, R11, 0x4, R240 ;  /* 0x000000040b147825 */ /* 0x002fe200078e02f0 */
[----:B------:R-:W-:Y:S01]  /*20310*/  MOV R142, R138 ;  /* 0x0000008a008e7202 */ /* 0x000fe20000000f00 */
[----:B------:R-:W-:Y:S01]  /*20320*/  STL.64 [R1+0x2e00], R56 ;  /* 0x002e003801007387 */ /* 0x000fe20000100a00 */
[----:B------:R-:W-:Y:S01]  /*20330*/  ISETP.GE.U32.AND P6, PT, R0, 0x7fffff80, PT ;  /* 0x7fffff800000780c */ /* 0x000fe20003fc6070 */
[----:B------:R-:W-:Y:S01]  /*20340*/  IMAD.MOV.U32 R138, RZ, RZ, R80 ;  /* 0x000000ffff8a7224 */ /* 0x000fe200078e0050 */
[----:B------:R-:W-:Y:S01]  /*20350*/  LEA.HI.X.SX32 R75, R81, R244, 0x2, P1 ;  /* 0x000000f4514b7211 */ /* 0x000fe200008f16ff */
[----:B------:R-:W-:Y:S01]  /*20360*/  STL [R1+0x2e1c], R58 ;  /* 0x002e1c3a01007387 */ /* 0x000fe20000100800 */
[C---:B------:R-:W-:Y:S01]  /*20370*/  LEA R80, P0, R2.reuse, R8, 0x2 ;  /* 0x0000000802507211 */ /* 0x040fe200078010ff */
[----:B------:R-:W-:Y:S01]  /*20380*/  VIADD R0, R15, 0xfffffffe ;  /* 0xfffffffe0f007836 */ /* 0x000fe20000000000 */
[----:B------:R-:W-:Y:S01]  /*20390*/  LOP3.LUT R13, R13, 0x70, RZ, 0xc0, !PT ;  /* 0x000000700d0d7812 */ /* 0x000fe200078ec0ff */
[----:B------:R-:W-:Y:S01]  /*203a0*/  STL [R1+0x2e18], R59 ;  /* 0x002e183b01007387 */ /* 0x000fe20000100800 */
[----:B------:R-:W-:Y:S01]  /*203b0*/  ISETP.GE.U32.AND P1, PT, R3, 0x7fffff3e, PT ;  /* 0x7fffff3e0300780c */ /* 0x000fe20003f26070 */
[----:B------:R-:W1:Y:S02]  /*203c0*/  LDC R15, c[0x0][0x238] ;  /* 0x00008e00ff0f7b82 */ /* 0x000e640000000800 */
[----:B------:R-:W-:Y:S04]  /*203d0*/  STL [R1+0x2e24], R60 ;  /* 0x002e243c01007387 */ /* 0x000fe80000100800 */
[----:B------:R-:W-:Y:S02]  /*203e0*/  STL [R1+0x2e20], R61 ;  /* 0x002e203d01007387 */ /* 0x000fe40000100800 */
[----:B------:R-:W2:Y:S02]  /*203f0*/  LDC R3, c[0x0][0x230] ;  /* 0x00008c00ff037b82 */ /* 0x000ea40000000800 */
[----:B------:R-:W-:Y:S01]  /*20400*/  STL [R1+0x2e2c], R62 ;  /* 0x002e2c3e01007387 */ /* 0x000fe20000100800 */
[----:B------:R-:W-:-:S03]  /*20410*/  LEA.HI.X.SX32 R81, R2, R244, 0x2, P0 ;  /* 0x000000f402517211 */ /* 0x000fc600000f16ff */
[----:B------:R-:W-:Y:S01]  /*20420*/  STL [R1+0x2e28], R63 ;  /* 0x002e283f01007387 */ /* 0x000fe20000100800 */
[----:B------:R-:W-:Y:S01]  /*20430*/  LEA R13, R151, R13, 0x7 ;  /* 0x0000000d970d7211 */ /* 0x000fe200078e38ff */
[----:B------:R-:W-:Y:S01]  /*20440*/  IMAD.WIDE R18, R11, 0x4, R4 ;  /* 0x000000040b127825 */ /* 0x000fe200078e0204 */
[----:B------:R-:W1:Y:S01]  /*20450*/  LDC R133, c[0x0][0x240] ;  /* 0x00009000ff857b82 */ /* 0x000e620000000800 */
[----:B------:R-:W-:Y:S01]  /*20460*/  STL [R1+0x2e34], R64 ;  /* 0x002e344001007387 */ /* 0x000fe20000100800 */
[----:B------:R-:W-:Y:S01]  /*20470*/  ISETP.GE.U32.AND P0, PT, R0, 0x7fffff7f, PT ;  /* 0x7fffff7f0000780c */ /* 0x000fe20003f06070 */
[----:B----4-:R-:W-:Y:S02]  /*20480*/  VIADD R0, R97, 0xfffffffd ;  /* 0xfffffffd61007836 */ /* 0x010fe40000000000 */
[----:B------:R-:W-:Y:S01]  /*20490*/  STL [R1+0x2e30], R65 ;  /* 0x002e304101007387 */ /* 0x000fe20000100800 */
[----:B---3--:R-:W-:Y:S02]  /*204a0*/  IADD3 R16, R14, 0x200000, R13 ;  /* 0x002000000e107810 */ /* 0x008fe40007ffe00d */
[----:B------:R-:W3:Y:S01]  /*204b0*/  LDC R97, c[0x0][0x230] ;  /* 0x00008c00ff617b82 */ /* 0x000ee20000000800 */
[----:B------:R-:W-:Y:S04]  /*204c0*/  STL [R1+0x2e3c], R66 ;  /* 0x002e3c4201007387 */ /* 0x000fe80000100800 */
[----:B------:R-:W-:Y:S01]  /*204d0*/  STL [R1+0x2e38], R67 ;  /* 0x002e384301007387 */ /* 0x000fe20000100800 */
[----:B------:R-:W-:-:S02]  /*204e0*/  IADD3 R2, R83, -0x4, RZ ;  /* 0xfffffffc53027810 */ /* 0x000fc40007ffe0ff */
[----:B------:R-:W4:Y:S01]  /*204f0*/  LDC R11, c[0x0][0x230] ;  /* 0x00008c00ff0b7b82 */ /* 0x000f220000000800 */
[----:B------:R-:W-:Y:S04]  /*20500*/  STL [R1+0x2e44], R68 ;  /* 0x002e444401007387 */ /* 0x000fe80000100800 */
[----:B------:R-:W-:Y:S03]  /*20510*/  STL [R1+0x2e40], R69 ;  /* 0x002e404501007387 */ /* 0x000fe60000100800 */
[----:B------:R-:W4:Y:S01]  /*20520*/  LDC R83, c[0x0][0x238] ;  /* 0x00008e00ff537b82 */ /* 0x000f220000000800 */
[----:B------:R-:W-:Y:S04]  /*20530*/  STL [R1+0x2e4c], R70 ;  /* 0x002e4c4601007387 */ /* 0x000fe80000100800 */
[----:B------:R-:W-:Y:S01]  /*20540*/  STL [R1+0x2e48], R71 ;  /* 0x002e484701007387 */ /* 0x000fe20000100800 */
[----:B------:R-:W-:-:S02]  /*20550*/  IMAD.MOV.U32 R143, RZ, RZ, R139 ;  /* 0x000000ffff8f7224 */ /* 0x000fc400078e008b */
[----:B------:R-:W-:Y:S01]  /*20560*/  IMAD.MOV.U32 R147, RZ, RZ, R140 ;  /* 0x000000ffff937224 */ /* 0x000fe200078e008c */
[----:B------:R-:W-:Y:S01]  /*20570*/  STL [R1+0x2e54], R72 ;  /* 0x002e544801007387 */ /* 0x000fe20000100800 */
[----:B------:R-:W-:Y:S01]  /*20580*/  IMAD.MOV.U32 R157, RZ, RZ, R134 ;  /* 0x000000ffff9d7224 */ /* 0x000fe200078e0086 */
[----:B------:R-:W-:Y:S01]  /*20590*/  MOV R156, R135 ;  /* 0x00000087009c7202 */ /* 0x000fe20000000f00 */
[----:B------:R-:W-:Y:S01]  /*205a0*/  IMAD.MOV.U32 R161, RZ, RZ, R138 ;  /* 0x000000ffffa17224 */ /* 0x000fe200078e008a */
[----:B------:R-:W-:Y:S01]  /*205b0*/  STL [R1+0x2e50], R73 ;  /* 0x002e504901007387 */ /* 0x000fe20000100800 */
[----:B------:R-:W-:Y:S01]  /*205c0*/  MOV R159, R137 ;  /* 0x00000089009f7202 */ /* 0x000fe20000000f00 */
[----:B------:R-:W4:Y:S02]  /*205d0*/  LDC R188, c[0x0][0x240] ;  /* 0x00009000ffbc7b82 */ /* 0x000f240000000800 */
[----:B------:R-:W-:Y:S04]  /*205e0*/  STL [R1+0x2e5c], R74 ;  /* 0x002e5c4a01007387 */ /* 0x000fe80000100800 */
[----:B------:R-:W-:Y:S01]  /*205f0*/  @!PT LDS RZ, [RZ] ;  /* 0x00000000fffff984 */ /* 0x000fe20000000800 */
[----:B------:R-:W-:Y:S01]  /*20600*/  @!PT LDS RZ, [RZ] ;  /* 0x00000000fffff984 */ /* 0x000fe20000000800 */
[----:B------:R-:W-:Y:S01]  /*20610*/  @!PT LDS RZ, [RZ] ;  /* 0x00000000fffff984 */ /* 0x000fe20000000800 */
[----:B------:R-:W-:Y:S01]  /*20620*/  LDGSTS.E [R16+-0x40000], desc[UR60][R240.64], !P6 ;  /* 0xc0000000f0107fae */ /* 0x000fe2000f12187c */
[----:B------:R-:W-:Y:S01]  /*20630*/  MOV R139, R129 ;  /* 0x00000081008b7202 */ /* 0x000fe20000000f00 */
[----:B------:R-:W-:Y:S01]  /*20640*/  IMAD.MOV.U32 R144, RZ, RZ, R143 ;  /* 0x000000ffff907224 */ /* 0x000fe200078e008f */
[----:B------:R-:W4:Y:S01]  /*20650*/  LDC R134, c[0x0][0x240] ;  /* 0x00009000ff867b82 */ /* 0x000f220000000800 */
[----:B------:R-:W-:Y:S04]  /*20660*/  STL [R1+0x2e58], R75 ;  /* 0x002e584b01007387 */ /* 0x000fe80000100800 */
[----:B------:R-:W-:Y:S01]  /*20670*/  LDGSTS.E [R16+-0x3c000], desc[UR60][R4.64], !P6 ;  /* 0xc400000004107fae */ /* 0x000fe2000f12187c */
[----:B------:R-:W-:Y:S01]  /*20680*/  ISETP.GE.U32.AND P6, PT, R0, 0x7fffff7e, PT ;  /* 0x7fffff7e0000780c */ /* 0x000fe20003fc6070 */
[----:B------:R-:W-:Y:S01]  /*20690*/  IMAD.MOV.U32 R140, RZ, RZ, R242 ;  /* 0x000000ffff8c7224 */ /* 0x000fe200078e00f2 */
[----:B------:R-:W4:Y:S01]  /*206a0*/  LDC R135, c[0x0][0x240] ;  /* 0x00009000ff877b82 */ /* 0x000f220000000800 */
[----:B------:R-:W-:Y:S01]  /*206b0*/  STL [R1+0x2e64], R76 ;  /* 0x002e644c01007387 */ /* 0x000fe20000100800 */
[----:B------:R-:W-:-:S03]  /*206c0*/  IMAD.SHL.U32 R0, R82, 0x2, RZ ;  /* 0x0000000252007824 */ /* 0x000fc600078e00ff */
[----:B------:R-:W-:Y:S03]  /*206d0*/  STL [R1+0x2e60], R77 ;  /* 0x002e604d01007387 */ /* 0x000fe60000100800 */
[----:B------:R-:W4:Y:S01]  /*206e0*/  LDC R82, c[0x0][0x230] ;  /* 0x00008c00ff527b82 */ /* 0x000f220000000800 */
[----:B------:R-:W-:Y:S04]  /*206f0*/  STL [R1+0x2e6c], R78 ;  /* 0x002e6c4e01007387 */ /* 0x000fe80000100800 */
[----:B------:R-:W-:Y:S01]  /*20700*/  STL [R1+0x2e68], R79 ;  /* 0x002e684f01007387 */ /* 0x000fe20000100800 */
[----:B------:R-:W-:Y:S02]  /*20710*/  IMAD.MOV.U32 R154, RZ, RZ, R147 ;  /* 0x000000ffff9a7224 */ /* 0x000fe400078e0093 */
[----:B------:R-:W4:Y:S01]  /*20720*/  LDC R137, c[0x0][0x240] ;  /* 0x00009000ff897b82 */ /* 0x000f220000000800 */
[----:B------:R-:W-:Y:S04]  /*20730*/  STL [R1+0x2e74], R80 ;  /* 0x002e745001007387 */ /* 0x000fe80000100800 */
[----:B------:R1:W-:Y:S01]  /*20740*/  LDGSTS.E [R16+-0x3fffc], desc[UR60][R20.64], !P0 ;  /* 0xc000400014107fae */ /* 0x0003e2000c12187c */
[----:B------:R-:W-:Y:S01]  /*20750*/  IMAD.MOV.U32 R129, RZ, RZ, R243 ;  /* 0x000000ffff817224 */ /* 0x000fe200078e00f3 */
[----:B------:R-:W-:Y:S01]  /*20760*/  MOV R143, R142 ;  /* 0x0000008e008f7202 */ /* 0x000fe20000000f00 */
[----:B------:R-:W4:Y:S01]  /*20770*/  LDC R138, c[0x0][0x240] ;  /* 0x00009000ff8a7b82 */ /* 0x000f220000000800 */
[----:B------:R-:W-:Y:S04]  /*20780*/  STL [R1+0x2e70], R81 ;  /* 0x002e705101007387 */ /* 0x000fe80000100800 */
[----:B------:R3:W-:Y:S01]  /*20790*/  LDGSTS.E [R16+-0x3bffc], desc[UR60][R18.64], !P0 ;  /* 0xc400400012107fae */ /* 0x0007e2000c12187c */
[----:B------:R-:W-:-:S02]  /*207a0*/  ISETP.GE.U32.AND P0, PT, R2, 0x7fffff7d, PT ;  /* 0x7fffff7d0200780c */ /* 0x000fc40003f06070 */
[----:B------:R-:W-:Y:S01]  /*207b0*/  LOP3.LUT R242, R13, 0x20, RZ, 0x3c, !PT ;  /* 0x000000200df27812 */ /* 0x000fe200078e3cff */
[----:B------:R-:W-:Y:S01]  /*207c0*/  STL [R1+0x1f80], R16 ;  /* 0x001f801001007387 */ /* 0x000fe20000100800 */
[----:B------:R-:W-:Y:S01]  /*207d0*/  MOV R153, R144 ;  /* 0x0000009000997202 */ /* 0x000fe20000000f00 */
[----:B------:R-:W4:Y:S02]  /*207e0*/  LDC R147, c[0x0][0x240] ;  /* 0x00009000ff937b82 */ /* 0x000f240000000800 */
[----:B------:R1:W-:Y:S01]  /*207f0*/  STL.64 [R1+0x1468], R20 ;  /* 0x0014681401007387 */ /* 0x0003e20000100a00 */
[----:B--2---:R-:W-:-:S03]  /*20800*/  IADD3 R2, R3, -0x21, RZ ;  /* 0xffffffdf03027810 */ /* 0x004fc60007ffe0ff */
[----:B------:R3:W-:Y:S02]  /*20810*/  STL.64 [R1+0xca0], R18 ;  /* 0x000ca01201007387 */ /* 0x0007e40000100a00 */
[----:B------:R-:W2:Y:S01]  /*20820*/  LDC R3, c[0x0][0x238] ;  /* 0x00008e00ff037b82 */ /* 0x000ea20000000800 */
[----:B-1----:R-:W-:Y:S01]  /*20830*/  IMAD.WIDE R20, R0, 0x4, R240 ;  /* 0x0000000400147825 */ /* 0x002fe200078e02f0 */
[----:B------:R-:W-:-:S06]  /*20840*/  LOP3.LUT R243, R13, 0x10, RZ, 0x3c, !PT ;  /* 0x000000100df37812 */ /* 0x000fcc00078e3cff */
[----:B------:R-:W1:Y:S01]  /*20850*/  LDC R144, c[0x0][0x240] ;  /* 0x00009000ff907b82 */ /* 0x000e620000000800 */
[----:B---3--:R-:W-:Y:S01]  /*20860*/  IMAD.WIDE R18, R0, 0x4, R4 ;  /* 0x0000000400127825 */ /* 0x008fe200078e0204 */
[----:B------:R3:W-:Y:S03]  /*20870*/  STL.64 [R1+0xca8], R20 ;  /* 0x000ca81401007387 */ /* 0x0007e60000100a00 */
[----:B------:R-:W-:Y:S01]  /*20880*/  IMAD R0, R15, 0x3, RZ ;  /* 0x000000030f007824 */ /* 0x000fe200078e02ff */
[----:B------:R3:W-:Y:S02]  /*20890*/  LDGSTS.E [R16+-0x3fff8], desc[UR60][R20.64], !P6 ;  /* 0xc000800014107fae */ /* 0x0007e4000f12187c */
[----:B------:R-:W1:Y:S02]  /*208a0*/  LDC R15, c[0x0][0x230] ;  /* 0x00008c00ff0f7b82 */ /* 0x000e640000000800 */
[----:B------:R4:W-:Y:S04]  /*208b0*/  STL.64 [R1+0xcb0], R18 ;  /* 0x000cb01201007387 */ /* 0x0009e80000100a00 */
[----:B------:R4:W-:Y:S01]  /*208c0*/  LDGSTS.E [R16+-0x3bff8], desc[UR60][R18.64], !P6 ;  /* 0xc400800012107fae */ /* 0x0009e2000f12187c */
[----:B------:R-:W-:Y:S01]  /*208d0*/  ISETP.GE.U32.AND P6, PT, R2, 0x7fffff60, PT ;  /* 0x7fffff600200780c */ /* 0x000fe20003fc6070 */
[----:B------:R-:W-:Y:S01]  /*208e0*/  VIADD R2, R97, 0xffffffde ;  /* 0xffffffde61027836 */ /* 0x000fe20000000000 */
[----:B------:R-:W1:Y:S01]  /*208f0*/  LDC R166, c[0x0][0x240] ;  /* 0x00009000ffa67b82 */ /* 0x000e620000000800 */
[----:B---3--:R-:W-:-:S05]  /*20900*/  IMAD.WIDE R20, R0, 0x4, R240 ;  /* 0x0000000400147825 */ /* 0x008fca00078e02f0 */
[----:B------:R3:W-:Y:S02]  /*20910*/  LDGSTS.E [R16+-0x3fff4], desc[UR60][R20.64], !P0 ;  /* 0xc000c00014107fae */ /* 0x0007e4000c12187c */
[----:B------:R-:W1:Y:S01]  /*20920*/  LDC R97, c[0x0][0x230] ;  /* 0x00008c00ff617b82 */ /* 0x000e620000000800 */
[----:B----4-:R-:W-:Y:S01]  /*20930*/  IMAD.WIDE R18, R0, 0x4, R4 ;  /* 0x0000000400127825 */ /* 0x010fe200078e0204 */
[----:B------:R-:W-:-:S04]  /*20940*/  SHF.L.U32 R0, R98, 0x5, RZ ;  /* 0x0000000562007819 */ /* 0x000fc800000006ff */
[----:B------:R4:W-:Y:S01]  /*20950*/  LDGSTS.E [R16+-0x3bff4], desc[UR60][R18.64], !P0 ;  /* 0xc400c00012107fae */ /* 0x0009e2000c12187c */
[----:B------:R-:W-:Y:S01]  /*20960*/  ISETP.GE.U32.AND P0, PT, R2, 0x7fffff5f, PT ;  /* 0x7fffff5f0200780c */ /* 0x000fe20003f06070 */
[----:B------:R-:W-:Y:S01]  /*20970*/  IMAD.WIDE R24, R0, 0x4, R240 ;  /* 0x0000000400187825 */ /* 0x000fe200078e02f0 */
[----:B------:R-:W1:Y:S03]  /*20980*/  LDC R98, c[0x0][0x230] ;  /* 0x00008c00ff627b82 */ /* 0x000e660000000800 */
[----:B------:R-:W-:Y:S01]  /*20990*/  IMAD R2, R108, 0x21, RZ ;  /* 0x000000216c027824 */ /* 0x000fe200078e02ff */
[----:B------:R3:W-:Y:S01]  /*209a0*/  STL.64 [R1+0xcb8], R20 ;  /* 0x000cb81401007387 */ /* 0x0007e20000100a00 */
[----:B------:R-:W-:-:S03]  /*209b0*/  IMAD.WIDE R22, R0, 0x4, R4 ;  /* 0x0000000400167825 */ /* 0x000fc600078e0204 */
[----:B------:R1:W-:Y:S01]  /*209c0*/  LDGSTS.E [R16+-0x38000], desc[UR60][R24.64], !P6 ;  /* 0xc800000018107fae */ /* 0x0003e2000f12187c */
[----:B------:R-:W-:Y:S01]  /*209d0*/  VIADD R0, R11, 0xffffffdc ;  /* 0xffffffdc0b007836 */ /* 0x000fe20000000000 */
[----:B------:R-:W1:Y:S02]  /*209e0*/  LDC R108, c[0x0][0x238] ;  /* 0x00008e00ff6c7b82 */ /* 0x000e640000000800 */
[----:B------:R4:W-:Y:S01]  /*209f0*/  STL.64 [R1+0xcc0], R18 ;  /* 0x000cc01201007387 */ /* 0x0009e20000100a00 */
[----:B---3--:R-:W-:-:S03]  /*20a00*/  IMAD.WIDE R20, R2, 0x4, R240 ;  /* 0x0000000402147825 */ /* 0x008fc600078e02f0 */
[----:B------:R3:W-:Y:S01]  /*20a10*/  LDGSTS.E [R16+-0x34000], desc[UR60][R22.64], !P6 ;  /* 0xcc00000016107fae */ /* 0x0007e2000f12187c */
[----:B------:R-:W-:Y:S01]  /*20a20*/  ISETP.GE.U32.AND P6, PT, R0, 0x7fffff5d, PT ;  /* 0x7fffff5d0000780c */ /* 0x000fe20003fc6070 */
[----:B------:R-:W3:Y:S01]  /*20a30*/  LDC R11, c[0x0][0x238] ;  /* 0x00008e00ff0b7b82 */ /* 0x000ee20000000800 */
[----:B------:R-:W-:Y:S01]  /*20a40*/  IADD3 R0, R82, -0x23, RZ ;  /* 0xffffffdd52007810 */ /* 0x000fe20007ffe0ff */
[----:B------:R3:W-:Y:S01]  /*20a50*/  LDGSTS.E [R16+-0x37ffc], desc[UR60][R20.64], !P0 ;  /* 0xc800400014107fae */ /* 0x0007e2000c12187c */
[----:B----4-:R-:W-:-:S05]  /*20a60*/  IMAD.WIDE R18, R2, 0x4, R4 ;  /* 0x0000000402127825 */ /* 0x010fca00078e0204 */
[----:B------:R-:W4:Y:S01]  /*20a70*/  LDC R82, c[0x0][0x238] ;  /* 0x00008e00ff527b82 */ /* 0x000f220000000800 */
[----:B------:R3:W-:Y:S01]  /*20a80*/  LDGSTS.E [R16+-0x33ffc], desc[UR60][R18.64], !P0 ;  /* 0xcc00400012107fae */ /* 0x0007e2000c12187c */
[----:B------:R-:W-:Y:S01]  /*20a90*/  ISETP.GE.U32.AND P0, PT, R0, 0x7fffff5e, PT ;  /* 0x7fffff5e0000780c */ /* 0x000fe20003f06070 */
[----:B--2---:R-:W-:Y:S02]  /*20aa0*/  IMAD R0, R3, 0x22, RZ ;  /* 0x0000002203007824 */ /* 0x004fe400078e02ff */
[----:B------:R-:W-:Y:S01]  /*20ab0*/  IMAD R2, R83, 0x23, RZ ;  /* 0x0000002353027824 */ /* 0x000fe200078e02ff */
[----:B------:R2:W-:Y:S01]  /*20ac0*/  STL.64 [R1+0xcc8], R24 ;  /* 0x000cc81801007387 */ /* 0x0005e20000100a00 */
[----:B-1----:R-:W-:Y:S01]  /*20ad0*/  VIADD R3, R15, 0xffffffbe ;  /* 0xffffffbe0f037836 */ /* 0x002fe20000000000 */
[----:B------:R-:W1:Y:S02]  /*20ae0*/  LDC R83, c[0x0][0x230] ;  /* 0x00008c00ff537b82 */ /* 0x000e640000000800 */
[----:B------:R3:W-:Y:S04]  /*20af0*/  STL.64 [R1+0xcd0], R22 ;  /* 0x000cd01601007387 */ /* 0x0007e80000100a00 */
[----:B------:R3:W-:Y:S02]  /*20b00*/  STL.64 [R1+0xcd8], R20 ;  /* 0x000cd81401007387 */ /* 0x0007e40000100a00 */
[----:B------:R-:W1:Y:S01]  /*20b10*/  LDC R15, c[0x0][0x230] ;  /* 0x00008c00ff0f7b82 */ /* 0x000e620000000800 */
[C---:B--2---:R-:W-:Y:S01]  /*20b20*/  IMAD.WIDE R24, R0.reuse, 0x4, R240 ;  /* 0x0000000400187825 */ /* 0x044fe200078e02f0 */
[----:B------:R2:W-:Y:S03]  /*20b30*/  STL.64 [R1+0xce0], R18 ;  /* 0x000ce01201007387 */ /* 0x0005e60000100a00 */
[----:B---3--:R-:W-:Y:S01]  /*20b40*/  IMAD.WIDE R22, R0, 0x4, R4 ;  /* 0x0000000400167825 */ /* 0x008fe200078e0204 */
[----:B------:R-:W-:Y:S01]  /*20b50*/  IADD3 R0, R97, -0x41, RZ ;  /* 0xffffffbf61007810 */ /* 0x000fe20007ffe0ff */
[----:B------:R3:W-:Y:S01]  /*20b60*/  LDGSTS.E [R16+-0x37ff8], desc[UR60][R24.64], !P0 ;  /* 0xc800800018107fae */ /* 0x0007e2000c12187c */
[----:B------:R-:W1:Y:S01]  /*20b70*/  LDC R97, c[0x0][0x230] ;  /* 0x00008c00ff617b82 */ /* 0x000e620000000800 */
[----:B------:R-:W-:-:S02]  /*20b80*/  IMAD.WIDE R20, R2, 0x4, R240 ;  /* 0x0000000402147825 */ /* 0x000fc400078e02f0 */
[----:B------:R3:W-:Y:S02]  /*20b90*/  LDGSTS.E [R16+-0x33ff8], desc[UR60][R22.64], !P0 ;  /* 0xcc00800016107fae */ /* 0x0007e4000c12187c */
[----:B--2---:R-:W-:Y:S02]  /*20ba0*/  IMAD.WIDE R18, R2, 0x4, R4 ;  /* 0x0000000402127825 */ /* 0x004fe400078e0204 */
[----:B------:R2:W-:Y:S01]  /*20bb0*/  LDGSTS.E [R16+-0x37ff4], desc[UR60][R20.64], !P6 ;  /* 0xc800c00014107fae */ /* 0x0005e2000f12187c */
[----:B------:R-:W1:Y:S03]  /*20bc0*/  LDC R176, c[0x0][0x240] ;  /* 0x00009000ffb07b82 */ /* 0x000e660000000800 */
[----:B------:R2:W-:Y:S01]  /*20bd0*/  LDGSTS.E [R16+-0x33ff4], desc[UR60][R18.64], !P6 ;  /* 0xcc00c00012107fae */ /* 0x0005e2000f12187c */
[----:B------:R-:W-:Y:S01]  /*20be0*/  ISETP.GE.U32.AND P6, PT, R0, 0x7fffff40, PT ;  /* 0x7fffff400000780c */ /* 0x000fe20003fc6070 */
[----:B------:R-:W-:Y:S01]  /*20bf0*/  IMAD.SHL.U32 R0, R11, 0x40, RZ ;  /* 0x000000400b007824 */ /* 0x000fe200078e00ff */
[----:B------:R-:W-:-:S02]  /*20c00*/  ISETP.GE.U32.AND P0, PT, R3, 0x7fffff3f, PT ;  /* 0x7fffff3f0300780c */ /* 0x000fc40003f06070 */
[----:B------:R-:W1:Y:S01]  /*20c10*/  LDC R3, c[0x0][0x238] ;  /* 0x00008e00ff037b82 */ /* 0x000e620000000800 */
[----:B------:R3:W-:Y:S01]  /*20c20*/  STL.64 [R1+0xce8], R24 ;  /* 0x000ce81801007387 */ /* 0x0007e20000100a00 */
[----:B----4-:R-:W-:-:S03]  /*20c30*/  IMAD R2, R82, 0x41, RZ ;  /* 0x0000004152027824 */ /* 0x010fc600078e02ff */
[----:B------:R4:W-:Y:S03]  /*20c40*/  STL.64 [R1+0xcf0], R22 ;  /* 0x000cf01601007387 */ /* 0x0009e60000100a00 */
[----:B------:R-:W1:Y:S01]  /*20c50*/  LDC R11, c[0x0][0x238] ;  /* 0x00008e00ff0b7b82 */ /* 0x000e620000000800 */
[----:B---3--:R-:W-:-:S07]  /*20c60*/  IMAD.WIDE R24, R0, 0x4, R240 ;  /* 0x0000000400187825 */ /* 0x008fce00078e02f0 */
[----:B------:R-:W3:Y:S01]  /*20c70*/  LDC R82, c[0x0][0x238] ;  /* 0x00008e00ff527b82 */ /* 0x000ee20000000800 */
[----:B----4-:R-:W-:Y:S01]  /*20c80*/  IMAD.WIDE R22, R0, 0x4, R4 ;  /* 0x0000000400167825 */ /* 0x010fe200078e0204 */
[----:B------:R-:W-:Y:S01]  /*20c90*/  IADD3 R0, R98, -0x46, RZ ;  /* 0xffffffba62007810 */ /* 0x000fe20007ffe0ff */
[----:B------:R2:W-:Y:S04]  /*20ca0*/  STL.64 [R1+0xcf8], R20 ;  /* 0x000cf81401007387 */ /* 0x0005e80000100a00 */
[----:B------:R-:W-:Y:S01]  /*20cb0*/  LDGSTS.E [R16+-0x30000], desc[UR60][R24.64], !P6 ;  /* 0xd000000018107fae */ /* 0x000fe2000f12187c */
[----:B------:R-:W4:Y:S03]  /*20cc0*/  LDC R98, c[0x0][0x230] ;  /* 0x00008c00ff627b82 */ /* 0x000f260000000800 */
[----:B------:R2:W-:Y:S02]  /*20cd0*/  STL.64 [R1+0xd00], R18 ;  /* 0x000d001201007387 */ /* 0x0005e40000100a00 */
[----:B--2---:R-:W-:-:S02]  /*20ce0*/  IMAD.WIDE R20, R2, 0x4, R240 ;  /* 0x0000000402147825 */ /* 0x004fc400078e02f0 */
[----:B------:R-:W-:Y:S01]  /*20cf0*/  LDGSTS.E [R16+-0x2c000], desc[UR60][R22.64], !P6 ;  /* 0xd400000016107fae */ /* 0x000fe2000f12187c */
[----:B------:R-:W-:Y:S01]  /*20d00*/  ISETP.GE.U32.AND P6, PT, R0, 0x7fffff3b, PT ;  /* 0x7fffff3b0000780c */ /* 0x000fe20003fc6070 */
[----:B------:R-:W2:Y:S01]  /*20d10*/  LDC R197, c[0x0][0x240] ;  /* 0x00009000ffc57b82 */ /* 0x000ea20000000800 */
[----:B------:R-:W-:Y:S01]  /*20d20*/  IMAD R0, R108, 0x42, RZ ;  /* 0x000000426c007824 */ /* 0x000fe200078e02ff */
[----:B------:R-:W-:Y:S01]  /*20d30*/  STL.64 [R1+0xd08], R24 ;  /* 0x000d081801007387 */ /* 0x000fe20000100a00 */
[----:B------:R-:W-:-:S03]  /*20d40*/  IMAD.WIDE R18, R2, 0x4, R4 ;  /* 0x0000000402127825 */ /* 0x000fc600078e0204 */
[----:B------:R-:W-:Y:S02]  /*20d50*/  STL.64 [R1+0xd10], R22 ;  /* 0x000d101601007387 */ /* 0x000fe40000100a00 */
[----:B------:R-:W2:Y:S01]  /*20d60*/  LDC R108, c[0x0][0x238] ;  /* 0x00008e00ff6c7b82 */ /* 0x000ea20000000800 */
[----:B------:R-:W-:Y:S01]  /*20d70*/  VIADD R2, R109, 0xffffffbc ;  /* 0xffffffbc6d027836 */ /* 0x000fe20000000000 */
[----:B------:R1:W-:Y:S04]  /*20d80*/  STL.64 [R1+0xd18], R20 ;  /* 0x000d181401007387 */ /* 0x0003e80000100a00 */
[----:B------:R1:W-:Y:S02]  /*20d90*/  LDGSTS.E [R16+-0x2fffc], desc[UR60][R20.64], !P0 ;  /* 0xd000400014107fae */ /* 0x0003e4000c12187c */
[----:B------:R-:W2:Y:S02]  /*20da0*/  LDC R109, c[0x0][0x230] ;  /* 0x00008c00ff6d7b82 */ /* 0x000ea40000000800 */
[----:B------:R3:W-:Y:S04]  /*20db0*/  STL.64 [R1+0xd20], R18 ;  /* 0x000d201201007387 */ /* 0x0007e80000100a00 */
[----:B------:R3:W-:Y:S02]  /*20dc0*/  LDGSTS.E [R16+-0x2bffc], desc[UR60][R18.64], !P0 ;  /* 0xd400400012107fae */ /* 0x0007e4000c12187c */
[----:B------:R-:W2:Y:S01]  /*20dd0*/  LDC R40, c[0x0][0x240] ;  /* 0x00009000ff287b82 */ /* 0x000ea20000000800 */
[----:B-1----:R-:W-:Y:S01]  /*20de0*/  IMAD.WIDE R20, R0, 0x4, R240 ;  /* 0x0000000400147825 */ /* 0x002fe200078e02f0 */
[----:B------:R-:W-:-:S04]  /*20df0*/  ISETP.GE.U32.AND P0, PT, R2, 0x7fffff3d, PT ;  /* 0x7fffff3d0200780c */ /* 0x000fc80003f06070 */
[----:B------:R1:W-:Y:S02]  /*20e00*/  LDGSTS.E [R16+-0x2fff8], desc[UR60][R20.64], !P1 ;  /* 0xd000800014107fae */ /* 0x0003e4000c92187c */
[----:B------:R-:W2:Y:S01]  /*20e10*/  LDC R45, c[0x0][0x240] ;  /* 0x00009000ff2d7b82 */ /* 0x000ea20000000800 */
[----:B---3--:R-:W-:Y:S01]  /*20e20*/  IMAD.WIDE R18, R0, 0x4, R4 ;  /* 0x0000000400127825 */ /* 0x008fe200078e0204 */
[----:B------:R-:W-:-:S04]  /*20e30*/  IADD3 R0, R15, -0x61, RZ ;  /* 0xffffff9f0f007810 */ /* 0x000fc80007ffe0ff */
[----:B------:R3:W-:Y:S01]  /*20e40*/  LDGSTS.E [R16+-0x2bff8], desc[UR60][R18.64], !P1 ;  /* 0xd400800012107fae */ /* 0x0007e2000c92187c */
[----:B------:R-:W-:Y:S01]  /*20e50*/  ISETP.GE.U32.AND P1, PT, R0, 0x7fffff20, PT ;  /* 0x7fffff200000780c */ /* 0x000fe20003f26070 */
[----:B------:R-:W4:Y:S01]  /*20e60*/  LDC R15, c[0x0][0x238] ;  /* 0x00008e00ff0f7b82 */ /* 0x000f220000000800 */
[----:B------:R-:W-:Y:S02]  /*20e70*/  IMAD R0, R3, 0x43, RZ ;  /* 0x0000004303007824 */ /* 0x000fe400078e02ff */
[----:B------:R-:W-:Y:S01]  /*20e80*/  IMAD R2, R11, 0x60, RZ ;  /* 0x000000600b027824 */ /* 0x000fe200078e02ff */
[----:B------:R1:W-:Y:S01]  /*20e90*/  STL.64 [R1+0xd28], R20 ;  /* 0x000d281401007387 */ /* 0x0003e20000100a00 */
[----:B------:R-:W-:-:S03]  /*20ea0*/  IMAD.WIDE R24, R0, 0x4, R240 ;  /* 0x0000000400187825 */ /* 0x000fc600078e02f0 */
[----:B------:R3:W-:Y:S01]  /*20eb0*/  STL.64 [R1+0xd30], R18 ;  /* 0x000d301201007387 */ /* 0x0007e20000100a00 */
[----:B------:R-:W-:Y:S01]  /*20ec0*/  IMAD.WIDE R22, R0, 0x4, R4 ;  /* 0x0000000400167825 */ /* 0x000fe200078e0204 */
[----:B------:R-:W-:Y:S01]  /*20ed0*/  IADD3 R0, R114, -0x62, RZ ;  /* 0xffffff9e72007810 */ /* 0x000fe20007ffe0ff */
[----:B------:R-:W2:Y:S01]  /*20ee0*/  LDC R11, c[0x0][0x230] ;  /* 0x00008c00ff0b7b82 */ /* 0x000ea20000000800 */
[----:B------:R4:W-:Y:S01]  /*20ef0*/  LDGSTS.E [R16+-0x2fff4], desc[UR60][R24.64], !P0 ;  /* 0xd000c00018107fae */ /* 0x0009e2000c12187c */
[----:B-1----:R-:W-:-:S03]  /*20f00*/  IMAD.WIDE R20, R2, 0x4, R240 ;  /* 0x0000000402147825 */ /* 0x002fc600078e02f0 */
[----:B------:R1:W-:Y:S01]  /*20f10*/  LDGSTS.E [R16+-0x2bff4], desc[UR60][R22.64], !P0 ;  /* 0xd400c00016107fae */ /* 0x0003e2000c12187c */
[----:B------:R-:W-:Y:S02]  /*20f20*/  IADD3 R243, R14, 0x200000, R243 ;  /* 0x002000000ef37810 */ /* 0x000fe40007ffe0f3 */
[----:B------:R-:W2:Y:S01]  /*20f30*/  LDC R114, c[0x0][0x230] ;  /* 0x00008c00ff727b82 */ /* 0x000ea20000000800 */
[----:B---3--:R-:W-:Y:S01]  /*20f40*/  IMAD.WIDE R18, R2, 0x4, R4 ;  /* 0x0000000402127825 */ /* 0x008fe200078e0204 */
[----:B------:R3:W-:Y:S04]  /*20f50*/  LDGSTS.E [R16+-0x28000], desc[UR60][R20.64], !P1 ;  /* 0xd800000014107fae */ /* 0x0007e8000c92187c */
[----:B------:R2:W-:Y:S01]  /*20f60*/  LDGSTS.E [R16+-0x24000], desc[UR60][R18.64], !P1 ;  /* 0xdc00000012107fae */ /* 0x0005e2000c92187c */
[----:B------:R-:W-:Y:S01]  /*20f70*/  ISETP.GE.U32.AND P1, PT, R0, 0x7fffff1f, PT ;  /* 0x7fffff1f0000780c */ /* 0x000fe20003f26070 */
[----:B------:R-:W-:Y:S01]  /*20f80*/  VIADD R3, R83, 0xffffff9d ;  /* 0xffffff9d53037836 */ /* 0x000fe20000000000 */
[----:B------:R-:W2:Y:S01]  /*20f90*/  LDC R179, c[0x0][0x240] ;  /* 0x00009000ffb37b82 */ /* 0x000ea20000000800 */
[----:B------:R-:W-:Y:S01]  /*20fa0*/  IMAD R0, R82, 0x61, RZ ;  /* 0x0000006152007824 */ /* 0x000fe200078e02ff */
[----:B------:R1:W-:Y:S02]  /*20fb0*/  STL.64 [R1+0xd38], R24 ;  /* 0x000d381801007387 */ /* 0x0003e40000100a00 */
[----:B------:R-:W-:-:S04]  /*20fc0*/  ISETP.GE.U32.AND P0, PT, R3, 0x7fffff1e, PT ;  /* 0x7fffff1e0300780c */ /* 0x000fc80003f06070 */
[----:B------:R-:W2:Y:S01]  /*20fd0*/  LDC R83, c[0x0][0x238] ;  /* 0x00008e00ff537b82 */ /* 0x000ea20000000800 */
[----:B------:R3:W-:Y:S01]  /*20fe0*/  STL.64 [R1+0xd40], R22 ;  /* 0x000d401601007387 */ /* 0x0007e20000100a00 */
[----:B----4-:R-:W-:Y:S02]  /*20ff0*/  IMAD R2, R15, 0x62, RZ ;  /* 0x000000620f027824 */ /* 0x010fe400078e02ff */
[----:B-1----:R-:W-:-:S04]  /*21000*/  IMAD.WIDE R24, R0, 0x4, R240 ;  /* 0x0000000400187825 */ /* 0x002fc800078e02f0 */
[----:B------:R-:W1:Y:S01]  /*21010*/  LDC R82, c[0x0][0x238] ;  /* 0x00008e00ff527b82 */ /* 0x000e620000000800 */
[----:B------:R4:W-:Y:S01]  /*21020*/  STL.64 [R1+0xd48], R20 ;  /* 0x000d481401007387 */ /* 0x0009e20000100a00 */
[----:B---3--:R-:W-:Y:S01]  /*21030*/  IMAD.WIDE R22, R0, 0x4, R4 ;  /* 0x0000000400167825 */ /* 0x008fe200078e0204 */
[----:B------:R-:W-:Y:S02]  /*21040*/  IADD3 R0, R98, -0x64, RZ ;  /* 0xffffff9c62007810 */ /* 0x000fe40007ffe0ff */
[----:B------:R-:W-:Y:S03]  /*21050*/  LDGSTS.E [R16+-0x27ffc], desc[UR60][R24.64], !P1 ;  /* 0xd800400018107fae */ /* 0x000fe6000c92187c */
[----:B------:R-:W3:Y:S01]  /*21060*/  LDC R15, c[0x0][0x238] ;  /* 0x00008e00ff0f7b82 */ /* 0x000ee20000000800 */
[----:B------:R-:W-:Y:S01]  /*21070*/  VIADD R3, R97, 0xfffffffb ;  /* 0xfffffffb61037836 */ /* 0x000fe20000000000 */
[----:B------:R2:W-:Y:S01]  /*21080*/  STL.64 [R1+0xd50], R18 ;  /* 0x000d501201007387 */ /* 0x0005e20000100a00 */
[----:B----4-:R-:W-:-:S03]  /*21090*/  IMAD.WIDE R20, R2, 0x4, R240 ;  /* 0x0000000402147825 */ /* 0x010fc600078e02f0 */
[----:B------:R-:W-:Y:S01]  /*210a0*/  LDGSTS.E [R16+-0x23ffc], desc[UR60][R22.64], !P1 ;  /* 0xdc00400016107fae */ /* 0x000fe2000c92187c */
[----:B------:R-:W-:Y:S01]  /*210b0*/  ISETP.GE.U32.AND P1, PT, R0, 0x7fffff1d, PT ;  /* 0x7fffff1d0000780c */ /* 0x000fe20003f26070 */
[----:B--2---:R-:W-:Y:S01]  /*210c0*/  IMAD R0, R108, 0x63, RZ ;  /* 0x000000636c007824 */ /* 0x004fe200078e02ff */
[----:B------:R-:W2:Y:S01]  /*210d0*/  LDC R97, c[0x0][0x230] ;  /* 0x00008c00ff617b82 */ /* 0x000ea20000000800 */
[----:B------:R4:W-:Y:S01]  /*210e0*/  LDGSTS.E [R16+-0x27ff8], desc[UR60][R20.64], !P0 ;  /* 0xd800800014107fae */ /* 0x0009e2000c12187c */
[----:B------:R-:W-:-:S03]  /*210f0*/  IMAD.WIDE R18, R2, 0x4, R4 ;  /* 0x0000000402127825 */ /* 0x000fc600078e0204 */
[----:B------:R-:W-:Y:S03]  /*21100*/  STL.64 [R1+0xd58], R24 ;  /* 0x000d581801007387 */ /* 0x000fe60000100a00 */
[----:B------:R-:W2:Y:S01]  /*21110*/  LDC R98, c[0x0][0x230] ;  /* 0x00008c00ff627b82 */ /* 0x000ea20000000800 */
[----:B------:R1:W-:Y:S01]  /*21120*/  LDGSTS.E [R16+-0x23ff8], desc[UR60][R18.64], !P0 ;  /* 0xdc00800012107fae */ /* 0x0003e2000c12187c */
[----:B------:R-:W-:-:S03]  /*21130*/  ISETP.GE.U32.AND P0, PT, R3, 0x7fffff7c, PT ;  /* 0x7fffff7c0300780c */ /* 0x000fc60003f06070 */
[----:B------:R-:W-:Y:S03]  /*21140*/  STL.64 [R1+0xd60], R22 ;  /* 0x000d601601007387 */ /* 0x000fe60000100a00 */
[----:B------:R-:W3:Y:S01]  /*21150*/  LDC R3, c[0x0][0x230] ;  /* 0x00008c00ff037b82 */ /* 0x000ee20000000800 */
[----:B------:R4:W-:Y:S04]  /*21160*/  STL.64 [R1+0xd68], R20 ;  /* 0x000d681401007387 */ /* 0x0009e80000100a00 */
[----:B------:R1:W-:Y:S01]  /*21170*/  STL.64 [R1+0xd70], R18 ;  /* 0x000d701201007387 */ /* 0x0003e20000100a00 */
[----:B------:R-:W-:Y:S02]  /*21180*/  IADD3 R2, R11, -0x6, RZ ;  /* 0xfffffffa0b027810 */ /* 0x000fe40007ffe0ff */
[----:B------:R-:W2:Y:S01]  /*21190*/  LDC R108, c[0x0][0x230] ;  /* 0x00008c00ff6c7b82 */ /* 0x000ea20000000800 */
[----:B----4-:R-:W-:-:S07]  /*211a0*/  IMAD.WIDE R20, R0, 0x4, R240 ;  /* 0x0000000400147825 */ /* 0x010fce00078e02f0 */
[----:B------:R-:W4:Y:S01]  /*211b0*/  LDC R11, c[0x0][0x238] ;  /* 0x00008e00ff0b7b82 */ /* 0x000f220000000800 */
[----:B-1----:R-:W-:Y:S01]  /*211c0*/  IMAD.WIDE R18, R0, 0x4, R4 ;  /* 0x0000000400127825 */ /* 0x002fe200078e0204 */
[----:B------:R-:W-:Y:S03]  /*211d0*/  STL.64 [R1+0xd78], R20 ;  /* 0x000d781401007387 */ /* 0x000fe60000100a00 */
[----:B------:R-:W-:Y:S01]  /*211e0*/  IMAD.SHL.U32 R0, R83, 0x4, RZ ;  /* 0x0000000453007824 */ /* 0x000fe200078e00ff */
[----:B------:R-:W-:Y:S02]  /*211f0*/  LDGSTS.E [R16+-0x27ff4], desc[UR60][R20.64], !P1 ;  /* 0xd800c00014107fae */ /* 0x000fe4000c92187c */
[----:B------:R-:W1:Y:S02]  /*21200*/  LDC R83, c[0x0][0x238] ;  /* 0x00008e00ff537b82 */ /* 0x000e640000000800 */
[----:B------:R3:W-:Y:S04]  /*21210*/  STL.64 [R1+0xd80], R18 ;  /* 0x000d801201007387 */ /* 0x0007e80000100a00 */
[----:B------:R3:W-:Y:S01]  /*21220*/  LDGSTS.E [R16+-0x23ff4], desc[UR60][R18.64], !P1 ;  /* 0xdc00c00012107fae */ /* 0x0007e2000c92187c */
[----:B------:R-:W-:Y:S01]  /*21230*/  ISETP.GE.U32.AND P1, PT, R2, 0x7fffff7b, PT ;  /* 0x7fffff7b0200780c */ /* 0x000fe20003f26070 */
[----:B------:R-:W4:Y:S01]  /*21240*/  LDC R42, c[0x0][0x240] ;  /* 0x00009000ff2a7b82 */ /* 0x000f220000000800 */
[----:B------:R-:W-:-:S07]  /*21250*/  IADD3 R2, R109, -0x7, RZ ;  /* 0xfffffff96d027810 */ /* 0x000fce0007ffe0ff */
[----:B------:R-:W4:Y:S01]  /*21260*/  LDC R109, c[0x0][0x238] ;  /* 0x00008e00ff6d7b82 */ /* 0x000f220000000800 */
[----:B---3--:R-:W-:-:S04]  /*21270*/  IMAD.WIDE R18, R0, 0x4, R240 ;  /* 0x0000000400127825 */ /* 0x008fc800078e02f0 */
[----:B------:R-:W-:Y:S01]  /*21280*/  IMAD.WIDE R16, R0, 0x4, R4 ;  /* 0x0000000400107825 */ /* 0x000fe200078e0204 */
[----:B------:R3:W-:Y:S02]  /*21290*/  LDGSTS.E [R243+-0x40000], desc[UR60][R18.64], !P0 ;  /* 0xc000000012f37fae */ /* 0x0007e4000c12187c */
[----:B------:R-:W4:Y:S01]  /*212a0*/  LDC R41, c[0x0][0x240] ;  /* 0x00009000ff297b82 */ /* 0x000f220000000800 */
[----:B------:R-:W-:Y:S01]  /*212b0*/  IMAD R0, R82, 0x5, RZ ;  /* 0x0000000552007824 */ /* 0x000fe200078e02ff */
[----:B------:R2:W-:Y:S01]  /*212c0*/  LDGSTS.E [R243+-0x3c000], desc[UR60][R16.64], !P0 ;  /* 0xc400000010f37fae */ /* 0x0005e2000c12187c */
[----:B------:R-:W-:-:S03]  /*212d0*/  ISETP.GE.U32.AND P0, PT, R2, 0x7fffff7a, PT ;  /* 0x7fffff7a0200780c */ /* 0x000fc60003f06070 */
[----:B------:R3:W-:Y:S02]  /*212e0*/  STL.64 [R1+0xd88], R18 ;  /* 0x000d881201007387 */ /* 0x0007e40000100a00 */
[----:B------:R-:W4:Y:S02]  /*212f0*/  LDC R82, c[0x0][0x230] ;  /* 0x00008c00ff527b82 */ /* 0x000f240000000800 */
[----:B------:R2:W-:Y:S01]  /*21300*/  STL.64 [R1+0xd90], R16 ;  /* 0x000d901001007387 */ /* 0x0005e20000100a00 */
[----:B------:R-:W-:-:S05]  /*21310*/  VIADD R2, R3, 0xfffffff8 ;  /* 0xfffffff803027836 */ /* 0x000fca0000000000 */
[----:B------:R-:W4:Y:S01]  /*21320*/  LDC R3, c[0x0][0x238] ;  /* 0x00008e00ff037b82 */ /* 0x000f220000000800 */
[----:B---3--:R-:W-:-:S04]  /*21330*/  IMAD.WIDE R18, R0, 0x4, R240 ;  /* 0x0000000400127825 */ /* 0x008fc800078e02f0 */
[----:B--2---:R-:W-:Y:S01]  /*21340*/  IMAD.WIDE R16, R0, 0x4, R4 ;  /* 0x0000000400107825 */ /* 0x004fe200078e0204 */
[----:B------:R2:W-:Y:S02]  /*21350*/  STL.64 [R1+0xd98], R18 ;  /* 0x000d981201007387 */ /* 0x0005e40000100a00 */
[----:B------:R-:W3:Y:S01]  /*21360*/  LDC R44, c[0x0][0x240] ;  /* 0x00009000ff2c7b82 */ /* 0x000ee20000000800 */
[----:B------:R-:W-:Y:S01]  /*21370*/  IMAD R0, R15, 0x6, RZ ;  /* 0x000000060f007824 */ /* 0x000fe200078e02ff */
[----:B------:R2:W-:Y:S04]  /*21380*/  LDGSTS.E [R243+-0x3fffc], desc[UR60][R18.64], !P1 ;  /* 0xc000400012f37fae */ /* 0x0005e8000c92187c */
[----:B------:R1:W-:Y:S02]  /*21390*/  STL.64 [R1+0xda0], R16 ;  /* 0x000da01001007387 */ /* 0x0003e40000100a00 */
[----:B------:R-:W3:Y:S02]  /*213a0*/  LDC R15, c[0x0][0x238] ;  /* 0x00008e00ff0f7b82 */ /* 0x000ee40000000800 */
[----:B------:R1:W-:Y:S01]  /*213b0*/  LDGSTS.E [R243+-0x3bffc], desc[UR60][R16.64], !P1 ;  /* 0xc400400010f37fae */ /* 0x0003e2000c92187c */
[----:B--2---:R-:W-:Y:S01]  /*213c0*/  IMAD.WIDE R18, R0, 0x4, R240 ;  /* 0x0000000400127825 */ /* 0x004fe200078e02f0 */
[----:B------:R-:W-:-:S04]  /*213d0*/  ISETP.GE.U32.AND P1, PT, R2, 0x7fffff79, PT ;  /* 0x7fffff790200780c */ /* 0x000fc80003f26070 */
[----:B------:R-:W2:Y:S01]  /*213e0*/  LDC R47, c[0x0][0x240] ;  /* 0x00009000ff2f7b82 */ /* 0x000ea20000000800 */
[----:B------:R4:W-:Y:S01]  /*213f0*/  LDGSTS.E [R243+-0x3fff8], desc[UR60][R18.64], !P0 ;  /* 0xc000800012f37fae */ /* 0x0009e2000c12187c */
[----:B-1----:R-:W-:Y:S01]  /*21400*/  IMAD.WIDE R16, R0, 0x4, R4 ;  /* 0x0000000400107825 */ /* 0x002fe200078e0204 */
[----:B------:R-:W-:-:S05]  /*21410*/  IADD3 R0, R97, -0x25, RZ ;  /* 0xffffffdb61007810 */ /* 0x000fca0007ffe0ff */
[----:B------:R-:W1:Y:S01]  /*21420*/  LDC R51, c[0x0][0x240] ;  /* 0x00009000ff337b82 */ /* 0x000e620000000800 */
[----:B------:R3:W-:Y:S01]  /*21430*/  LDGSTS.E [R243+-0x3bff8], desc[UR60][R16.64], !P0 ;  /* 0xc400800010f37fae */ /* 0x0007e2000c12187c */
[----:B------:R-:W-:Y:S01]  /*21440*/  ISETP.GE.U32.AND P0, PT, R0, 0x7fffff5c, PT ;  /* 0x7fffff5c0000780c */ /* 0x000fe20003f06070 */
[----:B------:R-:W-:-:S05]  /*21450*/  IMAD R0, R83, 0x7, RZ ;  /* 0x0000000753007824 */ /* 0x000fca00078e02ff */
[----:B------:R-:W2:Y:S01]  /*21460*/  LDC R83, c[0x0][0x230] ;  /* 0x00008c00ff537b82 */ /* 0x000ea20000000800 */
[C---:B------:R-:W-:Y:S01]  /*21470*/  IMAD.WIDE R22, R0.reuse, 0x4, R240 ;  /* 0x0000000400167825 */ /* 0x040fe200078e02f0 */
[----:B------:R3:W-:Y:S03]  /*21480*/  STL.64 [R1+0xda8], R18 ;  /* 0x000da81201007387 */ /* 0x0007e60000100a00 */
[----:B----4-:R-:W-:Y:S02]  /*21490*/  IMAD R2, R11, 0x24, RZ ;  /* 0x000000240b027824 */ /* 0x010fe400078e02ff */
[----:B------:R-:W-:Y:S01]  /*214a0*/  IMAD.WIDE R20, R0, 0x4, R4 ;  /* 0x0000000400147825 */ /* 0x000fe200078e0204 */
[----:B------:R-:W4:Y:S01]  /*214b0*/  LDC R97, c[0x0][0x230] ;  /* 0x00008c00ff617b82 */ /* 0x000f220000000800 */
[----:B------:R1:W-:Y:S02]  /*214c0*/  LDGSTS.E [R243+-0x3fff4], desc[UR60][R22.64], !P1 ;  /* 0xc000c00016f37fae */ /* 0x0003e4000c92187c */
[----:B------:R-:W-:-:S02]  /*214d0*/  VIADD R0, R98, 0xffffffda ;  /* 0xffffffda62007836 */ /* 0x000fc40000000000 */
[----:B------:R3:W-:Y:S02]  /*214e0*/  STL.64 [R1+0xdb0], R16 ;  /* 0x000db01001007387 */ /* 0x0007e40000100a00 */
[----:B---3--:R-:W-:Y:S01]  /*214f0*/  IMAD.WIDE R18, R2, 0x4, R240 ;  /* 0x0000000402127825 */ /* 0x008fe200078e02f0 */
[----:B------:R-:W3:Y:S01]  /*21500*/  LDC R11, c[0x0][0x238] ;  /* 0x00008e00ff0b7b82 */ /* 0x000ee20000000800 */
[----:B------:R1:W-:Y:S01]  /*21510*/  LDGSTS.E [R243+-0x3bff4], desc[UR60][R20.64], !P1 ;  /* 0xc400c00014f37fae */ /* 0x0003e2000c92187c */
[----:B------:R-:W-:Y:S02]  /*21520*/  ISETP.GE.U32.AND P1, PT, R0, 0x7fffff5b, PT ;  /* 0x7fffff5b0000780c */ /* 0x000fe40003f26070 */
[----:B------:R-:W-:Y:S01]  /*21530*/  IADD3 R0, R82, -0x27, RZ ;  /* 0xffffffd952007810 */ /* 0x000fe20007ffe0ff */
[----:B------:R2:W-:Y:S03]  /*21540*/  LDGSTS.E [R243+-0x38000], desc[UR60][R18.64], !P0 ;  /* 0xc800000012f37fae */ /* 0x0005e6000c12187c */
[----:B------:R-:W3:Y:S01]  /*21550*/  LDC R82, c[0x0][0x238] ;  /* 0x00008e00ff527b82 */ /* 0x000ee20000000800 */
[----:B------:R-:W-:-:S05]  /*21560*/  IMAD.WIDE R16, R2, 0x4, R4 ;  /* 0x0000000402107825 */ /* 0x000fca00078e0204 */
[----:B------:R2:W-:Y:S01]  /*21570*/  LDGSTS.E [R243+-0x34000], desc[UR60][R16.64], !P0 ;  /* 0xcc00000010f37fae */ /* 0x0005e2000c12187c */
[----:B------:R-:W-:Y:S01]  /*21580*/  ISETP.GE.U32.AND P0, PT, R0, 0x7fffff5a, PT ;  /* 0x7fffff5a0000780c */ /* 0x000fe20003f06070 */
[----:B------:R-:W3:Y:S01]  /*21590*/  LDC R98, c[0x0][0x230] ;  /* 0x00008c00ff627b82 */ /* 0x000ee20000000800 */
[----:B------:R-:W-:Y:S01]  /*215a0*/  IMAD R0, R3, 0x25, RZ ;  /* 0x0000002503007824 */ /* 0x000fe200078e02ff */
[----:B------:R1:W-:Y:S01]  /*215b0*/  STL.64 [R1+0xdb8], R22 ;  /* 0x000db81601007387 */ /* 0x0003e20000100a00 */
[----:B------:R-:W-:-:S03]  /*215c0*/  IMAD R2, R15, 0x26, RZ ;  /* 0x000000260f027824 */ /* 0x000fc600078e02ff */
[----:B------:R2:W-:Y:S02]  /*215d0*/  STL.64 [R1+0xdc0], R20 ;  /* 0x000dc01401007387 */ /* 0x0005e40000100a00 */
[----:B------:R-:W3:Y:S02]  /*215e0*/  LDC R15, c[0x0][0x230] ;  /* 0x00008c00ff0f7b82 */ /* 0x000ee40000000800 */
[----:B------:R4:W-:Y:S01]  /*215f0*/  STL.64 [R1+0xdc8], R18 ;  /* 0x000dc81201007387 */ /* 0x0009e20000100a00 */
[----:B-1----:R-:W-:-:S05]  /*21600*/  IMAD.WIDE R22, R0, 0x4, R240 ;  /* 0x0000000400167825 */ /* 0x002fca00078e02f0 */
[----:B------:R-:W1:Y:S01]  /*21610*/  LDC R3, c[0x0][0x238] ;  /* 0x00008e00ff037b82 */ /* 0x000e620000000800 */
[----:B--2---:R-:W-:Y:S01]  /*21620*/  IMAD.WIDE R20, R0, 0x4, R4 ;  /* 0x0000000400147825 */ /* 0x004fe200078e0204 */
[----:B------:R2:W-:Y:S03]  /*21630*/  STL.64 [R1+0xdd0], R16 ;  /* 0x000dd01001007387 */ /* 0x0005e60000100a00 */
[----:B------:R-:W-:Y:S01]  /*21640*/  VIADD R0, R83, 0xffffffd8 ;  /* 0xffffffd853007836 */ /* 0x000fe20000000000 */
[----:B------:R3:W-:Y:S01]  /*21650*/  LDGSTS.E [R243+-0x37ffc], desc[UR60][R22.64], !P1 ;  /* 0xc800400016f37fae */ /* 0x0007e2000c92187c */
[----:B----4-:R-:W-:Y:S01]  /*21660*/  IMAD.WIDE R18, R2, 0x4, R240 ;  /* 0x0000000402127825 */ /* 0x010fe200078e02f0 */
[----:B------:R-:W4:Y:S02]  /*21670*/  LDC R83, c[0x0][0x230] ;  /* 0x00008c00ff537b82 */ /* 0x000f240000000800 */
[----:B------:R3:W-:Y:S01]  /*21680*/  LDGSTS.E [R243+-0x33ffc], desc[UR60][R20.64], !P1 ;  /* 0xcc00400014f37fae */ /* 0x0007e2000c92187c */
[----:B------:R-:W-:Y:S01]  /*21690*/  ISETP.GE.U32.AND P1, PT, R0, 0x7fffff59, PT ;  /* 0x7fffff590000780c */ /* 0x000fe20003f26070 */
[----:B--2---:R-:W-:Y:S01]  /*216a0*/  IMAD.WIDE R16, R2, 0x4, R4 ;  /* 0x0000000402107825 */ /* 0x004fe200078e0204 */
[----:B------:R-:W-:Y:S01]  /*216b0*/  IADD3 R0, R97, -0x45, RZ ;  /* 0xffffffbb61007810 */ /* 0x000fe20007ffe0ff */
[----:B------:R2:W-:Y:S02]  /*216c0*/  LDGSTS.E [R243+-0x37ff8], desc[UR60][R18.64], !P0 ;  /* 0xc800800012f37fae */ /* 0x0005e4000c12187c */
[----:B------:R-:W4:Y:S02]  /*216d0*/  LDC R97, c[0x0][0x230] ;  /* 0x00008c00ff617b82 */ /* 0x000f240000000800 */
[----:B------:R2:W-:Y:S01]  /*216e0*/  LDGSTS.E [R243+-0x33ff8], desc[UR60][R16.64], !P0 ;  /* 0xcc00800010f37fae */ /* 0x0005e2000c12187c */
[----:B------:R-:W-:Y:S01]  /*216f0*/  ISETP.GE.U32.AND P0, PT, R0, 0x7fffff3c, PT ;  /* 0x7fffff3c0000780c */ /* 0x000fe20003f06070 */
[----:B---3--:R-:W-:-:S02]  /*21700*/  IMAD R0, R11, 0x27, RZ ;  /* 0x000000270b007824 */ /* 0x008fc400078e02ff */
[----:B------:R3:W-:Y:S02]  /*21710*/  STL.64 [R1+0xdd8], R22 ;  /* 0x000dd81601007387 */ /* 0x0007e40000100a00 */
[----:B------:R-:W4:Y:S01]  /*21720*/  LDC R11, c[0x0][0x238] ;  /* 0x00008e00ff0b7b82 */ /* 0x000f220000000800 */
[----:B------:R-:W-:Y:S01]  /*21730*/  IMAD R2, R82, 0x44, RZ ;  /* 0x0000004452027824 */ /* 0x000fe200078e02ff */
[----:B------:R2:W-:Y:S06]  /*21740*/  STL.64 [R1+0xde0], R20 ;  /* 0x000de01401007387 */ /* 0x0005ec0000100a00 */
[----:B------:R-:W4:Y:S01]  /*21750*/  LDC R57, c[0x0][0x240] ;  /* 0x00009000ff397b82 */ /* 0x000f220000000800 */
[----:B---3--:R-:W-:-:S04]  /*21760*/  IMAD.WIDE R22, R0, 0x4, R240 ;  /* 0x0000000400167825 */ /* 0x008fc800078e02f0 */
[----:B--2---:R-:W-:Y:S01]  /*21770*/  IMAD.WIDE R20, R0, 0x4, R4 ;  /* 0x0000000400147825 */ /* 0x004fe200078e0204 */
[----:B------:R2:W-:Y:S02]  /*21780*/  STL.64 [R1+0xde8], R18 ;  /* 0x000de81201007387 */ /* 0x0005e40000100a00 */
[----:B------:R-:W3:Y:S01]  /*21790*/  LDC R82, c[0x0][0x238] ;  /* 0x00008e00ff527b82 */ /* 0x000ee20000000800 */
[----:B------:R-:W-:Y:S01]  /*217a0*/  VIADD R0, R98, 0xfffffff6 ;  /* 0xfffffff662007836 */ /* 0x000fe20000000000 */
[----:B------:R-:W-:Y:S04]  /*217b0*/  LDGSTS.E [R243+-0x37ff4], desc[UR60][R22.64], !P1 ;  /* 0xc800c00016f37fae */ /* 0x000fe8000c92187c */
[----:B------:R1:W-:Y:S02]  /*217c0*/  STL.64 [R1+0xdf0], R16 ;  /* 0x000df01001007387 */ /* 0x0003e40000100a00 */
[----:B------:R-:W3:Y:S01]  /*217d0*/  LDC R98, c[0x0][0x238] ;  /* 0x00008e00ff627b82 */ /* 0x000ee20000000800 */
[----:B--2---:R-:W-:Y:S01]  /*217e0*/  IMAD.WIDE R18, R2, 0x4, R240 ;  /* 0x0000000402127825 */ /* 0x004fe200078e02f0 */
[----:B------:R-:W-:Y:S01]  /*217f0*/  LDGSTS.E [R243+-0x33ff4], desc[UR60][R20.64], !P1 ;  /* 0xcc00c00014f37fae */ /* 0x000fe2000c92187c */
[----:B------:R-:W-:-:S02]  /*21800*/  ISETP.GE.U32.AND P1, PT, R0, 0x7fffff77, PT ;  /* 0x7fffff770000780c */ /* 0x000fc40003f26070 */
[----:B------:R-:W-:Y:S01]  /*21810*/  IMAD R0, R109, 0x45, RZ ;  /* 0x000000456d007824 */ /* 0x000fe200078e02ff */
[----:B------:R-:W-:Y:S02]  /*21820*/  STL.64 [R1+0xdf8], R22 ;  /* 0x000df81601007387 */ /* 0x000fe40000100a00 */
[----:B------:R-:W2:Y:S01]  /*21830*/  LDC R109, c[0x0][0x238] ;  /* 0x00008e00ff6d7b82 */ /* 0x000ea20000000800 */
[----:B-1----:R-:W-:Y:S01]  /*21840*/  IMAD.WIDE R16, R2, 0x4, R4 ;  /* 0x0000000402107825 */ /* 0x002fe200078e0204 */
[----:B------:R-:W-:Y:S01]  /*21850*/  STL.64 [R1+0xe00], R20 ;  /* 0x000e001401007387 */ /* 0x000fe20000100a00 */
[----:B------:R-:W-:-:S03]  /*21860*/  IADD3 R2, R108, -0x47, RZ ;  /* 0xffffffb96c027810 */ /* 0x000fc60007ffe0ff */
[----:B------:R1:W-:Y:S02]  /*21870*/  STL.64 [R1+0xe08], R18 ;  /* 0x000e081201007387 */ /* 0x0003e40000100a00 */
[----:B------:R-:W2:Y:S02]  /*21880*/  LDC R108, c[0x0][0x230] ;  /* 0x00008c00ff6c7b82 */ /* 0x000ea40000000800 */
[----:B------:R1:W-:Y:S04]  /*21890*/  LDGSTS.E [R243+-0x30000], desc[UR60][R18.64], !P0 ;  /* 0xd000000012f37fae */ /* 0x0003e8000c12187c */
[----:B------:R4:W-:Y:S02]  /*218a0*/  STL.64 [R1+0xe10], R16 ;  /* 0x000e101001007387 */ /* 0x0009e40000100a00 */
[----:B------:R-:W2:Y:S02]  /*218b0*/  LDC R49, c[0x0][0x240] ;  /* 0x00009000ff317b82 */ /* 0x000ea40000000800 */
[----:B------:R4:W-:Y:S01]  /*218c0*/  LDGSTS.E [R243+-0x2c000], desc[UR60][R16.64], !P0 ;  /* 0xd400000010f37fae */ /* 0x0009e2000c12187c */
[----:B-1----:R-:W-:Y:S01]  /*218d0*/  IMAD.WIDE R18, R0, 0x4, R240 ;  /* 0x0000000400127825 */ /* 0x002fe200078e02f0 */
[----:B------:R-:W-:-:S04]  /*218e0*/  ISETP.GE.U32.AND P0, PT, R2, 0x7fffff3a, PT ;  /* 0x7fffff3a0200780c */ /* 0x000fc80003f06070 */
[----:B------:R-:W1:Y:S01]  /*218f0*/  LDC R60, c[0x0][0x240] ;  /* 0x00009000ff3c7b82 */ /* 0x000e620000000800 */
[----:B------:R3:W-:Y:S01]  /*21900*/  LDGSTS.E [R243+-0x2fffc], desc[UR60][R18.64], !P6 ;  /* 0xd000400012f37fae */ /* 0x0007e2000f12187c */
[----:B----4-:R-:W-:-:S06]  /*21910*/  IMAD.WIDE R16, R0, 0x4, R4 ;  /* 0x0000000400107825 */ /* 0x010fcc00078e0204 */
[----:B------:R-:W4:Y:S01]  /*21920*/  LDC R56, c[0x0][0x240] ;  /* 0x00009000ff387b82 */ /* 0x000f220000000800 */
[----:B------:R-:W-:Y:S01]  /*21930*/  VIADD R0, R15, 0xffffffb8 ;  /* 0xffffffb80f007836 */ /* 0x000fe20000000000 */
[----:B------:R3:W-:Y:S04]  /*21940*/  LDGSTS.E [R243+-0x2bffc], desc[UR60][R16.64], !P6 ;  /* 0xd400400010f37fae */ /* 0x0007e8000f12187c */
[----:B------:R-:W-:Y:S01]  /*21950*/  ISETP.GE.U32.AND P6, PT, R0, 0x7fffff39, PT ;  /* 0x7fffff390000780c */ /* 0x000fe20003fc6070 */
[----:B------:R-:W-:Y:S01]  /*21960*/  IMAD R0, R3, 0x46, RZ ;  /* 0x0000004603007824 */ /* 0x000fe200078e02ff */
[----:B------:R-:W2:Y:S01]  /*21970*/  LDC R15, c[0x0][0x238] ;  /* 0x00008e00ff0f7b82 */ /* 0x000ea20000000800 */
[----:B------:R-:W-:Y:S01]  /*21980*/  IMAD R2, R11, 0x47, RZ ;  /* 0x000000470b027824 */ /* 0x000fe200078e02ff */
[----:B------:R3:W-:Y:S01]  /*21990*/  STL.64 [R1+0xe18], R18 ;  /* 0x000e181201007387 */ /* 0x0007e20000100a00 */
[----:B------:R-:W-:Y:S01]  /*219a0*/  IMAD.WIDE R22, R0, 0x4, R240 ;  /* 0x0000000400167825 */ /* 0x000fe200078e02f0 */
[----:B------:R-:W-:-:S02]  /*219b0*/  IADD3 R3, R83, -0x66, RZ ;  /* 0xffffff9a53037810 */ /* 0x000fc40007ffe0ff */
[----:B------:R3:W-:Y:S01]  /*219c0*/  STL.64 [R1+0xe20], R16 ;  /* 0x000e201001007387 */ /* 0x0007e20000100a00 */
[----:B------:R-:W-:Y:S01]  /*219d0*/  IMAD.WIDE R20, R0, 0x4, R4 ;  /* 0x0000000400147825 */ /* 0x000fe200078e0204 */
[----:B------:R-:W1:Y:S02]  /*219e0*/  LDC R11, c[0x0][0x238] ;  /* 0x00008e00ff0b7b82 */ /* 0x000e640000000800 */
[----:B------:R4:W-:Y:S01]  /*219f0*/  LDGSTS.E [R243+-0x2fff8], desc[UR60][R22.64], !P0 ;  /* 0xd000800016f37fae */ /* 0x0009e2000c12187c */
[----:B------:R-:W-:Y:S02]  /*21a00*/  VIADD R0, R114, 0xffffff9b ;  /* 0xffffff9b72007836 */ /* 0x000fe40000000000 */
[C---:B---3--:R-:W-:Y:S01]  /*21a10*/  IMAD.WIDE R18, R2.reuse, 0x4, R240 ;  /* 0x0000000402127825 */ /* 0x048fe200078e02f0 */
[----:B------:R3:W-:Y:S02]  /*21a20*/  LDGSTS.E [R243+-0x2bff8], desc[UR60][R20.64], !P0 ;  /* 0xd400800014f37fae */ /* 0x0007e4000c12187c */
[----:B------:R-:W1:Y:S01]  /*21a30*/  LDC R83, c[0x0][0x230] ;  /* 0x00008c00ff537b82 */ /* 0x000e620000000800 */
[----:B------:R-:W-:Y:S01]  /*21a40*/  IMAD.WIDE R16, R2, 0x4, R4 ;  /* 0x0000000402107825 */ /* 0x000fe200078e0204 */
[----:B------:R3:W-:Y:S01]  /*21a50*/  LDGSTS.E [R243+-0x2fff4], desc[UR60][R18.64], !P6 ;  /* 0xd000c00012f37fae */ /* 0x0007e2000f12187c */
[----:B------:R-:W-:-:S03]  /*21a60*/  ISETP.GE.U32.AND P0, PT, R0, 0x7fffff1c, PT ;  /* 0x7fffff1c0000780c */ /* 0x000fc60003f06070 */
[----:B------:R3:W-:Y:S01]  /*21a70*/  LDGSTS.E [R243+-0x2bff4], desc[UR60][R16.64], !P6 ;  /* 0xd400c00010f37fae */ /* 0x0007e2000f12187c */
[----:B------:R-:W-:Y:S01]  /*21a80*/  ISETP.GE.U32.AND P6, PT, R3, 0x7fffff1b, PT ;  /* 0x7fffff1b0300780c */ /* 0x000fe20003fc6070 */
[----:B------:R-:W1:Y:S01]  /*21a90*/  LDC R114, c[0x0][0x240] ;  /* 0x00009000ff727b82 */ /* 0x000e620000000800 */
[----:B------:R-:W-:Y:S01]  /*21aa0*/  IMAD R0, R82, 0x64, RZ ;  /* 0x0000006452007824 */ /* 0x000fe200078e02ff */
[----:B------:R4:W-:Y:S06]  /*21ab0*/  STL.64 [R1+0xe28], R22 ;  /* 0x000e281601007387 */ /* 0x0009ec0000100a00 */
[----:B------:R-:W1:Y:S01]  /*21ac0*/  LDC R3, c[0x0][0x230] ;  /* 0x00008c00ff037b82 */ /* 0x000e620000000800 */
[----:B------:R3:W-:Y:S01]  /*21ad0*/  STL.64 [R1+0xe30], R20 ;  /* 0x000e301401007387 */ /* 0x0007e20000100a00 */
[----:B----4-:R-:W-:-:S06]  /*21ae0*/  IMAD.WIDE R22, R0, 0x4, R240 ;  /* 0x0000000400167825 */ /* 0x010fcc00078e02f0 */
[----:B------:R-:W4:Y:S01]  /*21af0*/  LDC R82, c[0x0][0x238] ;  /* 0x00008e00ff527b82 */ /* 0x000f220000000800 */
[----:B--2---:R-:W-:Y:S01]  /*21b00*/  IMAD R2, R15, 0x65, RZ ;  /* 0x000000650f027824 */ /* 0x004fe200078e02ff */
[----:B------:R-:W-:Y:S01]  /*21b10*/  LDGSTS.E [R243+-0x28000], desc[UR60][R22.64], !P0 ;  /* 0xd800000016f37fae */ /* 0x000fe2000c12187c */
[----:B---3--:R-:W-:Y:S01]  /*21b20*/  IMAD.WIDE R20, R0, 0x4, R4 ;  /* 0x0000000400147825 */ /* 0x008fe200078e0204 */
[----:B------:R-:W-:Y:S02]  /*21b30*/  IADD3 R0, R97, -0x67, RZ ;  /* 0xffffff9961007810 */ /* 0x000fe40007ffe0ff */
[----:B------:R2:W-:Y:S02]  /*21b40*/  STL.64 [R1+0xe38], R18 ;  /* 0x000e381201007387 */ /* 0x0005e40000100a00 */
[----:B------:R-:W3:Y:S02]  /*21b50*/  LDC R97, c[0x0][0x238] ;  /* 0x00008e00ff617b82 */ /* 0x000ee40000000800 */
[----:B------:R-:W-:Y:S01]  /*21b60*/  LDGSTS.E [R243+-0x24000], desc[UR60][R20.64], !P0 ;  /* 0xdc00000014f37fae */ /* 0x000fe2000c12187c */
[----:B------:R-:W-:Y:S01]  /*21b70*/  ISETP.GE.U32.AND P0, PT, R0, 0x7fffff1a, PT ;  /* 0x7fffff1a0000780c */ /* 0x000fe20003f06070 */
[----:B------:R-:W-:-:S02]  /*21b80*/  IMAD R0, R98, 0x66, RZ ;  /* 0x0000006662007824 */ /* 0x000fc400078e02ff */
[----:B------:R1:W-:Y:S02]  /*21b90*/  STL.64 [R1+0xe40], R16 ;  /* 0x000e401001007387 */ /* 0x0003e40000100a00 */
[----:B------:R-:W3:Y:S01]  /*21ba0*/  LDC R15, c[0x0][0x230] ;  /* 0x00008c00ff0f7b82 */ /* 0x000ee20000000800 */
[C---:B--2---:R-:W-:Y:S01]  /*21bb0*/  IMAD.WIDE R18, R2.reuse, 0x4, R240 ;  /* 0x0000000402127825 */ /* 0x044fe200078e02f0 */
[----:B------:R-:W-:Y:S04]  /*21bc0*/  STL.64 [R1+0xe48], R22 ;  /* 0x000e481601007387 */ /* 0x000fe80000100a00 */
[----:B------:R-:W-:Y:S02]  /*21bd0*/  STL.64 [R1+0xe50], R20 ;  /* 0x000e501401007387 */ /* 0x000fe40000100a00 */
[----:B------:R-:W2:Y:S01]  /*21be0*/  LDC R98, c[0x0][0x238] ;  /* 0x00008e00ff627b82 */ /* 0x000ea20000000800 */
[----:B-1----:R-:W-:Y:S01]  /*21bf0*/  IMAD.WIDE R16, R2, 0x4, R4 ;  /* 0x0000000402107825 */ /* 0x002fe200078e0204 */
[----:B------:R1:W-:Y:S03]  /*21c00*/  STL.64 [R1+0xe58], R18 ;  /* 0x000e581201007387 */ /* 0x0003e60000100a00 */
[----:B------:R-:W-:Y:S01]  /*21c10*/  VIADD R2, R108, 0xffffff98 ;  /* 0xffffff986c027836 */ /* 0x000fe20000000000 */
        /* <DEDUP_REMOVED lines=9> */
[----:B----4-:R-:W-:Y:S01]  /*21cb0*/  IMAD.WIDE R16, R0, 0x4, R4 ;  /* 0x0000000400107825 */ /* 0x010fe200078e0204 */
[----:B------:R-:W-:-:S04]  /*21cc0*/  IADD3 R0, R3, -0x9, RZ ;  /* 0xfffffff703007810 */ /* 0x000fc80007ffe0ff */
[----:B------:R4:W-:Y:S01]  /*21cd0*/  LDGSTS.E [R243+-0x23ff8], desc[UR60][R16.64], !P0 ;  /* 0xdc00800010f37fae */ /* 0x0009e2000c12187c */
[----:B------:R-:W-:Y:S01]  /*21ce0*/  ISETP.GE.U32.AND P0, PT, R0, 0x7fffff78, PT ;  /* 0x7fffff780000780c */ /* 0x000fe20003f06070 */
[----:B------:R-:W-:Y:S01]  /*21cf0*/  IMAD R0, R11, 0x67, RZ ;  /* 0x000000670b007824 */ /* 0x000fe200078e02ff */
[----:B------:R-:W-:Y:S01]  /*21d00*/  MOV R142, R252 ;  /* 0x000000fc008e7202 */ /* 0x000fe20000000f00 */
[----:B------:R-:W2:Y:S01]  /*21d10*/  LDC R59, c[0x0][0x240] ;  /* 0x00009000ff3b7b82 */ /* 0x000ea20000000800 */
[----:B------:R-:W-:Y:S01]  /*21d20*/  SHF.L.U32 R2, R82, 0x3, RZ ;  /* 0x0000000352027819 */ /* 0x000fe200000006ff */
[----:B------:R-:W-:Y:S01]  /*21d30*/  IMAD.WIDE R22, R0, 0x4, R240 ;  /* 0x0000000400167825 */ /* 0x000fe200078e02f0 */
[----:B------:R1:W-:Y:S01]  /*21d40*/  STL.64 [R1+0xe68], R18 ;  /* 0x000e681201007387 */ /* 0x0003e20000100a00 */
[----:B------:R-:W-:Y:S02]  /*21d50*/  IADD3 R242, R14, 0x200000, R242 ;  /* 0x002000000ef27810 */ /* 0x000fe40007ffe0f2 */
[----:B------:R-:W-:-:S02]  /*21d60*/  IMAD.WIDE R20, R0, 0x4, R4 ;  /* 0x0000000400147825 */ /* 0x000fc400078e0204 */
[----:B------:R-:W2:Y:S01]  /*21d70*/  LDC R252, c[0x0][0x238] ;  /* 0x00008e00fffc7b82 */ /* 0x000ea20000000800 */
[----:B------:R4:W-:Y:S01]  /*21d80*/  STL.64 [R1+0xe70], R16 ;  /* 0x000e701001007387 */ /* 0x0009e20000100a00 */
[----:B------:R-:W-:Y:S02]  /*21d90*/  VIADD R3, R83, 0xfffffff5 ;  /* 0xfffffff553037836 */ /* 0x000fe40000000000 */
[----:B---3--:R-:W-:Y:S01]  /*21da0*/  IMAD R0, R97, 0x9, RZ ;  /* 0x0000000961007824 */ /* 0x008fe200078e02ff */
[----:B------:R3:W-:Y:S01]  /*21db0*/  LDGSTS.E [R243+-0x27ff4], desc[UR60][R22.64], !P6 ;  /* 0xd800c00016f37fae */ /* 0x0007e2000f12187c */
[C---:B-1----:R-:W-:Y:S02]  /*21dc0*/  IMAD.WIDE R18, R2.reuse, 0x4, R240 ;  /* 0x0000000402127825 */ /* 0x042fe400078e02f0 */
[----:B------:R-:W1:Y:S01]  /*21dd0*/  LDC R58, c[0x0][0x240] ;  /* 0x00009000ff3a7b82 */ /* 0x000e620000000800 */
[----:B------:R2:W-:Y:S01]  /*21de0*/  LDGSTS.E [R243+-0x23ff4], desc[UR60][R20.64], !P6 ;  /* 0xdc00c00014f37fae */ /* 0x0005e2000f12187c */
[----:B------:R-:W-:Y:S01]  /*21df0*/  ISETP.GE.U32.AND P6, PT, R3, 0x7fffff76, PT ;  /* 0x7fffff760300780c */ /* 0x000fe20003fc6070 */
[----:B----4-:R-:W-:Y:S01]  /*21e00*/  IMAD.WIDE R16, R2, 0x4, R4 ;  /* 0x0000000402107825 */ /* 0x010fe200078e0204 */
[----:B------:R-:W-:Y:S01]  /*21e10*/  IADD3 R2, R15, -0xc, RZ ;  /* 0xfffffff40f027810 */ /* 0x000fe20007ffe0ff */
[----:B------:R3:W-:Y:S03]  /*21e20*/  STL.64 [R1+0xe78], R22 ;  /* 0x000e781601007387 */ /* 0x0007e60000100a00 */
[----:B------:R-:W4:Y:S01]  /*21e30*/  LDC R55, c[0x0][0x240] ;  /* 0x00009000ff377b82 */ /* 0x000f220000000800 */
[----:B------:R2:W-:Y:S04]  /*21e40*/  LDGSTS.E [R242+-0x40000], desc[UR60][R18.64], !P0 ;  /* 0xc000000012f27fae */ /* 0x0005e8000c12187c */
[----:B------:R2:W-:Y:S03]  /*21e50*/  STL.64 [R1+0xe80], R20 ;  /* 0x000e801401007387 */ /* 0x0005e60000100a00 */
[----:B------:R-:W4:Y:S01]  /*21e60*/  LDC R53, c[0x0][0x240] ;  /* 0x00009000ff357b82 */ /* 0x000f220000000800 */
[----:B------:R1:W-:Y:S01]  /*21e70*/  LDGSTS.E [R242+-0x3c000], desc[UR60][R16.64], !P0 ;  /* 0xc400000010f27fae */ /* 0x0003e2000c12187c */
[----:B---3--:R-:W-:Y:S01]  /*21e80*/  IMAD.WIDE R22, R0, 0x4, R240 ;  /* 0x0000000400167825 */ /* 0x008fe200078e02f0 */
[----:B------:R-:W-:-:S03]  /*21e90*/  ISETP.GE.U32.AND P0, PT, R2, 0x7fffff75, PT ;  /* 0x7fffff750200780c */ /* 0x000fc60003f06070 */
[----:B--2---:R-:W-:Y:S02]  /*21ea0*/  IMAD R2, R98, 0xa, RZ ;  /* 0x0000000a62027824 */ /* 0x004fe400078e02ff */
[----:B------:R-:W2:Y:S01]  /*21eb0*/  LDC R63, c[0x0][0x240] ;  /* 0x00009000ff3f7b82 */ /* 0x000ea20000000800 */
[----:B------:R-:W-:Y:S01]  /*21ec0*/  IMAD.WIDE R20, R0, 0x4, R4 ;  /* 0x0000000400147825 */ /* 0x000fe200078e0204 */
[----:B------:R3:W-:Y:S03]  /*21ed0*/  STL.64 [R1+0xe88], R18 ;  /* 0x000e881201007387 */ /* 0x0007e60000100a00 */
[----:B------:R-:W-:Y:S01]  /*21ee0*/  VIADD R0, R108, 0xffffffd7 ;  /* 0xffffffd76c007836 */ /* 0x000fe20000000000 */
[----:B------:R-:W-:Y:S01]  /*21ef0*/  STL [R1+0x2e78], R243 ;  /* 0x002e78f301007387 */ /* 0x000fe20000100800 */
[----:B------:R-:W-:Y:S01]  /*21f00*/  VIADD R3, R152, 0xfffffff3 ;  /* 0xfffffff398037836 */ /* 0x000fe20000000000 */
[C---:B------:R-:W-:Y:S01]  /*21f10*/  LOP3.LUT R15, R13.reuse, 0x30, RZ, 0x3c, !PT ;  /* 0x000000300d0f7812 */ /* 0x040fe200078e3cff */
[----:B------:R-:W4:Y:S01]  /*21f20*/  LDC R98, c[0x0][0x240] ;  /* 0x00009000ff627b82 */ /* 0x000f220000000800 */
[----:B------:R1:W-:Y:S04]  /*21f30*/  LDGSTS.E [R242+-0x3fffc], desc[UR60][R22.64], !P1 ;  /* 0xc000400016f27fae */ /* 0x0003e8000c92187c */
[----:B------:R1:W-:Y:S01]  /*21f40*/  STL.64 [R1+0xe90], R16 ;  /* 0x000e901001007387 */ /* 0x0003e20000100a00 */
[----:B---3--:R-:W-:Y:S01]  /*21f50*/  IMAD.WIDE R18, R2, 0x4, R240 ;  /* 0x0000000402127825 */ /* 0x008fe200078e02f0 */
[----:B------:R-:W-:Y:S01]  /*21f60*/  LOP3.LUT R11, R13, 0x40, RZ, 0x3c, !PT ;  /* 0x000000400d0b7812 */ /* 0x000fe200078e3cff */
[----:B------:R-:W3:Y:S01]  /*21f70*/  LDC R108, c[0x0][0x240] ;  /* 0x00009000ff6c7b82 */ /* 0x000ee20000000800 */
[----:B------:R2:W-:Y:S01]  /*21f80*/  LDGSTS.E [R242+-0x3bffc], desc[UR60][R20.64], !P1 ;  /* 0xc400400014f27fae */ /* 0x0005e2000c92187c */
[----:B------:R-:W-:Y:S01]  /*21f90*/  ISETP.GE.U32.AND P1, PT, R0, 0x7fffff58, PT ;  /* 0x7fffff580000780c */ /* 0x000fe20003f26070 */
[----:B------:R-:W-:-:S02]  /*21fa0*/  IMAD R0, R109, 0xb, RZ ;  /* 0x0000000b6d007824 */ /* 0x000fc400078e02ff */
[----:B------:R1:W-:Y:S02]  /*21fb0*/  STL.64 [R1+0xe98], R22 ;  /* 0x000e981601007387 */ /* 0x0003e40000100a00 */
[----:B-1----:R-:W-:Y:S01]  /*21fc0*/  IMAD.WIDE R16, R2, 0x4, R4 ;  /* 0x0000000402107825 */ /* 0x002fe200078e0204 */
[----:B------:R-:W-:Y:S01]  /*21fd0*/  IADD3 R2, R152, -0x7d, RZ ;  /* 0xffffff8398027810 */ /* 0x000fe20007ffe0ff */
[----:B------:R1:W-:Y:S01]  /*21fe0*/  LDGSTS.E [R242+-0x3fff8], desc[UR60][R18.64], !P6 ;  /* 0xc000800012f27fae */ /* 0x0003e2000f12187c */
[----:B------:R-:W-:Y:S01]  /*21ff0*/  IADD3 R15, R14, 0x200000, R15 ;  /* 0x002000000e0f7810 */ /* 0x000fe20007ffe00f */
[----:B------:R-:W3:Y:S02]  /*22000*/  LDC R109, c[0x0][0x240] ;  /* 0x00009000ff6d7b82 */ /* 0x000ee40000000800 */
[----:B------:R2:W-:Y:S01]  /*22010*/  STL.64 [R1+0xea0], R20 ;  /* 0x000ea01401007387 */ /* 0x0005e20000100a00 */
[----:B------:R-:W-:-:S03]  /*22020*/  IMAD.WIDE R22, R0, 0x4, R240 ;  /* 0x0000000400167825 */ /* 0x000fc600078e02f0 */
[----:B------:R4:W-:Y:S01]  /*22030*/  LDGSTS.E [R242+-0x3bff8], desc[UR60][R16.64], !P6 ;  /* 0xc400800010f27fae */ /* 0x0009e2000f12187c */
[----:B------:R-:W-:Y:S01]  /*22040*/  ISETP.GE.U32.AND P6, PT, R2, 0x7fffff04, PT ;  /* 0x7fffff040200780c */ /* 0x000fe20003fc6070 */
[----:B------:R-:W-:Y:S02]  /*22050*/  IMAD R2, R252, 0x28, RZ ;  /* 0x00000028fc027824 */ /* 0x000fe400078e02ff */
[----:B------:R1:W-:Y:S01]  /*22060*/  STL.64 [R1+0xea8], R18 ;  /* 0x000ea81201007387 */ /* 0x0003e20000100a00 */
[----:B--2---:R-:W-:-:S03]  /*22070*/  IMAD.WIDE R20, R0, 0x4, R4 ;  /* 0x0000000400147825 */ /* 0x004fc600078e0204 */
[----:B------:R2:W-:Y:S01]  /*22080*/  LDGSTS.E [R242+-0x3fff4], desc[UR60][R22.64], !P0 ;  /* 0xc000c00016f27fae */ /* 0x0005e2000c12187c */
[----:B------:R-:W-:-:S03]  /*22090*/  VIADD R0, R152, 0xffffffd5 ;  /* 0xffffffd598007836 */ /* 0x000fc60000000000 */
[----:B------:R4:W-:Y:S01]  /*220a0*/  STL.64 [R1+0xeb0], R16 ;  /* 0x000eb01001007387 */ /* 0x0009e20000100a00 */
[----:B-1----:R-:W-:-:S03]  /*220b0*/  IMAD.WIDE R18, R2, 0x4, R240 ;  /* 0x0000000402127825 */ /* 0x002fc600078e02f0 */
[----:B------:R1:W-:Y:S01]  /*220c0*/  LDGSTS.E [R242+-0x3bff4], desc[UR60][R20.64], !P0 ;  /* 0xc400c00014f27fae */ /* 0x0003e2000c12187c */
[----:B------:R-:W-:Y:S01]  /*220d0*/  ISETP.GE.U32.AND P0, PT, R0, 0x7fffff56, PT ;  /* 0x7fffff560000780c */ /* 0x000fe20003f06070 */
[----:B------:R-:W-:Y:S02]  /*220e0*/  IMAD R0, R252, 0x29, RZ ;  /* 0x00000029fc007824 */ /* 0x000fe400078e02ff */
[----:B------:R2:W-:Y:S01]  /*220f0*/  STL.64 [R1+0xeb8], R22 ;  /* 0x000eb81601007387 */ /* 0x0005e20000100a00 */
[----:B----4-:R-:W-:Y:S01]  /*22100*/  IMAD.WIDE R16, R2, 0x4, R4 ;  /* 0x0000000402107825 */ /* 0x010fe200078e0204 */
[----:B------:R-:W-:Y:S02]  /*22110*/  IADD3 R2, R152, -0x2c, RZ ;  /* 0xffffffd498027810 */ /* 0x000fe40007ffe0ff */
[----:B------:R4:W-:Y:S04]  /*22120*/  LDGSTS.E [R242+-0x38000], desc[UR60][R18.64], !P1 ;  /* 0xc800000012f27fae */ /* 0x0009e8000c92187c */
[----:B------:R1:W-:Y:S01]  /*22130*/  STL.64 [R1+0xec0], R20 ;  /* 0x000ec01401007387 */ /* 0x0003e20000100a00 */
[----:B--2---:R-:W-:-:S03]  /*22140*/  IMAD.WIDE R22, R0, 0x4, R240 ;  /* 0x0000000400167825 */ /* 0x004fc600078e02f0 */
[----:B------:R2:W-:Y:S01]  /*22150*/  LDGSTS.E [R242+-0x34000], desc[UR60][R16.64], !P1 ;  /* 0xcc00000010f27fae */ /* 0x0005e2000c92187c */
[----:B------:R-:W-:Y:S01]  /*22160*/  ISETP.GE.U32.AND P1, PT, R2, 0x7fffff55, PT ;  /* 0x7fffff550200780c */ /* 0x000fe20003f26070 */
[----:B------:R-:W-:Y:S02]  /*22170*/  IMAD R2, R252, 0x2a, RZ ;  /* 0x0000002afc027824 */ /* 0x000fe400078e02ff */
[----:B------:R4:W-:Y:S01]  /*22180*/  STL.64 [R1+0xec8], R18 ;  /* 0x000ec81201007387 */ /* 0x0009e20000100a00 */
[----:B-1----:R-:W-:-:S03]  /*22190*/  IMAD.WIDE R20, R0, 0x4, R4 ;  /* 0x0000000400147825 */ /* 0x002fc600078e0204 */
[----:B------:R1:W-:Y:S01]  /*221a0*/  LDGSTS.E [R242+-0x37ffc], desc[UR60][R22.64], !P5 ;  /* 0xc800400016f27fae */ /* 0x0003e2000e92187c */
[----:B------:R-:W-:-:S03]  /*221b0*/  VIADD R0, R152, 0xffffffb7 ;  /* 0xffffffb798007836 */ /* 0x000fc60000000000 */
[----:B------:R2:W-:Y:S01]  /*221c0*/  STL.64 [R1+0xed0], R16 ;  /* 0x000ed01001007387 */ /* 0x0005e20000100a00 */
[----:B----4-:R-:W-:-:S03]  /*221d0*/  IMAD.WIDE R18, R2, 0x4, R240 ;  /* 0x0000000402127825 */ /* 0x010fc600078e02f0 */
[----:B------:R4:W-:Y:S01]  /*221e0*/  LDGSTS.E [R242+-0x33ffc], desc[UR60][R20.64], !P5 ;  /* 0xcc00400014f27fae */ /* 0x0009e2000e92187c */
[----:B------:R-:W-:Y:S01]  /*221f0*/  ISETP.GE.U32.AND P5, PT, R0, 0x7fffff38, PT ;  /* 0x7fffff380000780c */ /* 0x000fe20003fa6070 */
[----:B------:R-:W-:Y:S02]  /*22200*/  IMAD R0, R252, 0x2b, RZ ;  /* 0x0000002bfc007824 */ /* 0x000fe400078e02ff */
[----:B------:R1:W-:Y:S01]  /*22210*/  STL.64 [R1+0xed8], R22 ;  /* 0x000ed81601007387 */ /* 0x0003e20000100a00 */
[----:B--2---:R-:W-:Y:S01]  /*22220*/  IMAD.WIDE R16, R2, 0x4, R4 ;  /* 0x0000000402107825 */ /* 0x004fe200078e0204 */
[----:B------:R-:W-:Y:S02]  /*22230*/  IADD3 R2, R152, -0x4a, RZ ;  /* 0xffffffb698027810 */ /* 0x000fe40007ffe0ff */
[----:B------:R2:W-:Y:S04]  /*22240*/  LDGSTS.E [R242+-0x37ff8], desc[UR60][R18.64], !P0 ;  /* 0xc800800012f27fae */ /* 0x0005e8000c12187c */
[----:B------:R4:W-:Y:S01]  /*22250*/  STL.64 [R1+0xee0], R20 ;  /* 0x000ee01401007387 */ /* 0x0009e20000100a00 */
[----:B-1----:R-:W-:-:S03]  /*22260*/  IMAD.WIDE R22, R0, 0x4, R240 ;  /* 0x0000000400167825 */ /* 0x002fc600078e02f0 */
[----:B------:R1:W-:Y:S01]  /*22270*/  LDGSTS.E [R242+-0x33ff8], desc[UR60][R16.64], !P0 ;  /* 0xcc00800010f27fae */ /* 0x0003e2000c12187c */
[----:B------:R-:W-:Y:S01]  /*22280*/  ISETP.GE.U32.AND P0, PT, R2, 0x7fffff37, PT ;  /* 0x7fffff370200780c */ /* 0x000fe20003f06070 */
[----:B------:R-:W-:Y:S02]  /*22290*/  IMAD R2, R252, 0x48, RZ ;  /* 0x00000048fc027824 */ /* 0x000fe400078e02ff */
[----:B------:R2:W-:Y:S01]  /*222a0*/  STL.64 [R1+0xee8], R18 ;  /* 0x000ee81201007387 */ /* 0x0005e20000100a00 */
[----:B----4-:R-:W-:-:S03]  /*222b0*/  IMAD.WIDE R20, R0, 0x4, R4 ;  /* 0x0000000400147825 */ /* 0x010fc600078e0204 */
[----:B------:R4:W-:Y:S01]  /*222c0*/  LDGSTS.E [R242+-0x37ff4], desc[UR60][R22.64], !P1 ;  /* 0xc800c00016f27fae */ /* 0x0009e2000c92187c */
[----:B------:R-:W-:-:S03]  /*222d0*/  VIADD R0, R152, 0xffffffb5 ;  /* 0xffffffb598007836 */ /* 0x000fc60000000000 */
[----:B------:R1:W-:Y:S01]  /*222e0*/  STL.64 [R1+0xef0], R16 ;  /* 0x000ef01001007387 */ /* 0x0003e20000100a00 */
[----:B--2---:R-:W-:-:S03]  /*222f0*/  IMAD.WIDE R18, R2, 0x4, R240 ;  /* 0x0000000402127825 */ /* 0x004fc600078e02f0 */
[----:B------:R2:W-:Y:S01]  /*22300*/  LDGSTS.E [R242+-0x33ff4], desc[UR60][R20.64], !P1 ;  /* 0xcc00c00014f27fae */ /* 0x0005e2000c92187c */
[----:B------:R-:W-:Y:S01]  /*22310*/  ISETP.GE.U32.AND P1, PT, R0, 0x7fffff36, PT ;  /* 0x7fffff360000780c */ /* 0x000fe20003f26070 */
[----:B------:R-:W-:Y:S02]  /*22320*/  IMAD R0, R252, 0x49, RZ ;  /* 0x00000049fc007824 */ /* 0x000fe400078e02ff */
[----:B------:R4:W-:Y:S01]  /*22330*/  STL.64 [R1+0xef8], R22 ;  /* 0x000ef81601007387 */ /* 0x0009e20000100a00 */
[----:B-1----:R-:W-:Y:S01]  /*22340*/  IMAD.WIDE R16, R2, 0x4, R4 ;  /* 0x0000000402107825 */ /* 0x002fe200078e0204 */
[----:B------:R-:W-:Y:S02]  /*22350*/  IADD3 R2, R152, -0x4c, RZ ;  /* 0xffffffb498027810 */ /* 0x000fe40007ffe0ff */
[----:B------:R1:W-:Y:S04]  /*22360*/  LDGSTS.E [R242+-0x30000], desc[UR60][R18.64], !P5 ;  /* 0xd000000012f27fae */ /* 0x0003e8000e92187c */
[----:B------:R2:W-:Y:S01]  /*22370*/  STL.64 [R1+0xf00], R20 ;  /* 0x000f001401007387 */ /* 0x0005e20000100a00 */
[----:B----4-:R-:W-:-:S03]  /*22380*/  IMAD.WIDE R22, R0, 0x4, R240 ;  /* 0x0000000400167825 */ /* 0x010fc600078e02f0 */
        /* <DEDUP_REMOVED lines=30> */
[----:B------:R3:W-:Y:S01]  /*22570*/  LDGSTS.E [R242+-0x28000], desc[UR60][R18.64], !P0 ;  /* 0xd800000012f27fae */ /* 0x0007e2000c12187c */
[----:B--2---:R-:W-:Y:S01]  /*22580*/  IMAD.WIDE R16, R2, 0x4, R4 ;  /* 0x0000000402107825 */ /* 0x004fe200078e0204 */
[----:B------:R-:W-:Y:S02]  /*22590*/  IADD3 R2, R152, -0xe, RZ ;  /* 0xfffffff298027810 */ /* 0x000fe40007ffe0ff */
[----:B------:R1:W-:Y:S04]  /*225a0*/  STL.64 [R1+0xf38], R22 ;  /* 0x000f381601007387 */ /* 0x0003e80000100a00 */
[----:B------:R2:W-:Y:S01]  /*225b0*/  LDGSTS.E [R242+-0x24000], desc[UR60][R16.64], !P0 ;  /* 0xdc00000010f27fae */ /* 0x0005e2000c12187c */
[----:B------:R-:W-:Y:S01]  /*225c0*/  ISETP.GE.U32.AND P0, PT, R2, 0x7fffff73, PT ;  /* 0x7fffff730200780c */ /* 0x000fe20003f06070 */
[----:B------:R-:W-:-:S02]  /*225d0*/  IMAD R2, R252, 0x6a, RZ ;  /* 0x0000006afc027824 */ /* 0x000fc400078e02ff */
[----:B------:R4:W-:Y:S01]  /*225e0*/  STL.64 [R1+0xf40], R20 ;  /* 0x000f401401007387 */ /* 0x0009e20000100a00 */
[----:B-1----:R-:W-:-:S03]  /*225f0*/  IMAD.WIDE R22, R0, 0x4, R240 ;  /* 0x0000000400167825 */ /* 0x002fc600078e02f0 */
[----:B------:R3:W-:Y:S04]  /*22600*/  STL.64 [R1+0x1428], R18 ;  /* 0x0014281201007387 */ /* 0x0007e80000100a00 */
[----:B------:R2:W-:Y:S01]  /*22610*/  STL.64 [R1+0x1430], R16 ;  /* 0x0014301001007387 */ /* 0x0005e20000100a00 */
[----:B----4-:R-:W-:Y:S01]  /*22620*/  IMAD.WIDE R20, R0, 0x4, R4 ;  /* 0x0000000400147825 */ /* 0x010fe200078e0204 */
[----:B------:R-:W-:Y:S02]  /*22630*/  IADD3 R0, R152, -0x6c, RZ ;  /* 0xffffff9498007810 */ /* 0x000fe40007ffe0ff */
[----:B------:R1:W-:Y:S01]  /*22640*/  LDGSTS.E [R242+-0x27ffc], desc[UR60][R22.64], !P5 ;  /* 0xd800400016f27fae */ /* 0x0003e2000e92187c */
[----:B---3--:R-:W-:-:S03]  /*22650*/  IMAD.WIDE R18, R2, 0x4, R240 ;  /* 0x0000000402127825 */ /* 0x008fc600078e02f0 */
[----:B------:R3:W-:Y:S01]  /*22660*/  LDGSTS.E [R242+-0x23ffc], desc[UR60][R20.64], !P5 ;  /* 0xdc00400014f27fae */ /* 0x0007e2000e92187c */
[----:B--2---:R-:W-:Y:S01]  /*22670*/  IMAD.WIDE R16, R2, 0x4, R4 ;  /* 0x0000000402107825 */ /* 0x004fe200078e0204 */
[----:B------:R-:W-:Y:S02]  /*22680*/  ISETP.GE.U32.AND P5, PT, R0, 0x7fffff15, PT ;  /* 0x7fffff150000780c */ /* 0x000fe40003fa6070 */
[----:B------:R2:W-:Y:S01]  /*22690*/  LDGSTS.E [R242+-0x27ff8], desc[UR60][R18.64], !P1 ;  /* 0xd800800012f27fae */ /* 0x0005e2000c92187c */
[----:B------:R-:W-:-:S03]  /*226a0*/  IMAD R0, R252, 0x6b, RZ ;  /* 0x0000006bfc007824 */ /* 0x000fc600078e02ff */
[----:B------:R4:W-:Y:S01]  /*226b0*/  LDGSTS.E [R242+-0x23ff8], desc[UR60][R16.64], !P1 ;  /* 0xdc00800010f27fae */ /* 0x0009e2000c92187c */
[----:B------:R-:W-:Y:S01]  /*226c0*/  ISETP.GE.U32.AND P1, PT, R3, 0x7fffff74, PT ;  /* 0x7fffff740300780c */ /* 0x000fe20003f26070 */
[----:B------:R-:W-:Y:S02]  /*226d0*/  IMAD R2, R252, 0xc, RZ ;  /* 0x0000000cfc027824 */ /* 0x000fe400078e02ff */
[----:B------:R1:W-:Y:S01]  /*226e0*/  STL.64 [R1+0x1438], R22 ;  /* 0x0014381601007387 */ /* 0x0003e20000100a00 */
[----:B------:R-:W-:-:S03]  /*226f0*/  VIADD R3, R152, 0xfffffff1 ;  /* 0xfffffff198037836 */ /* 0x000fc60000000000 */
[----:B------:R3:W-:Y:S04]  /*22700*/  STL.64 [R1+0x1440], R20 ;  /* 0x0014401401007387 */ /* 0x0007e80000100a00 */
[----:B------:R2:W-:Y:S01]  /*22710*/  STL.64 [R1+0x1448], R18 ;  /* 0x0014481201007387 */ /* 0x0005e20000100a00 */
[----:B-1----:R-:W-:-:S03]  /*22720*/  IMAD.WIDE R22, R0, 0x4, R240 ;  /* 0x0000000400167825 */ /* 0x002fc600078e02f0 */
[----:B------:R4:W-:Y:S01]  /*22730*/  STL.64 [R1+0x1450], R16 ;  /* 0x0014501001007387 */ /* 0x0009e20000100a00 */
[----:B---3--:R-:W-:-:S03]  /*22740*/  IMAD.WIDE R20, R0, 0x4, R4 ;  /* 0x0000000400147825 */ /* 0x008fc600078e0204 */
[----:B------:R1:W-:Y:S01]  /*22750*/  LDGSTS.E [R242+-0x27ff4], desc[UR60][R22.64], !P5 ;  /* 0xd800c00016f27fae */ /* 0x0003e2000e92187c */
[----:B--2---:R-:W-:-:S03]  /*22760*/  IMAD.WIDE R18, R2, 0x4, R240 ;  /* 0x0000000402127825 */ /* 0x004fc600078e02f0 */
[----:B------:R2:W-:Y:S01]  /*22770*/  LDGSTS.E [R242+-0x23ff4], desc[UR60][R20.64], !P5 ;  /* 0xdc00c00014f27fae */ /* 0x0005e2000e92187c */
[----:B------:R-:W-:Y:S01]  /*22780*/  ISETP.GE.U32.AND P5, PT, R3, 0x7fffff72, PT ;  /* 0x7fffff720300780c */ /* 0x000fe20003fa6070 */
[----:B------:R-:W-:Y:S02]  /*22790*/  IMAD R0, R252, 0xd, RZ ;  /* 0x0000000dfc007824 */ /* 0x000fe400078e02ff */
[----:B----4-:R-:W-:Y:S01]  /*227a0*/  IMAD.WIDE R16, R2, 0x4, R4 ;  /* 0x0000000402107825 */ /* 0x010fe200078e0204 */
[----:B------:R-:W-:Y:S01]  /*227b0*/  IADD3 R2, R152, -0x10, RZ ;  /* 0xfffffff098027810 */ /* 0x000fe20007ffe0ff */
[----:B------:R1:W-:Y:S04]  /*227c0*/  STL.64 [R1+0x1458], R22 ;  /* 0x0014581601007387 */ /* 0x0003e80000100a00 */
[----:B------:R3:W-:Y:S04]  /*227d0*/  LDGSTS.E [R15+-0x40000], desc[UR60][R18.64], !P1 ;  /* 0xc0000000120f7fae */ /* 0x0007e8000c92187c */
[----:B------:R2:W-:Y:S04]  /*227e0*/  STL.64 [R1+0x1460], R20 ;  /* 0x0014601401007387 */ /* 0x0005e80000100a00 */
[----:B------:R4:W-:Y:S01]  /*227f0*/  LDGSTS.E [R15+-0x3c000], desc[UR60][R16.64], !P1 ;  /* 0xc4000000100f7fae */ /* 0x0009e2000c92187c */
[----:B-1----:R-:W-:Y:S01]  /*22800*/  IMAD.WIDE R22, R0, 0x4, R240 ;  /* 0x0000000400167825 */ /* 0x002fe200078e02f0 */
[----:B------:R-:W-:-:S03]  /*22810*/  ISETP.GE.U32.AND P1, PT, R2, 0x7fffff71, PT ;  /* 0x7fffff710200780c */ /* 0x000fc60003f26070 */
[----:B------:R-:W-:Y:S02]  /*22820*/  IMAD R2, R252, 0xe, RZ ;  /* 0x0000000efc027824 */ /* 0x000fe400078e02ff */
[----:B--2---:R-:W-:Y:S01]  /*22830*/  IMAD.WIDE R20, R0, 0x4, R4 ;  /* 0x0000000400147825 */ /* 0x004fe200078e0204 */
[----:B------:R3:W-:Y:S03]  /*22840*/  STL.64 [R1+0xf48], R18 ;  /* 0x000f481201007387 */ /* 0x0007e60000100a00 */
[----:B------:R-:W-:Y:S01]  /*22850*/  VIADD R0, R152, 0xffffffd3 ;  /* 0xffffffd398007836 */ /* 0x000fe20000000000 */
[----:B------:R-:W-:Y:S04]  /*22860*/  STL [R1+0x2e7c], R242 ;  /* 0x002e7cf201007387 */ /* 0x000fe80000100800 */
[----:B------:R1:W-:Y:S04]  /*22870*/  LDGSTS.E [R15+-0x3fffc], desc[UR60][R22.64], !P0 ;  /* 0xc0004000160f7fae */ /* 0x0003e8000c12187c */
[----:B------:R4:W-:Y:S01]  /*22880*/  STL.64 [R1+0xf50], R16 ;  /* 0x000f501001007387 */ /* 0x0009e20000100a00 */
[----:B---3--:R-:W-:-:S03]  /*22890*/  IMAD.WIDE R18, R2, 0x4, R240 ;  /* 0x0000000402127825 */ /* 0x008fc600078e02f0 */
        /* <DEDUP_REMOVED lines=17> */
[----:B---3--:R-:W-:-:S03]  /*229b0*/  IMAD.WIDE R18, R2, 0x4, R240 ;  /* 0x0000000402127825 */ /* 0x008fc600078e02f0 */
        /* <DEDUP_REMOVED lines=13> */
[----:B---3--:R-:W-:-:S03]  /*22a90*/  IMAD.WIDE R20, R0, 0x4, R4 ;  /* 0x0000000400147825 */ /* 0x008fc600078e0204 */
        /* <DEDUP_REMOVED lines=12> */
[----:B---3--:R-:W-:-:S03]  /*22b60*/  IMAD.WIDE R22, R0, 0x4, R240 ;  /* 0x0000000400167825 */ /* 0x008fc600078e02f0 */
        /* <DEDUP_REMOVED lines=13> */
[----:B---3--:R-:W-:Y:S01]  /*22c40*/  IMAD.WIDE R16, R2, 0x4, R4 ;  /* 0x0000000402107825 */ /* 0x008fe200078e0204 */
        /* <DEDUP_REMOVED lines=42> */
[----:B---3--:R-:W-:-:S03]  /*22ef0*/  IMAD.WIDE R22, R0, 0x4, R240 ;  /* 0x0000000400167825 */ /* 0x008fc600078e02f0 */
[----:B------:R4:W-:Y:S04]  /*22f00*/  STL.64 [R1+0x1008], R18 ;  /* 0x0010081201007387 */ /* 0x0009e80000100a00 */
[----:B------:R2:W-:Y:S01]  /*22f10*/  STL.64 [R1+0x1010], R16 ;  /* 0x0010101001007387 */ /* 0x0005e20000100a00 */
[----:B-1----:R-:W-:Y:S01]  /*22f20*/  IMAD.WIDE R20, R0, 0x4, R4 ;  /* 0x0000000400147825 */ /* 0x002fe200078e0204 */
[----:B------:R-:W-:Y:S02]  /*22f30*/  IADD3 R0, R152, -0x70, RZ ;  /* 0xffffff9098007810 */ /* 0x000fe40007ffe0ff */
[----:B------:R1:W-:Y:S01]  /*22f40*/  LDGSTS.E [R15+-0x27ffc], desc[UR60][R22.64], !P5 ;  /* 0xd8004000160f7fae */ /* 0x0003e2000e92187c */
[----:B----4-:R-:W-:-:S03]  /*22f50*/  IMAD.WIDE R18, R2, 0x4, R240 ;  /* 0x0000000402127825 */ /* 0x010fc600078e02f0 */
[----:B------:R3:W-:Y:S01]  /*22f60*/  LDGSTS.E [R15+-0x23ffc], desc[UR60][R20.64], !P5 ;  /* 0xdc004000140f7fae */ /* 0x0007e2000e92187c */
[----:B--2---:R-:W-:Y:S01]  /*22f70*/  IMAD.WIDE R16, R2, 0x4, R4 ;  /* 0x0000000402107825 */ /* 0x004fe200078e0204 */
[----:B------:R-:W-:Y:S02]  /*22f80*/  ISETP.GE.U32.AND P5, PT, R0, 0x7fffff11, PT ;  /* 0x7fffff110000780c */ /* 0x000fe40003fa6070 */
[----:B------:R2:W-:Y:S01]  /*22f90*/  LDGSTS.E [R15+-0x27ff8], desc[UR60][R18.64], !P0 ;  /* 0xd8008000120f7fae */ /* 0x0005e2000c12187c */
[----:B------:R-:W-:-:S03]  /*22fa0*/  VIADD R3, R152, 0xffffffef ;  /* 0xffffffef98037836 */ /* 0x000fc60000000000 */
[----:B------:R4:W-:Y:S01]  /*22fb0*/  LDGSTS.E [R15+-0x23ff8], desc[UR60][R16.64], !P0 ;  /* 0xdc008000100f7fae */ /* 0x0009e2000c12187c */
[C---:B------:R-:W-:Y:S01]  /*22fc0*/  IMAD R0, R252.reuse, 0x6f, RZ ;  /* 0x0000006ffc007824 */ /* 0x040fe200078e02ff */
[----:B------:R-:W-:Y:S02]  /*22fd0*/  ISETP.GE.U32.AND P0, PT, R3, 0x7fffff70, PT ;  /* 0x7fffff700300780c */ /* 0x000fe40003f06070 */
[----:B------:R1:W-:Y:S01]  /*22fe0*/  STL.64 [R1+0x1018], R22 ;  /* 0x0010181601007387 */ /* 0x0003e20000100a00 */
[----:B------:R-:W-:-:S03]  /*22ff0*/  IMAD.SHL.U32 R2, R252, 0x10, RZ ;  /* 0x00000010fc027824 */ /* 0x000fc600078e00ff */
[----:B------:R3:W-:Y:S01]  /*23000*/  STL.64 [R1+0x1020], R20 ;  /* 0x0010201401007387 */ /* 0x0007e20000100a00 */
[----:B------:R-:W-:Y:S02]  /*23010*/  IADD3 R3, R152, -0x13, RZ ;  /* 0xffffffed98037810 */ /* 0x000fe40007ffe0ff */
[----:B------:R-:W-:Y:S01]  /*23020*/  IADD3 R11, R14, 0x200000, R11 ;  /* 0x002000000e0b7810 */ /* 0x000fe20007ffe00b */
        /* <DEDUP_REMOVED lines=10> */
[----:B------:R1:W-:Y:S03]  /*230d0*/  STL.64 [R1+0x1038], R22 ;  /* 0x0010381601007387 */ /* 0x0003e60000100a00 */
[----:B------:R-:W-:Y:S01]  /*230e0*/  VIADD R2, R152, 0xffffffec ;  /* 0xffffffec98027836 */ /* 0x000fe20000000000 */
[----:B------:R3:W-:Y:S04]  /*230f0*/  LDGSTS.E [R11+-0x40000], desc[UR60][R18.64], !P0 ;  /* 0xc0000000120b7fae */ /* 0x0007e8000c12187c */
[----:B------:R2:W-:Y:S04]  /*23100*/  STL.64 [R1+0x1040], R20 ;  /* 0x0010401401007387 */ /* 0x0005e80000100a00 */
[----:B------:R4:W-:Y:S01]  /*23110*/  LDGSTS.E [R11+-0x3c000], desc[UR60][R16.64], !P0 ;  /* 0xc4000000100b7fae */ /* 0x0009e2000c12187c */
[----:B-1----:R-:W-:Y:S01]  /*23120*/  IMAD.WIDE R22, R0, 0x4, R240 ;  /* 0x0000000400167825 */ /* 0x002fe200078e02f0 */
[----:B------:R-:W-:-:S03]  /*23130*/  ISETP.GE.U32.AND P0, PT, R2, 0x7fffff6d, PT ;  /* 0x7fffff6d0200780c */ /* 0x000fc60003f06070 */
[----:B------:R-:W-:Y:S02]  /*23140*/  IMAD R2, R252, 0x12, RZ ;  /* 0x00000012fc027824 */ /* 0x000fe400078e02ff */
[----:B--2---:R-:W-:Y:S01]  /*23150*/  IMAD.WIDE R20, R0, 0x4, R4 ;  /* 0x0000000400147825 */ /* 0x004fe200078e0204 */
[----:B------:R-:W-:Y:S01]  /*23160*/  IADD3 R0, R152, -0x31, RZ ;  /* 0xffffffcf98007810 */ /* 0x000fe20007ffe0ff */
[----:B------:R3:W-:Y:S04]  /*23170*/  STL.64 [R1+0x1048], R18 ;  /* 0x0010481201007387 */ /* 0x0007e80000100a00 */
        /* <DEDUP_REMOVED lines=97> */
[----:B------:R4:W-:Y:S01]  /*23790*/  LDGSTS.E [R11+-0x28000], desc[UR60][R18.64], !P0 ;  /* 0xd8000000120b7fae */ /* 0x0009e2000c12187c */
[----:B--2---:R-:W-:-:S04]  /*237a0*/  IMAD.WIDE R16, R2, 0x4, R4 ;  /* 0x0000000402107825 */ /* 0x004fc800078e0204 */
[----:B------:R-:W-:Y:S01]  /*237b0*/  VIADD R2, R152, 0xffffffea ;  /* 0xffffffea98027836 */ /* 0x000fe20000000000 */
[----:B------:R2:W-:Y:S04]  /*237c0*/  LDGSTS.E [R11+-0x24000], desc[UR60][R16.64], !P0 ;  /* 0xdc000000100b7fae */ /* 0x0005e8000c12187c */
[----:B------:R-:W-:Y:S01]  /*237d0*/  ISETP.GE.U32.AND P0, PT, R2, 0x7fffff6b, PT ;  /* 0x7fffff6b0200780c */ /* 0x000fe20003f06070 */
[----:B------:R3:W-:Y:S01]  /*237e0*/  STL.64 [R1+0x10f8], R22 ;  /* 0x0010f81601007387 */ /* 0x0007e20000100a00 */
[----:B------:R-:W-:-:S03]  /*237f0*/  IMAD R2, R252, 0x72, RZ ;  /* 0x00000072fc027824 */ /* 0x000fc600078e02ff */
[----:B------:R1:W-:Y:S04]  /*23800*/  STL.64 [R1+0x1100], R20 ;  /* 0x0011001401007387 */ /* 0x0003e80000100a00 */
[----:B------:R4:W-:Y:S01]  /*23810*/  STL.64 [R1+0x1108], R18 ;  /* 0x0011081201007387 */ /* 0x0009e20000100a00 */
[----:B---3--:R-:W-:-:S03]  /*23820*/  IMAD.WIDE R22, R0, 0x4, R240 ;  /* 0x0000000400167825 */ /* 0x008fc600078e02f0 */
[----:B------:R2:W-:Y:S01]  /*23830*/  STL.64 [R1+0x1110], R16 ;  /* 0x0011101001007387 */ /* 0x0005e20000100a00 */
[----:B-1----:R-:W-:-:S03]  /*23840*/  IMAD.WIDE R20, R0, 0x4, R4 ;  /* 0x0000000400147825 */ /* 0x002fc600078e0204 */
[----:B------:R1:W-:Y:S01]  /*23850*/  LDGSTS.E [R11+-0x27ffc], desc[UR60][R22.64], !P5 ;  /* 0xd8004000160b7fae */ /* 0x0003e2000e92187c */
[C---:B------:R-:W-:Y:S01]  /*23860*/  VIADD R0, R152.reuse, 0xffffff8c ;  /* 0xffffff8c98007836 */ /* 0x040fe20000000000 */
[----:B------:R-:W-:Y:S01]  /*23870*/  IADD3 R3, R152, -0x15, RZ ;  /* 0xffffffeb98037810 */ /* 0x000fe20007ffe0ff */
[C---:B----4-:R-:W-:Y:S01]  /*23880*/  IMAD.WIDE R18, R2.reuse, 0x4, R240 ;  /* 0x0000000402127825 */ /* 0x050fe200078e02f0 */
[----:B------:R3:W-:Y:S03]  /*23890*/  LDGSTS.E [R11+-0x23ffc], desc[UR60][R20.64], !P5 ;  /* 0xdc004000140b7fae */ /* 0x0007e6000e92187c */
[----:B--2---:R-:W-:Y:S01]  /*238a0*/  IMAD.WIDE R16, R2, 0x4, R4 ;  /* 0x0000000402107825 */ /* 0x004fe200078e0204 */
[----:B------:R-:W-:Y:S01]  /*238b0*/  ISETP.GE.U32.AND P5, PT, R0, 0x7fffff0d, PT ;  /* 0x7fffff0d0000780c */ /* 0x000fe20003fa6070 */
[----:B------:R2:W-:Y:S02]  /*238c0*/  LDGSTS.E [R11+-0x27ff8], desc[UR60][R18.64], !P1 ;  /* 0xd8008000120b7fae */ /* 0x0005e4000c92187c */
[----:B------:R-:W-:-:S02]  /*238d0*/  IMAD R0, R252, 0x73, RZ ;  /* 0x00000073fc007824 */ /* 0x000fc400078e02ff */
[----:B------:R4:W-:Y:S01]  /*238e0*/  LDGSTS.E [R11+-0x23ff8], desc[UR60][R16.64], !P1 ;  /* 0xdc008000100b7fae */ /* 0x0009e2000c92187c */
[----:B------:R-:W-:Y:S01]  /*238f0*/  ISETP.GE.U32.AND P1, PT, R3, 0x7fffff6c, PT ;  /* 0x7fffff6c0300780c */ /* 0x000fe20003f26070 */
[----:B------:R-:W-:Y:S01]  /*23900*/  IMAD R2, R252, 0x14, RZ ;  /* 0x00000014fc027824 */ /* 0x000fe200078e02ff */
[----:B------:R-:W-:Y:S01]  /*23910*/  LOP3.LUT R3, R13, 0x50, RZ, 0x3c, !PT ;  /* 0x000000500d037812 */ /* 0x000fe200078e3cff */
[----:B------:R1:W-:Y:S01]  /*23920*/  STL.64 [R1+0x1118], R22 ;  /* 0x0011181601007387 */ /* 0x0003e20000100a00 */
[----:B------:R-:W-:-:S03]  /*23930*/  IADD3 R82, R152, -0x17, RZ ;  /* 0xffffffe998527810 */ /* 0x000fc60007ffe0ff */
[----:B------:R3:W-:Y:S01]  /*23940*/  STL.64 [R1+0x1120], R20 ;  /* 0x0011201401007387 */ /* 0x0007e20000100a00 */
[----:B------:R-:W-:-:S03]  /*23950*/  IADD3 R3, R14, 0x200000, R3 ;  /* 0x002000000e037810 */ /* 0x000fc60007ffe003 */
        /* <DEDUP_REMOVED lines=21> */
[----:B------:R1:W-:Y:S04]  /*23ab0*/  STL [R1+0x2e84], R11 ;  /* 0x002e840b01007387 */ /* 0x0003e80000100800 */
[----:B------:R2:W-:Y:S04]  /*23ac0*/  LDGSTS.E [R3+-0x3fffc], desc[UR60][R22.64], !P0 ;  /* 0xc000400016037fae */ /* 0x0005e8000c12187c */
[----:B------:R4:W-:Y:S01]  /*23ad0*/  STL.64 [R1+0x1150], R16 ;  /* 0x0011501001007387 */ /* 0x0009e20000100a00 */
[----:B---3--:R-:W-:Y:S01]  /*23ae0*/  IMAD.WIDE R18, R2, 0x4, R240 ;  /* 0x0000000402127825 */ /* 0x008fe200078e02f0 */
[----:B------:R-:W-:Y:S01]  /*23af0*/  IADD3 R82, R152, -0x19, RZ ;  /* 0xffffffe798527810 */ /* 0x000fe20007ffe0ff */
[----:B-1----:R-:W1:Y:S01]  /*23b00*/  LDC R11, c[0x0][0x240] ;  /* 0x00009000ff0b7b82 */ /* 0x002e620000000800 */
[----:B------:R3:W-:Y:S01]  /*23b10*/  LDGSTS.E [R3+-0x3bffc], desc[UR60][R20.64], !P0 ;  /* 0xc400400014037fae */ /* 0x0007e2000c12187c */
[----:B------:R-:W-:Y:S01]  /*23b20*/  ISETP.GE.U32.AND P0, PT, R0, 0x7fffff4c, PT ;  /* 0x7fffff4c0000780c */ /* 0x000fe20003f06070 */
[----:B------:R-:W-:-:S02]  /*23b30*/  IMAD R0, R252, 0x17, RZ ;  /* 0x00000017fc007824 */ /* 0x000fc400078e02ff */
        /* <DEDUP_REMOVED lines=90> */
[----:B------:R1:W-:Y:S01]  /*240e0*/  LDGSTS.E [R3+-0x28000], desc[UR60][R18.64], !P1 ;  /* 0xd800000012037fae */ /* 0x0003e2000c92187c */
[----:B---3--:R-:W-:-:S04]  /*240f0*/  IMAD.WIDE R16, R2, 0x4, R4 ;  /* 0x0000000402107825 */ /* 0x008fc800078e0204 */
[----:B------:R-:W-:Y:S01]  /*24100*/  VIADD R2, R152, 0xffffffe6 ;  /* 0xffffffe698027836 */ /* 0x000fe20000000000 */
[----:B------:R3:W-:Y:S04]  /*24110*/  LDGSTS.E [R3+-0x24000], desc[UR60][R16.64], !P1 ;  /* 0xdc00000010037fae */ /* 0x0007e8000c92187c */
[----:B------:R-:W-:Y:S01]  /*24120*/  ISETP.GE.U32.AND P1, PT, R2, 0x7fffff67, PT ;  /* 0x7fffff670200780c */ /* 0x000fe20003f26070 */
[----:B------:R4:W-:Y:S01]  /*24130*/  STL.64 [R1+0x11f8], R22 ;  /* 0x0011f81601007387 */ /* 0x0009e20000100a00 */
[----:B------:R-:W-:-:S03]  /*24140*/  IMAD R2, R252, 0x76, RZ ;  /* 0x00000076fc027824 */ /* 0x000fc600078e02ff */
[----:B------:R2:W-:Y:S04]  /*24150*/  STL.64 [R1+0x1200], R20 ;  /* 0x0012001401007387 */ /* 0x0005e80000100a00 */
[----:B------:R1:W-:Y:S01]  /*24160*/  STL.64 [R1+0x1208], R18 ;  /* 0x0012081201007387 */ /* 0x0003e20000100a00 */
[----:B----4-:R-:W-:-:S03]  /*24170*/  IMAD.WIDE R22, R0, 0x4, R240 ;  /* 0x0000000400167825 */ /* 0x010fc600078e02f0 */
[----:B------:R3:W-:Y:S01]  /*24180*/  STL.64 [R1+0x1210], R16 ;  /* 0x0012101001007387 */ /* 0x0007e20000100a00 */
[----:B--2---:R-:W-:-:S03]  /*24190*/  IMAD.WIDE R20, R0, 0x4, R4 ;  /* 0x0000000400147825 */ /* 0x004fc600078e0204 */
[----:B------:R2:W-:Y:S01]  /*241a0*/  LDGSTS.E [R3+-0x27ffc], desc[UR60][R22.64], !P5 ;  /* 0xd800400016037fae */ /* 0x0005e2000e92187c */
[----:B------:R-:W-:-:S03]  /*241b0*/  VIADD R0, R152, 0xffffff88 ;  /* 0xffffff8898007836 */ /* 0x000fc60000000000 */
[----:B------:R4:W-:Y:S01]  /*241c0*/  LDGSTS.E [R3+-0x23ffc], desc[UR60][R20.64], !P5 ;  /* 0xdc00400014037fae */ /* 0x0009e2000e92187c */
[----:B-1----:R-:W-:-:S04]  /*241d0*/  IMAD.WIDE R18, R2, 0x4, R240 ;  /* 0x0000000402127825 */ /* 0x002fc800078e02f0 */
[----:B---3--:R-:W-:Y:S01]  /*241e0*/  IMAD.WIDE R16, R2, 0x4, R4 ;  /* 0x0000000402107825 */ /* 0x008fe200078e0204 */
[----:B------:R-:W-:Y:S01]  /*241f0*/  ISETP.GE.U32.AND P5, PT, R0, 0x7fffff09, PT ;  /* 0x7fffff090000780c */ /* 0x000fe20003fa6070 */
[----:B------:R1:W-:Y:S02]  /*24200*/  LDGSTS.E [R3+-0x27ff8], desc[UR60][R18.64], !P0 ;  /* 0xd800800012037fae */ /* 0x0003e4000c12187c */
[----:B------:R-:W-:Y:S02]  /*24210*/  IMAD R0, R252, 0x77, RZ ;  /* 0x00000077fc007824 */ /* 0x000fe400078e02ff */
        /* <DEDUP_REMOVED lines=9> */
[----:B--2---:R-:W-:-:S03]  /*242b0*/  IMAD.WIDE R22, R0, 0x4, R240 ;  /* 0x0000000400167825 */ /* 0x004fc600078e02f0 */
[----:B------:R3:W-:Y:S01]  /*242c0*/  STL.64 [R1+0x1230], R16 ;  /* 0x0012301001007387 */ /* 0x0007e20000100a00 */
[----:B----4-:R-:W-:-:S03]  /*242d0*/  IMAD.WIDE R20, R0, 0x4, R4 ;  /* 0x0000000400147825 */ /* 0x010fc600078e0204 */
[----:B------:R2:W-:Y:S01]  /*242e0*/  LDGSTS.E [R3+-0x27ff4], desc[UR60][R22.64], !P5 ;  /* 0xd800c00016037fae */ /* 0x0005e2000e92187c */
[----:B-1----:R-:W-:-:S03]  /*242f0*/  IMAD.WIDE R18, R82, 0x4, R240 ;  /* 0x0000000452127825 */ /* 0x002fc600078e02f0 */
[----:B------:R1:W-:Y:S01]  /*24300*/  LDGSTS.E [R3+-0x23ff4], desc[UR60][R20.64], !P5 ;  /* 0xdc00c00014037fae */ /* 0x0003e2000e92187c */
[----:B------:R-:W-:Y:S01]  /*24310*/  ISETP.GE.U32.AND P5, PT, R83, 0x7fffff66, PT ;  /* 0x7fffff665300780c */ /* 0x000fe20003fa6070 */
[----:B------:R-:W-:Y:S02]  /*24320*/  IMAD R0, R252, 0x19, RZ ;  /* 0x00000019fc007824 */ /* 0x000fe400078e02ff */
[----:B---3--:R-:W-:Y:S01]  /*24330*/  IMAD.WIDE R16, R82, 0x4, R4 ;  /* 0x0000000452107825 */ /* 0x008fe200078e0204 */
[----:B------:R2:W-:Y:S03]  /*24340*/  STL.64 [R1+0x1238], R22 ;  /* 0x0012381601007387 */ /* 0x0005e60000100a00 */
[----:B------:R-:W-:Y:S01]  /*24350*/  VIADD R82, R152, 0xffffffe4 ;  /* 0xffffffe498527836 */ /* 0x000fe20000000000 */
[----:B------:R3:W-:Y:S04]  /*24360*/  LDGSTS.E [R2+-0x40000], desc[UR60][R18.64], !P0 ;  /* 0xc000000012027fae */ /* 0x0007e8000c12187c */
[----:B------:R1:W-:Y:S04]  /*24370*/  STL.64 [R1+0x1240], R20 ;  /* 0x0012401401007387 */ /* 0x0003e80000100a00 */
[----:B------:R4:W-:Y:S01]  /*24380*/  LDGSTS.E [R2+-0x3c000], desc[UR60][R16.64], !P0 ;  /* 0xc400000010027fae */ /* 0x0009e2000c12187c */
[----:B--2---:R-:W-:Y:S01]  /*24390*/  IMAD.WIDE R22, R0, 0x4, R240 ;  /* 0x0000000400167825 */ /* 0x004fe200078e02f0 */
[----:B------:R-:W-:-:S03]  /*243a0*/  ISETP.GE.U32.AND P0, PT, R82, 0x7fffff65, PT ;  /* 0x7fffff655200780c */ /* 0x000fc60003f06070 */
[----:B------:R-:W-:Y:S02]  /*243b0*/  IMAD R82, R252, 0x1a, RZ ;  /* 0x0000001afc527824 */ /* 0x000fe400078e02ff */
[----:B-1----:R-:W-:Y:S01]  /*243c0*/  IMAD.WIDE R20, R0, 0x4, R4 ;  /* 0x0000000400147825 */ /* 0x002fe200078e0204 */
        /* <DEDUP_REMOVED lines=132> */
[----:B------:R-:W-:Y:S01]  /*24c10*/  LDGSTS.E [R2+-0x27ff4], desc[UR60][R22.64], !P5 ;  /* 0xd800c00016027fae */ /* 0x000fe2000e92187c */
[----:B--2---:R-:W-:-:S03]  /*24c20*/  IMAD.WIDE R18, R83, 0x4, R240 ;  /* 0x0000000453127825 */ /* 0x004fc600078e02f0 */
[----:B------:R1:W-:Y:S01]  /*24c30*/  STL [R1+0x2e8c], R13 ;  /* 0x002e8c0d01007387 */ /* 0x0003e20000100800 */
[----:B----4-:R-:W-:-:S03]  /*24c40*/  IMAD.WIDE R16, R83, 0x4, R4 ;  /* 0x0000000453107825 */ /* 0x010fc600078e0204 */
[----:B------:R-:W-:Y:S01]  /*24c50*/  LDGSTS.E [R2+-0x23ff4], desc[UR60][R20.64], !P5 ;  /* 0xdc00c00014027fae */ /* 0x000fe2000e92187c */
[----:B------:R-:W-:Y:S01]  /*24c60*/  ISETP.GE.U32.AND P5, PT, R97, 0x7fffff62, PT ;  /* 0x7fffff626100780c */ /* 0x000fe20003fa6070 */
[----:B------:R-:W-:Y:S02]  /*24c70*/  VIADD R83, R152, 0xffffffe0 ;  /* 0xffffffe098537836 */ /* 0x000fe40000000000 */
[----:B------:R2:W-:Y:S01]  /*24c80*/  STL [R1+0x2e90], R14 ;  /* 0x002e900e01007387 */ /* 0x0005e20000100800 */
[C---:B------:R-:W-:Y:S01]  /*24c90*/  IMAD R82, R252.reuse, 0x1d, RZ ;  /* 0x0000001dfc527824 */ /* 0x040fe200078e02ff */
[----:B------:R-:W3:Y:S02]  /*24ca0*/  LDC R97, c[0x0][0x240] ;  /* 0x00009000ff617b82 */ /* 0x000ee40000000800 */
[----:B------:R-:W-:Y:S04]  /*24cb0*/  STL.64 [R1+0x1338], R22 ;  /* 0x0013381601007387 */ /* 0x000fe80000100a00 */
[----:B------:R4:W-:Y:S01]  /*24cc0*/  LDGSTS.E [R0+-0x40000], desc[UR60][R18.64], !P1 ;  /* 0xc000000012007fae */ /* 0x0009e2000c92187c */
[----:B------:R-:W-:Y:S01]  /*24cd0*/  IMAD.MOV.U32 R160, RZ, RZ, R143 ;  /* 0x000000ffffa07224 */ /* 0x000fe200078e008f */
[----:B------:R-:W-:Y:S01]  /*24ce0*/  MOV R158, R139 ;  /* 0x0000008b009e7202 */ /* 0x000fe20000000f00 */
[----:B-1----:R-:W1:Y:S01]  /*24cf0*/  LDC R13, c[0x0][0x240] ;  /* 0x00009000ff0d7b82 */ /* 0x002e620000000800 */
[----:B------:R-:W-:Y:S04]  /*24d00*/  STL.64 [R1+0x1340], R20 ;  /* 0x0013401401007387 */ /* 0x000fe80000100a00 */
[----:B------:R4:W-:Y:S01]  /*24d10*/  LDGSTS.E [R0+-0x3c000], desc[UR60][R16.64], !P1 ;  /* 0xc400000010007fae */ /* 0x0009e2000c92187c */
[----:B------:R-:W-:Y:S01]  /*24d20*/  ISETP.GE.U32.AND P1, PT, R83, 0x7fffff61, PT ;  /* 0x7fffff615300780c */ /* 0x000fe20003f26070 */
[----:B------:R-:W-:Y:S01]  /*24d30*/  IMAD R83, R252, 0x1e, RZ ;  /* 0x0000001efc537824 */ /* 0x000fe200078e02ff */
[----:B------:R-:W-:Y:S01]  /*24d40*/  MOV R143, R142 ;  /* 0x0000008e008f7202 */ /* 0x000fe20000000f00 */
[----:B------:R4:W-:Y:S01]  /*24d50*/  STL.64 [R1+0x1348], R18 ;  /* 0x0013481201007387 */ /* 0x0009e20000100a00 */
[----:B------:R-:W1:Y:S03]  /*24d60*/  LDC R139, c[0x0][0x240] ;  /* 0x00009000ff8b7b82 */ /* 0x000e660000000800 */
[----:B------:R4:W-:Y:S01]  /*24d70*/  STL [R1+0x2e94], R2 ;  /* 0x002e940201007387 */ /* 0x0009e20000100800 */
[----:B--2---:R-:W-:-:S03]  /*24d80*/  IMAD.WIDE R14, R83, 0x4, R240 ;  /* 0x00000004530e7825 */ /* 0x004fc600078e02f0 */
[----:B------:R2:W-:Y:S01]  /*24d90*/  STL.64 [R1+0x1350], R16 ;  /* 0x0013501001007387 */ /* 0x0005e20000100a00 */
[----:B----4-:R-:W-:-:S04]  /*24da0*/  IMAD.WIDE R18, R82, 0x4, R240 ;  /* 0x0000000452127825 */ /* 0x010fc800078e02f0 */
[--C-:B------:R-:W-:Y:S01]  /*24db0*/  IMAD.WIDE R2, R83, 0x4, R4.reuse ;  /* 0x0000000453027825 */ /* 0x100fe200078e0204 */
[----:B------:R4:W-:Y:S03]  /*24dc0*/  LDGSTS.E [R0+-0x3fffc], desc[UR60][R18.64], !P0 ;  /* 0xc000400012007fae */ /* 0x0009e6000c12187c */
[----:B--2---:R-:W-:Y:S01]  /*24dd0*/  IMAD.WIDE R16, R82, 0x4, R4 ;  /* 0x0000000452107825 */ /* 0x004fe200078e0204 */
[----:B------:R-:W-:-:S03]  /*24de0*/  IADD3 R82, R152, -0x3d, RZ ;  /* 0xffffffc398527810 */ /* 0x000fc60007ffe0ff */
[----:B------:R-:W-:Y:S01]  /*24df0*/  VIADD R83, R152, 0xffffffc2 ;  /* 0xffffffc298537836 */ /* 0x000fe20000000000 */
[----:B------:R2:W-:Y:S01]  /*24e00*/  LDGSTS.E [R0+-0x3bffc], desc[UR60][R16.64], !P0 ;  /* 0xc400400010007fae */ /* 0x0005e2000c12187c */
[----:B------:R-:W-:Y:S01]  /*24e10*/  ISETP.GE.U32.AND P0, PT, R82, 0x7fffff44, PT ;  /* 0x7fffff445200780c */ /* 0x000fe20003f06070 */
[C---:B------:R-:W-:Y:S02]  /*24e20*/  IMAD R82, R252.reuse, 0x1f, RZ ;  /* 0x0000001ffc527824 */ /* 0x040fe400078e02ff */
[----:B------:R3:W-:Y:S04]  /*24e30*/  LDGSTS.E [R0+-0x3fff8], desc[UR60][R14.64], !P5 ;  /* 0xc00080000e007fae */ /* 0x0007e8000e92187c */
[----:B------:R1:W-:Y:S01]  /*24e40*/  LDGSTS.E [R0+-0x3bff8], desc[UR60][R2.64], !P5 ;  /* 0xc400800002007fae */ /* 0x0003e2000e92187c */
[----:B------:R-:W-:Y:S01]  /*24e50*/  ISETP.GE.U32.AND P5, PT, R83, 0x7fffff43, PT ;  /* 0x7fffff435300780c */ /* 0x000fe20003fa6070 */
[----:B------:R-:W-:-:S02]  /*24e60*/  IMAD R83, R252, 0x3c, RZ ;  /* 0x0000003cfc537824 */ /* 0x000fc400078e02ff */
[----:B------:R4:W-:Y:S04]  /*24e70*/  STL.64 [R1+0x1358], R18 ;  /* 0x0013581201007387 */ /* 0x0009e80000100a00 */
[----:B------:R2:W-:Y:S04]  /*24e80*/  STL.64 [R1+0x1360], R16 ;  /* 0x0013601001007387 */ /* 0x0005e80000100a00 */
[----:B------:R3:W-:Y:S01]  /*24e90*/  STL.64 [R1+0x1368], R14 ;  /* 0x0013680e01007387 */ /* 0x0007e20000100a00 */
[----:B----4-:R-:W-:-:S03]  /*24ea0*/  IMAD.WIDE R18, R82, 0x4, R240 ;  /* 0x0000000452127825 */ /* 0x010fc600078e02f0 */
[----:B------:R1:W-:Y:S01]  /*24eb0*/  STL.64 [R1+0x1370], R2 ;  /* 0x0013700201007387 */ /* 0x0003e20000100a00 */
[----:B--2---:R-:W-:Y:S01]  /*24ec0*/  IMAD.WIDE R16, R82, 0x4, R4 ;  /* 0x0000000452107825 */ /* 0x004fe200078e0204 */
[----:B------:R-:W-:Y:S02]  /*24ed0*/  IADD3 R82, R152, -0x3f, RZ ;  /* 0xffffffc198527810 */ /* 0x000fe40007ffe0ff */
[----:B------:R2:W-:Y:S01]  /*24ee0*/  LDGSTS.E [R0+-0x3fff4], desc[UR60][R18.64], !P1 ;  /* 0xc000c00012007fae */ /* 0x0005e2000c92187c */
[----:B---3--:R-:W-:-:S03]  /*24ef0*/  IMAD.WIDE R14, R83, 0x4, R240 ;  /* 0x00000004530e7825 */ /* 0x008fc600078e02f0 */
[----:B------:R3:W-:Y:S01]  /*24f00*/  LDGSTS.E [R0+-0x3bff4], desc[UR60][R16.64], !P1 ;  /* 0xc400c00010007fae */ /* 0x0007e2000c92187c */
[----:B-1----:R-:W-:Y:S01]  /*24f10*/  IMAD.WIDE R2, R83, 0x4, R4 ;  /* 0x0000000453027825 */ /* 0x002fe200078e0204 */
[----:B------:R-:W-:Y:S02]  /*24f20*/  ISETP.GE.U32.AND P1, PT, R82, 0x7fffff42, PT ;  /* 0x7fffff425200780c */ /* 0x000fe40003f26070 */
[----:B------:R1:W-:Y:S01]  /*24f30*/  LDGSTS.E [R0+-0x38000], desc[UR60][R14.64], !P0 ;  /* 0xc80000000e007fae */ /* 0x0003e2000c12187c */
[----:B------:R-:W-:Y:S02]  /*24f40*/  VIADD R83, R152, 0xffffffc0 ;  /* 0xffffffc098537836 */ /* 0x000fe40000000000 */
[C---:B------:R-:W-:Y:S01]  /*24f50*/  IMAD R82, R252.reuse, 0x3d, RZ ;  /* 0x0000003dfc527824 */ /* 0x040fe200078e02ff */
[----:B------:R4:W-:Y:S02]  /*24f60*/  LDGSTS.E [R0+-0x34000], desc[UR60][R2.64], !P0 ;  /* 0xcc00000002007fae */ /* 0x0009e4000c12187c */
[----:B------:R-:W-:Y:S01]  /*24f70*/  ISETP.GE.U32.AND P0, PT, R83, 0x7fffff41, PT ;  /* 0x7fffff415300780c */ /* 0x000fe20003f06070 */
[----:B------:R-:W-:Y:S01]  /*24f80*/  IMAD R83, R252, 0x3e, RZ ;  /* 0x0000003efc537824 */ /* 0x000fe200078e02ff */
[----:B------:R2:W-:Y:S04]  /*24f90*/  STL.64 [R1+0x1378], R18 ;  /* 0x0013781201007387 */ /* 0x0005e80000100a00 */
[----:B------:R3:W-:Y:S04]  /*24fa0*/  STL.64 [R1+0x1380], R16 ;  /* 0x0013801001007387 */ /* 0x0007e80000100a00 */
[----:B------:R1:W-:Y:S01]  /*24fb0*/  STL.64 [R1+0x1388], R14 ;  /* 0x0013880e01007387 */ /* 0x0003e20000100a00 */
[----:B--2---:R-:W-:-:S03]  /*24fc0*/  IMAD.WIDE R18, R82, 0x4, R240 ;  /* 0x0000000452127825 */ /* 0x004fc600078e02f0 */
[----:B------:R4:W-:Y:S01]  /*24fd0*/  STL.64 [R1+0x1390], R2 ;  /* 0x0013900201007387 */ /* 0x0009e20000100a00 */
[----:B---3--:R-:W-:Y:S01]  /*24fe0*/  IMAD.WIDE R16, R82, 0x4, R4 ;  /* 0x0000000452107825 */ /* 0x008fe200078e0204 */
[----:B------:R-:W-:Y:S02]  /*24ff0*/  IADD3 R82, R152, -0x5d, RZ ;  /* 0xffffffa398527810 */ /* 0x000fe40007ffe0ff */
[----:B------:R2:W-:Y:S01]  /*25000*/  LDGSTS.E [R0+-0x37ffc], desc[UR60][R18.64], !P5 ;  /* 0xc800400012007fae */ /* 0x0005e2000e92187c */
[----:B-1----:R-:W-:-:S03]  /*25010*/  IMAD.WIDE R14, R83, 0x4, R240 ;  /* 0x00000004530e7825 */ /* 0x002fc600078e02f0 */
[----:B------:R1:W-:Y:S01]  /*25020*/  LDGSTS.E [R0+-0x33ffc], desc[UR60][R16.64], !P5 ;  /* 0xcc00400010007fae */ /* 0x0003e2000e92187c */
[----:B----4-:R-:W-:Y:S01]  /*25030*/  IMAD.WIDE R2, R83, 0x4, R4 ;  /* 0x0000000453027825 */ /* 0x010fe200078e0204 */
        /* <DEDUP_REMOVED lines=12> */
[----:B-1----:R-:W-:Y:S01]  /*25100*/  IMAD.WIDE R16, R82, 0x4, R4 ;  /* 0x0000000452107825 */ /* 0x002fe200078e0204 */
[----:B------:R-:W-:Y:S02]  /*25110*/  IADD3 R82, R152, -0x5f, RZ ;  /* 0xffffffa198527810 */ /* 0x000fe40007ffe0ff */
[----:B------:R1:W-:Y:S01]  /*25120*/  LDGSTS.E [R0+-0x37ff4], desc[UR60][R18.64], !P0 ;  /* 0xc800c00012007fae */ /* 0x0003e2000c12187c */
[----:B---3--:R-:W-:-:S03]  /*25130*/  IMAD.WIDE R14, R83, 0x4, R240 ;  /* 0x00000004530e7825 */ /* 0x008fc600078e02f0 */
        /* <DEDUP_REMOVED lines=12> */
[----:B-1----:R-:W-:-:S03]  /*25200*/  IMAD.WIDE R18, R82, 0x4, R240 ;  /* 0x0000000452127825 */ /* 0x002fc600078e02f0 */
[----:B------:R4:W-:Y:S01]  /*25210*/  STL.64 [R1+0x13d0], R2 ;  /* 0x0013d00201007387 */ /* 0x0009e20000100a00 */
[----:B--2---:R-:W-:Y:S01]  /*25220*/  IMAD.WIDE R16, R82, 0x4, R4 ;  /* 0x0000000452107825 */ /* 0x004fe200078e0204 */
[----:B------:R-:W-:Y:S02]  /*25230*/  IADD3 R82, R152, -0x80, RZ ;  /* 0xffffff8098527810 */ /* 0x000fe40007ffe0ff */
[----:B------:R-:W-:Y:S01]  /*25240*/  LDGSTS.E [R0+-0x2fffc], desc[UR60][R18.64], !P1 ;  /* 0xd000400012007fae */ /* 0x000fe2000c92187c */
[----:B---3--:R-:W-:-:S03]  /*25250*/  IMAD.WIDE R14, R83, 0x4, R240 ;  /* 0x00000004530e7825 */ /* 0x008fc600078e02f0 */
[----:B------:R1:W-:Y:S01]  /*25260*/  STL.64 [R1+0x13d8], R18 ;  /* 0x0013d81201007387 */ /* 0x0003e20000100a00 */
[----:B----4-:R-:W-:-:S03]  /*25270*/  IMAD.WIDE R2, R83, 0x4, R4 ;  /* 0x0000000453027825 */ /* 0x010fc600078e0204 */
[----:B------:R-:W-:Y:S04]  /*25280*/  LDGSTS.E [R0+-0x2bffc], desc[UR60][R16.64], !P1 ;  /* 0xd400400010007fae */ /* 0x000fe8000c92187c */
[----:B------:R2:W-:Y:S04]  /*25290*/  STL.64 [R1+0x13e0], R16 ;  /* 0x0013e01001007387 */ /* 0x0005e80000100a00 */
[----:B------:R3:W-:Y:S04]  /*252a0*/  LDGSTS.E [R0+-0x2fff8], desc[UR60][R14.64], !P0 ;  /* 0xd00080000e007fae */ /* 0x0007e8000c12187c */
[----:B------:R3:W-:Y:S04]  /*252b0*/  STL.64 [R1+0x13e8], R14 ;  /* 0x0013e80e01007387 */ /* 0x0007e80000100a00 */
[----:B------:R4:W-:Y:S01]  /*252c0*/  LDGSTS.E [R0+-0x2bff8], desc[UR60][R2.64], !P0 ;  /* 0xd400800002007fae */ /* 0x0009e2000c12187c */
[----:B------:R-:W-:-:S03]  /*252d0*/  ISETP.GE.AND P0, PT, R151, R82, PT ;  /* 0x000000529700720c */ /* 0x000fc60003f06270 */
[----:B------:R4:W-:Y:S04]  /*252e0*/  STL.64 [R1+0x13f0], R2 ;  /* 0x0013f00201007387 */ /* 0x0009e80000100a00 */
[----:B------:R-:W4:Y:S04]  /*252f0*/  LDL.LU R151, [R1+0x4c8] ;  /* 0x0004c80001977983 */ /* 0x000f280000300800 */
[----:B------:R-:W4:Y:S04]  /*25300*/  LDL.LU R21, [R1+0x468] ;  /* 0x0004680001157983 */ /* 0x000f280000300800 */
[----:B------:R-:W4:Y:S04]  /*25310*/  LDL.LU R20, [R1+0x464] ;  /* 0x0004640001147983 */ /* 0x000f280000300800 */
[----:B-1----:R-:W4:Y:S04]  /*25320*/  LDL.LU R18, [R1+0x45c] ;  /* 0x00045c0001127983 */ /* 0x002f280000300800 */
[----:B------:R-:W4:Y:S04]  /*25330*/  LDL.LU R19, [R1+0x454] ;  /* 0x0004540001137983 */ /* 0x000f280000300800 */
[----:B--2---:R-:W2:Y:S01]  /*25340*/  LDL.LU R17, [R1+0x44c] ;  /* 0x00044c0001117983 */ /* 0x004ea20000300800 */
[----:B------:R-:W-:-:S04]  /*25350*/  IMAD R83, R252, 0x5f, RZ ;  /* 0x0000005ffc537824 */ /* 0x000fc800078e02ff */
[----:B---3--:R-:W-:-:S04]  /*25360*/  IMAD.WIDE R14, R83, 0x4, R240 ;  /* 0x00000004530e7825 */ /* 0x008fc800078e02f0 */
[----:B----4-:R-:W-:Y:S01]  /*25370*/  IMAD.WIDE R2, R83, 0x4, R4 ;  /* 0x0000000453027825 */ /* 0x010fe200078e0204 */
[----:B------:R-:W-:Y:S04]  /*25380*/  STL.64 [R1+0x13f8], R14 ;  /* 0x0013f80e01007387 */ /* 0x000fe80000100a00 */
[----:B------:R1:W-:Y:S04]  /*25390*/  STL.64 [R1+0x1400], R2 ;  /* 0x0014000201007387 */ /* 0x0003e80000100a00 */
[----:B------:R-:W3:Y:S04]  /*253a0*/  LDL.LU R16, [R1+0x448] ;  /* 0x0004480001107983 */ /* 0x000ee80000300800 */
[----:B------:R-:W-:Y:S04]  /*253b0*/  LDGSTS.E [R0+-0x2fff4], desc[UR60][R14.64], !P5 ;  /* 0xd000c0000e007fae */ /* 0x000fe8000e92187c */
[----:B------:R1:W-:Y:S01]  /*253c0*/  LDGSTS.E [R0+-0x2bff4], desc[UR60][R2.64], !P5 ;  /* 0xd400c00002007fae */ /* 0x0003e2000e92187c */
[----:B------:R-:W-:Y:S01]  /*253d0*/  ISETP.NE.U32.AND P5, PT, R84, RZ, PT ;  /* 0x000000ff5400720c */ /* 0x000fe20003fa5070 */
[----:B------:R-:W-:-:S02]  /*253e0*/  IMAD.MOV.U32 R152, RZ, RZ, R136 ;  /* 0x000000ffff987224 */ /* 0x000fc400078e0088 */
[----:B------:R-:W4:Y:S01]  /*253f0*/  LDC R136, c[0x0][0x240] ;  /* 0x00009000ff887b82 */ /* 0x000f220000000800 */
[----:B------:R-:W-:Y:S01]  /*25400*/  ISETP.GE.U32.AND P1, PT, R82, 0x7fffff01, PT ;  /* 0x7fffff015200780c */ /* 0x000fe20003f26070 */
[----:B------:R-:W-:-:S06]  /*25410*/  IMAD.MOV.U32 R142, RZ, RZ, R140 ;  /* 0x000000ffff8e7224 */ /* 0x000fcc00078e008c */
[----:B-1----:R-:W1:Y:S08]  /*25420*/  LDC R2, c[0x0][0x240] ;  /* 0x00009000ff027b82 */ /* 0x002e700000000800 */
[----:B------:R-:W1:Y:S08]  /*25430*/  LDC R14, c[0x0][0x240] ;  /* 0x00009000ff0e7b82 */ /* 0x000e700000000800 */
[----:B------:R-:W1:Y:S08]  /*25440*/  LDC R3, c[0x0][0x240] ;  /* 0x00009000ff037b82 */ /* 0x000e700000000800 */
[----:B------:R-:W1:Y:S01]  /*25450*/  LDC R15, c[0x0][0x240] ;  /* 0x00009000ff0f7b82 */ /* 0x000e620000000800 */
[----:B------:R-:W-:-:S02]  /*25460*/  IMAD R83, R151, R97, RZ ;  /* 0x0000006197537224 */ /* 0x000fc400078e02ff */
[----:B------:R-:W-:Y:S01]  /*25470*/  IMAD R84, R21, R98, RZ ;  /* 0x0000006215547224 */ /* 0x000fe200078e02ff */
[----:B------:R-:W4:Y:S01]  /*25480*/  LDL.LU R151, [R1+0x444] ;  /* 0x0004440001977983 */ /* 0x000f220000300800 */
[----:B------:R-:W-:-:S03]  /*25490*/  SEL R82, RZ, 0x4, P0 ;  /* 0x00000004ff527807 */ /* 0x000fc60000000000 */
[----:B------:R-:W1:Y:S01]  /*254a0*/  LDC R140, c[0x0][0x240] ;  /* 0x00009000ff8c7b82 */ /* 0x000e620000000800 */
[----:B------:R-:W-:Y:S01]  /*254b0*/  IMAD R97, R20, R108, RZ ;  /* 0x0000006c14617224 */ /* 0x000fe200078e02ff */
[----:B------:R-:W-:Y:S01]  /*254c0*/  STL [R1+0x2ec4], R84 ;  /* 0x002ec45401007387 */ /* 0x000fe20000100800 */
[----:B------:R-:W-:-:S03]  /*254d0*/  IMAD R98, R18, R109, RZ ;  /* 0x0000006d12627224 */ /* 0x000fc600078e02ff */
[----:B------:R-:W-:Y:S01]  /*254e0*/  STL [R1+0x2ec8], R97 ;  /* 0x002ec86101007387 */ /* 0x000fe20000100800 */
[----:B------:R-:W-:-:S03]  /*254f0*/  IMAD R108, R19, R114, RZ ;  /* 0x00000072136c7224 */ /* 0x000fc600078e02ff */
[----:B------:R-:W-:Y:S01]  /*25500*/  STL [R1+0x2ec0], R98 ;  /* 0x002ec06201007387 */ /* 0x000fe20000100800 */
[----:B--2---:R-:W-:-:S03]  /*25510*/  IMAD R109, R17, R122, RZ ;  /* 0x0000007a116d7224 */ /* 0x004fc600078e02ff */
[----:B------:R-:W-:Y:S04]  /*25520*/  STL [R1+0x2ecc], R108 ;  /* 0x002ecc6c01007387 */ /* 0x000fe80000100800 */
[----:B------:R-:W-:Y:S04]  /*25530*/  STL [R1+0x2ebc], R109 ;  /* 0x002ebc6d01007387 */ /* 0x000fe80000100800 */
[----:B------:R-:W2:Y:S04]  /*25540*/  LDL.LU R23, [R1+0x440] ;  /* 0x0004400001177983 */ /* 0x000ea80000300800 */
[----:B------:R-:W2:Y:S01]  /*25550*/  LDL.LU R18, [R1+0x43c] ;  /* 0x00043c0001127983 */ /* 0x000ea20000300800 */
[----:B------:R-:W-:-:S02]  /*25560*/  ISETP.GT.AND P0, PT, R146, 0xff, PT ;  /* 0x000000ff9200780c */ /* 0x000fc40003f04270 */
[----:B------:R-:W-:Y:S01]  /*25570*/  MOV R146, R143 ;  /* 0x0000008f00927202 */ /* 0x000fe20000000f00 */
[----:B---3--:R-:W-:Y:S02]  /*25580*/  IMAD R114, R16, R133, RZ ;  /* 0x0000008510727224 */ /* 0x008fe400078e02ff */
[----:B------:R-:W-:Y:S02]  /*25590*/  IMAD.MOV.U32 R143, RZ, RZ, R142 ;  /* 0x000000ffff8f7224 */ /* 0x000fe400078e008e */
[----:B------:R-:W-:Y:S01]  /*255a0*/  IMAD.MOV.U32 R19, RZ, RZ, R161 ;  /* 0x000000ffff137224 */ /* 0x000fe200078e00a1 */
[----:B------:R-:W-:Y:S01]  /*255b0*/  STL [R1+0x2ed0], R114 ;  /* 0x002ed07201007387 */ /* 0x000fe20000100800 */
[----:B------:R-:W-:Y:S01]  /*255c0*/  IMAD.MOV.U32 R16, RZ, RZ, R163 ;  /* 0x000000ffff107224 */ /* 0x000fe200078e00a3 */
[----:B------:R-:W-:Y:S01]  /*255d0*/  MOV R163, R154 ;  /* 0x0000009a00a37202 */ /* 0x000fe20000000f00 */
[----:B------:R-:W-:Y:S01]  /*255e0*/  IMAD.MOV.U32 R161, RZ, RZ, R153 ;  /* 0x000000ffffa17224 */ /* 0x000fe200078e0099 */
[----:B------:R-:W3:Y:S01]  /*255f0*/  LDL.LU R22, [R1+0x438] ;  /* 0x0004380001167983 */ /* 0x000ee20000300800 */
[----:B------:R-:W-:Y:S01]  /*25600*/  MOV R153, R143 ;  /* 0x0000008f00997202 */ /* 0x000fe20000000f00 */
[----:B------:R-:W-:-:S02]  /*25610*/  IMAD.MOV.U32 R154, RZ, RZ, R146 ;  /* 0x000000ffff9a7224 */ /* 0x000fc400078e0092 */
[----:B------:R-:W3:Y:S04]  /*25620*/  LDL.LU R21, [R1+0x434] ;  /* 0x0004340001157983 */ /* 0x000ee80000300800 */
[----:B------:R-:W3:Y:S04]  /*25630*/  LDL.LU R20, [R1+0x428] ;  /* 0x0004280001147983 */ /* 0x000ee80000300800 */
[----:B------:R-:W1:Y:S04]  /*25640*/  LDL.LU R143, [R1+0x424] ;  /* 0x00042400018f7983 */ /* 0x000e680000300800 */
[----:B------:R-:W3:Y:S01]  /*25650*/  LDL.LU R146, [R1+0x420] ;  /* 0x0004200001927983 */ /* 0x000ee20000300800 */
[----:B----4-:R-:W-:Y:S01]  /*25660*/  IMAD R122, R151, R134, RZ ;  /* 0x00000086977a7224 */ /* 0x010fe200078e02ff */
[----:B------:R-:W-:-:S02]  /*25670*/  MOV R151, R145 ;  /* 0x0000009100977202 */ /* 0x000fc40000000f00 */
[----:B------:R-:W4:Y:S04]  /*25680*/  LDL.LU R145, [R1+0x41c] ;  /* 0x00041c0001917983 */ /* 0x000f280000300800 */
[----:B------:R-:W-:Y:S01]  /*25690*/  STL [R1+0x2eb8], R122 ;  /* 0x002eb87a01007387 */ /* 0x000fe20000100800 */
[----:B--2---:R-:W-:-:S03]  /*256a0*/  IMAD R134, R18, R136, RZ ;  /* 0x0000008812867224 */ /* 0x004fc600078e02ff */
[----:B------:R-:W2:Y:S04]  /*256b0*/  LDL.LU R18, [R1+0x414] ;  /* 0x0004140001127983 */ /* 0x000ea80000300800 */
[----:B------:R-:W-:Y:S04]  /*256c0*/  STL [R1+0x2eb4], R134 ;  /* 0x002eb48601007387 */ /* 0x000fe80000100800 */
[----:B------:R-:W2:Y:S04]  /*256d0*/  LDL.LU R228, [R1+0x410] ;  /* 0x0004100001e47983 */ /* 0x000ea80000300800 */
[----:B------:R-:W2:Y:S04]  /*256e0*/  LDL.LU R32, [R1+0x40c] ;  /* 0x00040c0001207983 */ /* 0x000ea80000300800 */
[----:B------:R-:W4:Y:S04]  /*256f0*/  LDL.LU R35, [R1+0x408] ;  /* 0x0004080001237983 */ /* 0x000f280000300800 */
[----:B------:R-:W2:Y:S04]  /*25700*/  LDL.LU R34, [R1+0x404] ;  /* 0x0004040001227983 */ /* 0x000ea80000300800 */
[----:B------:R-:W2:Y:S04]  /*25710*/  LDL.LU R220, [R1+0x400] ;  /* 0x0004000001dc7983 */ /* 0x000ea80000300800 */
[----:B------:R-:W2:Y:S01]  /*25720*/  LDL.LU R33, [R1+0x3fc] ;  /* 0x0003fc0001217983 */ /* 0x000ea20000300800 */
[----:B------:R-:W-:-:S02]  /*25730*/  MOV R142, R141 ;  /* 0x0000008d008e7202 */ /* 0x000fc40000000f00 */
[----:B------:R-:W4:Y:S01]  /*25740*/  LDC R141, c[0x0][0x240] ;  /* 0x00009000ff8d7b82 */ /* 0x000f220000000800 */
[----:B------:R-:W-:Y:S02]  /*25750*/  IMAD R133, R23, R135, RZ ;  /* 0x0000008717857224 */ /* 0x000fe400078e02ff */
[----:B---3--:R-:W-:Y:S02]  /*25760*/  IMAD R135, R22, R137, RZ ;  /* 0x0000008916877224 */ /* 0x008fe400078e02ff */
[----:B------:R-:W-:Y:S02]  /*25770*/  IMAD R137, R20, R139, RZ ;  /* 0x0000008b14897224 */ /* 0x000fe400078e02ff */
[----:B------:R-:W-:Y:S02]  /*25780*/  IMAD R139, R146, R144, RZ ;  /* 0x00000090928b7224 */ /* 0x000fe400078e02ff */
[----:B------:R-:W4:Y:S01]  /*25790*/  LDC R144, c[0x0][0x240] ;  /* 0x00009000ff907b82 */ /* 0x000f220000000800 */
[----:B------:R-:W-:-:S02]  /*257a0*/  IMAD R136, R21, R138, RZ ;  /* 0x0000008a15887224 */ /* 0x000fc400078e02ff */
[----:B-1----:R-:W-:-:S05]  /*257b0*/  IMAD R138, R143, R140, RZ ;  /* 0x0000008c8f8a7224 */ /* 0x002fca00078e02ff */
[----:B------:R-:W1:Y:S01]  /*257c0*/  LDC R146, c[0x0][0x240] ;  /* 0x00009000ff927b82 */ /* 0x000e620000000800 */
[----:B----4-:R-:W-:Y:S01]  /*257d0*/  IMAD R144, R35, R144, RZ ;  /* 0x0000009023907224 */ /* 0x010fe200078e02ff */
[----:B------:R-:W-:Y:S01]  /*257e0*/  MOV R17, R160 ;  /* 0x000000a000117202 */ /* 0x000fe20000000f00 */
[----:B------:R-:W-:Y:S01]  /*257f0*/  IMAD R140, R145, R141, RZ ;  /* 0x0000008d918c7224 */ /* 0x000fe200078e02ff */
[----:B------:R-:W3:Y:S04]  /*25800*/  LDL.LU R35, [R1+0x3f8] ;  /* 0x0003f80001237983 */ /* 0x000ee80000300800 */
[----:B------:R-:W4:Y:S01]  /*25810*/  LDC R145, c[0x0][0x240] ;  /* 0x00009000ff917b82 */ /* 0x000f220000000800 */
[----:B--2---:R-:W-:-:S07]  /*25820*/  IMAD R141, R18, R147, RZ ;  /* 0x00000093128d7224 */ /* 0x004fce00078e02ff */
[----:B------:R-:W2:Y:S01]  /*25830*/  LDC R147, c[0x0][0x240] ;  /* 0x00009000ff937b82 */ /* 0x000ea20000000800 */
[----:B-1----:R-:W-:Y:S02]  /*25840*/  IMAD R146, R220, R146, RZ ;  /* 0x00000092dc927224 */ /* 0x002fe400078e02ff */
[----:B------:R-:W-:Y:S02]  /*25850*/  IMAD.MOV.U32 R22, RZ, RZ, R159 ;  /* 0x000000ffff167224 */ /* 0x000fe400078e009f */
[----:B------:R-:W-:Y:S01]  /*25860*/  IMAD.MOV.U32 R20, RZ, RZ, R161 ;  /* 0x000000ffff147224 */ /* 0x000fe200078e00a1 */
[----:B------:R-:W-:Y:S01]  /*25870*/  MOV R24, R163 ;  /* 0x000000a300187202 */ /* 0x000fe20000000f00 */
[----:B------:R-:W-:Y:S01]  /*25880*/  IMAD.MOV.U32 R25, RZ, RZ, R16 ;  /* 0x000000ffff197224 */ /* 0x000fe200078e0010 */
[----:B------:R-:W-:Y:S01]  /*25890*/  MOV R21, R156 ;  /* 0x0000009c00157202 */ /* 0x000fe20000000f00 */
[----:B------:R-:W-:Y:S01]  /*258a0*/  IMAD.MOV.U32 R27, RZ, RZ, R19 ;  /* 0x000000ffff1b7224 */ /* 0x000fe200078e0013 */
[----:B------:R-:W1:Y:S01]  /*258b0*/  LDC R143, c[0x0][0x240] ;  /* 0x00009000ff8f7b82 */ /* 0x000e620000000800 */
[----:B----4-:R-:W-:-:S02]  /*258c0*/  IMAD R145, R34, R145, RZ ;  /* 0x0000009122917224 */ /* 0x010fc400078e02ff */
[----:B------:R-:W4:Y:S01]  /*258d0*/  LDL.LU R34, [R1+0x3f4] ;  /* 0x0003f40001227983 */ /* 0x000f220000300800 */
[----:B--2---:R-:W-:-:S03]  /*258e0*/  IMAD R147, R33, R147, RZ ;  /* 0x0000009321937224 */ /* 0x004fc600078e02ff */
[----:B------:R-:W2:Y:S01]  /*258f0*/  LDL.LU R220, [R1+0x3f0] ;  /* 0x0003f00001dc7983 */ /* 0x000ea20000300800 */
[----:B------:R-:W-:Y:S01]  /*25900*/  MOV R160, R152 ;  /* 0x0000009800a07202 */ /* 0x000fe20000000f00 */
[----:B------:R-:W-:Y:S01]  /*25910*/  IMAD.MOV.U32 R163, RZ, RZ, R151 ;  /* 0x000000ffffa37224 */ /* 0x000fe200078e0097 */
[----:B------:R-:W-:Y:S01]  /*25920*/  MOV R18, R154 ;  /* 0x0000009a00127202 */ /* 0x000fe20000000f00 */
[----:B------:R-:W-:Y:S01]  /*25930*/  STL [R1+0x2eb0], R146 ;  /* 0x002eb09201007387 */ /* 0x000fe20000100800 */
[----:B------:R-:W-:Y:S01]  /*25940*/  IMAD.MOV.U32 R152, RZ, RZ, R150 ;  /* 0x000000ffff987224 */ /* 0x000fe200078e0096 */
[----:B------:R-:W-:Y:S01]  /*25950*/  MOV R23, R160 ;  /* 0x000000a000177202 */ /* 0x000fe20000000f00 */
[----:B------:R-:W1:Y:S01]  /*25960*/  LDC R151, c[0x0][0x240] ;  /* 0x00009000ff977b82 */ /* 0x000e620000000800 */
[----:B------:R-:W1:Y:S01]  /*25970*/  LDL.LU R33, [R1+0x3ec] ;  /* 0x0003ec0001217983 */ /* 0x000e620000300800 */
[----:B------:R-:W-:Y:S01]  /*25980*/  IMAD.MOV.U32 R150, RZ, RZ, R149 ;  /* 0x000000ffff967224 */ /* 0x000fe200078e0095 */
[----:B------:R-:W-:-:S02]  /*25990*/  MOV R149, R142 ;  /* 0x0000008e00957202 */ /* 0x000fc40000000f00 */
[----:B------:R-:W-:Y:S01]  /*259a0*/  MOV R160, R148 ;  /* 0x0000009400a07202 */ /* 0x000fe20000000f00 */
[----:B------:R-:W2:Y:S02]  /*259b0*/  LDL.LU R208, [R1+0x3e8] ;  /* 0x0003e80001d07983 */ /* 0x000ea40000300800 */
[----:B------:R-:W3:Y:S01]  /*259c0*/  LDC R148, c[0x0][0x240] ;  /* 0x00009000ff947b82 */ /* 0x000ee20000000800 */
[----:B------:R-:W-:Y:S01]  /*259d0*/  IMAD.MOV.U32 R159, RZ, RZ, R149 ;  /* 0x000000ffff9f7224 */ /* 0x000fe200078e0095 */
[----:B------:R-:W-:-:S06]  /*259e0*/  MOV R161, R150 ;  /* 0x0000009600a17202 */ /* 0x000fcc0000000f00 */
[----:B------:R-:W4:Y:S08]  /*259f0*/  LDC R149, c[0x0][0x240] ;  /* 0x00009000ff957b82 */ /* 0x000f300000000800 */
[----:B------:R-:W2:Y:S01]  /*25a00*/  LDC R150, c[0x0][0x240] ;  /* 0x00009000ff967b82 */ /* 0x000ea20000000800 */
[----:B------:R-:W-:Y:S02]  /*25a10*/  MOV R16, R152 ;  /* 0x0000009800107202 */ /* 0x000fe40000000f00 */
[----:B------:R-:W-:-:S05]  /*25a20*/  MOV R26, R17 ;  /* 0x00000011001a7202 */ /* 0x000fca0000000f00 */
[----:B------:R-:W1:Y:S01]  /*25a30*/  LDC R154, c[0x0][0x240] ;  /* 0x00009000ff9a7b82 */ /* 0x000e620000000800 */
[----:B------:R-:W-:-:S07]  /*25a40*/  IMAD.MOV.U32 R19, RZ, RZ, R155 ;  /* 0x000000ffff137224 */ /* 0x000fce00078e009b */
[----:B------:R-:W1:Y:S08]  /*25a50*/  LDC R156, c[0x0][0x240] ;  /* 0x00009000ff9c7b82 */ /* 0x000e700000000800 */
[----:B------:R-:W1:Y:S01]  /*25a60*/  LDC R142, c[0x0][0x240] ;  /* 0x00009000ff8e7b82 */ /* 0x000e620000000800 */
[----:B---3--:R-:W-:-:S07]  /*25a70*/  IMAD R148, R35, R148, RZ ;  /* 0x0000009423947224 */ /* 0x008fce00078e02ff */
[----:B------:R-:W3:Y:S01]  /*25a80*/  LDC R152, c[0x0][0x240] ;  /* 0x00009000ff987b82 */ /* 0x000ee20000000800 */
[----:B------:R-:W-:Y:S01]  /*25a90*/  STL [R1+0x2eac], R148 ;  /* 0x002eac9401007387 */ /* 0x000fe20000100800 */
[----:B----4-:R-:W-:-:S06]  /*25aa0*/  IMAD R149, R34, R149, RZ ;  /* 0x0000009522957224 */ /* 0x010fcc00078e02ff */
[----:B------:R-:W4:Y:S01]  /*25ab0*/  LDC R155, c[0x0][0x240] ;  /* 0x00009000ff9b7b82 */ /* 0x000f220000000800 */
[----:B------:R-:W4:Y:S01]  /*25ac0*/  LDL.LU R34, [R1+0x3e4] ;  /* 0x0003e40001227983 */ /* 0x000f220000300800 */
[----:B--2---:R-:W-:-:S03]  /*25ad0*/  IMAD R150, R220, R150, RZ ;  /* 0x00000096dc967224 */ /* 0x004fc600078e02ff */
[----:B------:R-:W2:Y:S04]  /*25ae0*/  LDL.LU R220, [R1+0x3e0] ;  /* 0x0003e00001dc7983 */ /* 0x000ea80000300800 */
[----:B------:R-:W-:Y:S01]  /*25af0*/  STL [R1+0x2ea8], R150 ;  /* 0x002ea89601007387 */ /* 0x000fe20000100800 */
[----:B-1----:R-:W-:-:S03]  /*25b00*/  IMAD R151, R33, R151, RZ ;  /* 0x0000009721977224 */ /* 0x002fc600078e02ff */
[----:B------:R-:W2:Y:S04]  /*25b10*/  LDL.LU R35, [R1+0x3dc] ;  /* 0x0003dc0001237983 */ /* 0x000ea80000300800 */
[----:B------:R-:W2:Y:S01]  /*25b20*/  LDL.LU R33, [R1+0x3d8] ;  /* 0x0003d80001217983 */ /* 0x000ea20000300800 */
[----:B------:R-:W-:Y:S02]  /*25b30*/  IMAD.MOV.U32 R17, RZ, RZ, R153 ;  /* 0x000000ffff117224 */ /* 0x000fe400078e0099 */
[----:B------:R-:W4:Y:S01]  /*25b40*/  LDC R153, c[0x0][0x240] ;  /* 0x00009000ff997b82 */ /* 0x000f220000000800 */
[----:B---3--:R-:W-:-:S05]  /*25b50*/  IMAD R152, R208, R152, RZ ;  /* 0x00000098d0987224 */ /* 0x008fca00078e02ff */
[----:B------:R-:W-:Y:S01]  /*25b60*/  STL [R1+0x2ea4], R152 ;  /* 0x002ea49801007387 */ /* 0x000fe20000100800 */
[----:B----4-:R-:W-:-:S03]  /*25b70*/  IMAD R153, R34, R153, RZ ;  /* 0x0000009922997224 */ /* 0x010fc600078e02ff */
[----:B------:R-:W3:Y:S01]  /*25b80*/  LDL.LU R34, [R1+0x3d4] ;  /* 0x0003d40001227983 */ /* 0x000ee20000300800 */
[----:B--2---:R-:W-:-:S03]  /*25b90*/  IMAD R154, R220, R154, RZ ;  /* 0x0000009adc9a7224 */ /* 0x004fc600078e02ff */
[----:B------:R-:W2:Y:S04]  /*25ba0*/  LDL.LU R220, [R1+0x3d0] ;  /* 0x0003d00001dc7983 */ /* 0x000ea80000300800 */
[----:B------:R1:W-:Y:S04]  /*25bb0*/  STL [R1+0x2ea0], R154 ;  /* 0x002ea09a01007387 */ /* 0x0003e80000100800 */
[----:B------:R-:W4:Y:S01]  /*25bc0*/  LDL.LU R36, [R1+0x3cc] ;  /* 0x0003cc0001247983 */ /* 0x000f220000300800 */
[----:B------:R-:W-:-:S03]  /*25bd0*/  IMAD R156, R33, R156, RZ ;  /* 0x0000009c219c7224 */ /* 0x000fc600078e02ff */
[----:B------:R-:W4:Y:S01]  /*25be0*/  LDL.LU R33, [R1+0x3c8] ;  /* 0x0003c80001217983 */ /* 0x000f220000300800 */
[----:B------:R-:W-:-:S03]  /*25bf0*/  IMAD R155, R35, R155, RZ ;  /* 0x0000009b239b7224 */ /* 0x000fc600078e02ff */
[----:B------:R-:W4:Y:S04]  /*25c00*/  LDL.LU R208, [R1+0x3c4] ;  /* 0x0003c40001d07983 */ /* 0x000f280000300800 */
[----:B------:R-:W4:Y:S01]  /*25c10*/  LDL.LU R35, [R1+0x3c0] ;  /* 0x0003c00001237983 */ /* 0x000f220000300800 */
[----:B------:R-:W-:Y:S01]  /*25c20*/  MOV R217, R25 ;  /* 0x0000001900d97202 */ /* 0x000fe20000000f00 */
[----:B------:R-:W-:Y:S01]  /*25c30*/  IMAD.MOV.U32 R25, RZ, RZ, R18 ;  /* 0x000000ffff197224 */ /* 0x000fe200078e0012 */
[----:B------:R-:W-:Y:S01]  /*25c40*/  MOV R29, R21 ;  /* 0x00000015001d7202 */ /* 0x000fe20000000f00 */
[----:B------:R-:W-:Y:S01]  /*25c50*/  IMAD.MOV.U32 R21, RZ, RZ, R160 ;  /* 0x000000ffff157224 */ /* 0x000fe200078e00a0 */
[----:B------:R-:W-:Y:S01]  /*25c60*/  MOV R18, R157 ;  /* 0x0000009d00127202 */ /* 0x000fe20000000f00 */
[----:B------:R-:W-:Y:S01]  /*25c70*/  IMAD.MOV.U32 R28, RZ, RZ, R16 ;  /* 0x000000ffff1c7224 */ /* 0x000fe200078e0010 */
[----:B------:R-:W4:Y:S01]  /*25c80*/  LDC R160, c[0x0][0x240] ;  /* 0x00009000ffa07b82 */ /* 0x000f220000000800 */
[----:B------:R-:W-:-:S02]  /*25c90*/  IMAD R142, R228, R142, RZ ;  /* 0x0000008ee48e7224 */ /* 0x000fc400078e02ff */
[----:B------:R-:W-:Y:S02]  /*25ca0*/  IMAD.MOV.U32 R16, RZ, RZ, R158 ;  /* 0x000000ffff107224 */ /* 0x000fe400078e009e */
[----:B------:R-:W-:-:S03]  /*25cb0*/  IMAD.MOV.U32 R228, RZ, RZ, R27 ;  /* 0x000000ffffe47224 */ /* 0x000fc600078e001b */
[----:B------:R-:W3:Y:S01]  /*25cc0*/  LDC R157, c[0x0][0x240] ;  /* 0x00009000ff9d7b82 */ /* 0x000ee20000000800 */
[----:B------:R-:W-:Y:S01]  /*25cd0*/  IMAD.MOV.U32 R27, RZ, RZ, R24 ;  /* 0x000000ffff1b7224 */ /* 0x000fe200078e0018 */
[----:B------:R-:W-:-:S06]  /*25ce0*/  MOV R24, R162 ;  /* 0x000000a200187202 */ /* 0x000fcc0000000f00 */
[----:B------:R-:W2:Y:S08]  /*25cf0*/  LDC R158, c[0x0][0x240] ;  /* 0x00009000ff9e7b82 */ /* 0x000eb00000000800 */
[----:B------:R-:W1:Y:S01]  /*25d00*/  LDC R162, c[0x0][0x240] ;  /* 0x00009000ffa27b82 */ /* 0x000e620000000800 */
[----:B------:R-:W-:Y:S01]  /*25d10*/  IMAD.MOV.U32 R30, RZ, RZ, R22 ;  /* 0x000000ffff1e7224 */ /* 0x000fe200078e0016 */
[----:B------:R-:W-:-:S02]  /*25d20*/  MOV R22, R17 ;  /* 0x0000001100167202 */ /* 0x000fc40000000f00 */
[----:B------:R-:W-:Y:S02]  /*25d30*/  MOV R17, R163 ;  /* 0x000000a300117202 */ /* 0x000fe40000000f00 */
[----:B------:R-:W-:Y:S02]  /*25d40*/  MOV R163, R159 ;  /* 0x0000009f00a37202 */ /* 0x000fe40000000f00 */
[----:B------:R-:W1:Y:S01]  /*25d50*/  LDC R159, c[0x0][0x240] ;  /* 0x00009000ff9f7b82 */ /* 0x000e620000000800 */
[----:B---3--:R-:W-:Y:S02]  /*25d60*/  IMAD R157, R34, R157, RZ ;  /* 0x0000009d229d7224 */ /* 0x008fe400078e02ff */
[----:B------:R-:W3:Y:S01]  /*25d70*/  LDL.LU R34, [R1+0x3bc] ;  /* 0x0003bc0001227983 */ /* 0x000ee20000300800 */
[----:B--2---:R-:W-:-:S03]  /*25d80*/  IMAD R158, R220, R158, RZ ;  /* 0x0000009edc9e7224 */ /* 0x004fc600078e02ff */
[----:B------:R-:W2:Y:S01]  /*25d90*/  LDL.LU R220, [R1+0x3b8] ;  /* 0x0003b80001dc7983 */ /* 0x000ea20000300800 */
[----:B----4-:R-:W-:-:S03]  /*25da0*/  IMAD R160, R33, R160, RZ ;  /* 0x000000a021a07224 */ /* 0x010fc600078e02ff */
[----:B------:R-:W4:Y:S04]  /*25db0*/  LDL.LU R33, [R1+0x3b4] ;  /* 0x0003b40001217983 */ /* 0x000f280000300800 */
[----:B------:R-:W-:Y:S01]  /*25dc0*/  STL [R1+0x2e9c], R160 ;  /* 0x002e9ca001007387 */ /* 0x000fe20000100800 */
[----:B-1----:R-:W-:-:S03]  /*25dd0*/  IMAD R162, R35, R162, RZ ;  /* 0x000000a223a27224 */ /* 0x002fc600078e02ff */
[----:B------:R-:W3:Y:S04]  /*25de0*/  LDL.LU R35, [R1+0x3b0] ;  /* 0x0003b00001237983 */ /* 0x000ee80000300800 */
[----:B------:R-:W2:Y:S01]  /*25df0*/  LDL.LU R38, [R1+0x3a8] ;  /* 0x0003a80001267983 */ /* 0x000ea20000300800 */
[----:B------:R-:W-:-:S03]  /*25e00*/  IMAD R159, R36, R159, RZ ;  /* 0x0000009f249f7224 */ /* 0x000fc600078e02ff */
[----:B------:R-:W4:Y:S01]  /*25e10*/  LDL.LU R46, [R1+0x3a4] ;  /* 0x0003a400012e7983 */ /* 0x000f220000300800 */
[----:B------:R-:W-:-:S03]  /*25e20*/  MOV R36, R18 ;  /* 0x0000001200247202 */ /* 0x000fc60000000f00 */
[----:B------:R-:W3:Y:S04]  /*25e30*/  LDL.LU R43, [R1+0x3a0] ;  /* 0x0003a000012b7983 */ /* 0x000ee80000300800 */
[----:B------:R-:W3:Y:S01]  /*25e40*/  LDL.LU R18, [R1+0x39c] ;  /* 0x00039c0001127983 */ /* 0x000ee20000300800 */
[----:B------:R-:W-:Y:S01]  /*25e50*/  MOV R31, R23 ;  /* 0x00000017001f7202 */ /* 0x000fe20000000f00 */
[----:B------:R-:W-:Y:S02]  /*25e60*/  IMAD.MOV.U32 R23, RZ, RZ, R161 ;  /* 0x000000ffff177224 */ /* 0x000fe400078e00a1 */
[----:B------:R-:W1:Y:S01]  /*25e70*/  LDC R161, c[0x0][0x240] ;  /* 0x00009000ffa17b82 */ /* 0x000e620000000800 */
[----:B------:R-:W3:Y:S01]  /*25e80*/  LDL.LU R39, [R1+0x398] ;  /* 0x0003980001277983 */ /* 0x000ee20000300800 */
[----:B-1----:R-:W-:-:S06]  /*25e90*/  IMAD R161, R208, R161, RZ ;  /* 0x000000a1d0a17224 */ /* 0x002fcc00078e02ff */
[----:B------:R-:W3:Y:S01]  /*25ea0*/  LDC R208, c[0x0][0x240] ;  /* 0x00009000ffd07b82 */ /* 0x000ee20000000800 */
[----:B------:R-:W-:Y:S02]  /*25eb0*/  IMAD R143, R32, R143, RZ ;  /* 0x0000008f208f7224 */ /* 0x000fe400078e02ff */
[----:B------:R-:W-:Y:S01]  /*25ec0*/  IMAD.MOV.U32 R32, RZ, RZ, R217 ;  /* 0x000000ffff207224 */ /* 0x000fe200078e00d9 */
[----:B------:R-:W-:Y:S01]  /*25ed0*/  MOV R217, R31 ;  /* 0x0000001f00d97202 */ /* 0x000fe20000000f00 */
[----:B--2---:R-:W-:Y:S02]  /*25ee0*/  IMAD R185, R38, R185, RZ ;  /* 0x000000b926b97224 */ /* 0x004fe400078e02ff */
[----:B------:R-:W2:Y:S01]  /*25ef0*/  LDL.LU R38, [R1+0x394] ;  /* 0x0003940001267983 */ /* 0x000ea20000300800 */
[----:B----4-:R-:W-:-:S05]  /*25f00*/  IMAD R188, R46, R188, RZ ;  /* 0x000000bc2ebc7224 */ /* 0x010fca00078e02ff */
[----:B------:R1:W-:Y:S01]  /*25f10*/  STL [R1+0x2e98], R188 ;  /* 0x002e98bc01007387 */ /* 0x0003e20000100800 */
[----:B---3--:R-:W-:-:S03]  /*25f20*/  IMAD R208, R18, R208, RZ ;  /* 0x000000d012d07224 */ /* 0x008fc600078e02ff */
[----:B------:R-:W3:Y:S01]  /*25f30*/  LDL.LU R18, [R1+0x390] ;  /* 0x0003900001127983 */ /* 0x000ee20000300800 */
[----:B------:R-:W-:Y:S01]  /*25f40*/  IMAD.MOV.U32 R31, RZ, RZ, R30 ;  /* 0x000000ffff1f7224 */ /* 0x000fe200078e001e */
[----:B------:R-:W-:Y:S01]  /*25f50*/  MOV R30, R29 ;  /* 0x0000001d001e7202 */ /* 0x000fe20000000f00 */
[----:B------:R-:W-:Y:S01]  /*25f60*/  IMAD.MOV.U32 R29, RZ, RZ, R28 ;  /* 0x000000ffff1d7224 */ /* 0x000fe200078e001c */
[----:B------:R-:W-:Y:S01]  /*25f70*/  MOV R28, R24 ;  /* 0x00000018001c7202 */ /* 0x000fe20000000f00 */
[----:B------:R-:W-:Y:S01]  /*25f80*/  IMAD.MOV.U32 R24, RZ, RZ, R21 ;  /* 0x000000ffff187224 */ /* 0x000fe200078e0015 */
[----:B------:R-:W-:Y:S01]  /*25f90*/  MOV R21, R163 ;  /* 0x000000a300157202 */ /* 0x000fe20000000f00 */
[----:B------:R-:W-:Y:S01]  /*25fa0*/  IMAD R166, R220, R166, RZ ;  /* 0x000000a6dca67224 */ /* 0x000fe200078e02ff */
[----:B------:R-:W4:Y:S01]  /*25fb0*/  LDC R163, c[0x0][0x240] ;  /* 0x00009000ffa37b82 */ /* 0x000f220000000800 */
[----:B------:R-:W-:Y:S01]  /*25fc0*/  IMAD R176, R33, R176, RZ ;  /* 0x000000b021b07224 */ /* 0x000fe200078e02ff */
[----:B------:R-:W3:Y:S06]  /*25fd0*/  LDL.LU R50, [R1+0x38c] ;  /* 0x00038c0001327983 */ /* 0x000eec0000300800 */
[----:B------:R-:W2:Y:S01]  /*25fe0*/  LDC R220, c[0x0][0x240] ;  /* 0x00009000ffdc7b82 */ /* 0x000ea20000000800 */
[----:B------:R-:W-:Y:S01]  /*25ff0*/  IMAD.MOV.U32 R33, RZ, RZ, R217 ;  /* 0x000000ffff217224 */ /* 0x000fe200078e00d9 */
[----:B------:R-:W3:Y:S01]  /*26000*/  LDL.LU R48, [R1+0x388] ;  /* 0x0003880001307983 */ /* 0x000ee20000300800 */
[----:B------:R-:W-:-:S03]  /*26010*/  IMAD R197, R43, R197, RZ ;  /* 0x000000c52bc57224 */ /* 0x000fc600078e02ff */
[----:B------:R-:W3:Y:S02]  /*26020*/  LDL.LU R46, [R1+0x384] ;  /* 0x00038400012e7983 */ /* 0x000ee40000300800 */
[----:B------:R-:W1:Y:S01]  /*26030*/  LDC R217, c[0x0][0x240] ;  /* 0x00009000ffd97b82 */ /* 0x000e620000000800 */
[----:B----4-:R-:W-:Y:S01]  /*26040*/  IMAD R163, R34, R163, RZ ;  /* 0x000000a322a37224 */ /* 0x010fe200078e02ff */
[----:B------:R-:W-:Y:S01]  /*26050*/  MOV R34, R31 ;  /* 0x0000001f00227202 */ /* 0x000fe20000000f00 */
[----:B------:R-:W-:Y:S01]  /*26060*/  IMAD.MOV.U32 R31, RZ, RZ, R28 ;  /* 0x000000ffff1f7224 */ /* 0x000fe200078e001c */
[----:B------:R-:W-:-:S04]  /*26070*/  MOV R28, R228 ;  /* 0x000000e4001c7202 */ /* 0x000fc80000000f00 */
[----:B------:R-:W3:Y:S01]  /*26080*/  LDC R228, c[0x0][0x240] ;  /* 0x00009000ffe47b82 */ /* 0x000ee20000000800 */
[----:B------:R-:W-:Y:S02]  /*26090*/  IMAD.MOV.U32 R37, RZ, RZ, R28 ;  /* 0x000000ffff257224 */ /* 0x000fe400078e001c */
[----:B-1----:R-:W-:Y:S02]  /*260a0*/  IMAD R217, R39, R217, RZ ;  /* 0x000000d927d97224 */ /* 0x002fe400078e02ff */
[----:B--2---:R-:W-:Y:S01]  /*260b0*/  IMAD R220, R38, R220, RZ ;  /* 0x000000dc26dc7224 */ /* 0x004fe200078e02ff */
[----:B------:R-:W-:Y:S01]  /*260c0*/  MOV R38, R37 ;  /* 0x0000002500267202 */ /* 0x000fe20000000f00 */
[----:B------:R-:W-:Y:S01]  /*260d0*/  IMAD.MOV.U32 R37, RZ, RZ, R36 ;  /* 0x000000ffff257224 */ /* 0x000fe200078e0024 */
[----:B------:R-:W-:Y:S01]  /*260e0*/  MOV R36, R34 ;  /* 0x0000002200247202 */ /* 0x000fe20000000f00 */
[----:B------:R-:W-:Y:S01]  /*260f0*/  IMAD.MOV.U32 R34, RZ, RZ, R33 ;  /* 0x000000ffff227224 */ /* 0x000fe200078e0021 */
[----:B------:R-:W-:Y:S01]  /*26100*/  MOV R33, R32 ;  /* 0x0000002000217202 */ /* 0x000fe20000000f00 */
[----:B------:R-:W-:Y:S01]  /*26110*/  IMAD.MOV.U32 R32, RZ, RZ, R30 ;  /* 0x000000ffff207224 */ /* 0x000fe200078e001e */
[----:B------:R-:W-:-:S02]  /*26120*/  MOV R30, R10 ;  /* 0x0000000a001e7202 */ /* 0x000fc40000000f00 */
[----:B------:R-:W2:Y:S04]  /*26130*/  LDL.LU R10, [R1+0x380] ;  /* 0x00038000010a7983 */ /* 0x000ea80000300800 */
[----:B------:R-:W4:Y:S01]  /*26140*/  LDL.LU R43, [R1+0x37c] ;  /* 0x00037c00012b7983 */ /* 0x000f220000300800 */
[----:B---3--:R-:W-:-:S03]  /*26150*/  IMAD R228, R18, R228, RZ ;  /* 0x000000e412e47224 */ /* 0x008fc600078e02ff */
[----:B------:R-:W3:Y:S04]  /*26160*/  LDL.LU R39, [R1+0x378] ;  /* 0x0003780001277983 */ /* 0x000ee80000300800 */
[----:B------:R-:W4:Y:S01]  /*26170*/  LDL.LU R18, [R1+0x374] ;  /* 0x0003740001127983 */ /* 0x000f220000300800 */
[----:B------:R-:W-:Y:S02]  /*26180*/  IMAD.MOV.U32 R28, RZ, RZ, R16 ;  /* 0x000000ffff1c7224 */ /* 0x000fe400078e0010 */
[----:B------:R-:W1:Y:S01]  /*26190*/  LDC R16, c[0x0][0x240] ;  /* 0x00009000ff107b82 */ /* 0x000e620000000800 */
[----:B------:R-:W-:-:S07]  /*261a0*/  IMAD R179, R35, R179, RZ ;  /* 0x000000b323b37224 */ /* 0x000fce00078e02ff */
[----:B------:R-:W1:Y:S01]  /*261b0*/  LDC R35, c[0x0][0x240] ;  /* 0x00009000ff237b82 */ /* 0x000e620000000800 */
[----:B--2---:R-:W-:Y:S02]  /*261c0*/  IMAD R154, R10, R45, RZ ;  /* 0x0000002d0a9a7224 */ /* 0x004fe400078e02ff */
[----:B------:R-:W1:Y:S01]  /*261d0*/  LDL.LU R10, [R1+0x370] ;  /* 0x00037000010a7983 */ /* 0x000e620000300800 */
[----:B------:R-:W-:-:S04]  /*261e0*/  SEL R82, R82, RZ, P0 ;  /* 0x000000ff52527207 */ /* 0x000fc80000000000 */
[----:B------:R-:W2:Y:S01]  /*261f0*/  LDC R45, c[0x0][0x240] ;  /* 0x00009000ff2d7b82 */ /* 0x000ea20000000800 */
[----:B---3--:R-:W-:Y:S02]  /*26200*/  IMAD R114, R39, R40, RZ ;  /* 0x0000002827727224 */ /* 0x008fe400078e02ff */
[----:B------:R-:W-:Y:S01]  /*26210*/  IMAD.MOV.U32 R40, RZ, RZ, R38 ;  /* 0x000000ffff287224 */ /* 0x000fe200078e0026 */
[----:B------:R-:W-:Y:S01]  /*26220*/  MOV R39, R37 ;  /* 0x0000002500277202 */ /* 0x000fe20000000f00 */
[----:B------:R-:W-:Y:S01]  /*26230*/  IMAD.MOV.U32 R38, RZ, RZ, R36 ;  /* 0x000000ffff267224 */ /* 0x000fe200078e0024 */
[----:B------:R-:W-:Y:S01]  /*26240*/  MOV R36, R30 ;  /* 0x0000001e00247202 */ /* 0x000fe20000000f00 */
[----:B----4-:R-:W-:Y:S01]  /*26250*/  IMAD R98, R18, R2, RZ ;  /* 0x0000000212627224 */ /* 0x010fe200078e02ff */
[----:B------:R-:W-:Y:S01]  /*26260*/  MOV R37, R34 ;  /* 0x0000002200257202 */ /* 0x000fe20000000f00 */
[----:B------:R-:W3:Y:S01]  /*26270*/  LDL.LU R18, [R1+0x36c] ;  /* 0x00036c0001127983 */ /* 0x000ee20000300800 */
[----:B------:R-:W-:Y:S01]  /*26280*/  IMAD.MOV.U32 R30, RZ, RZ, R126 ;  /* 0x000000ffff1e7224 */ /* 0x000fe200078e007e */
[----:B------:R-:W4:Y:S01]  /*26290*/  LDC R2, c[0x0][0x240] ;  /* 0x00009000ff027b82 */ /* 0x000f220000000800 */
[----:B------:R-:W-:Y:S01]  /*262a0*/  IMAD.MOV.U32 R34, RZ, RZ, R33 ;  /* 0x000000ffff227224 */ /* 0x000fe200078e0021 */
[----:B------:R-:W2:Y:S04]  /*262b0*/  LDL.LU R126, [R1+0x368] ;  /* 0x00036800017e7983 */ /* 0x000ea80000300800 */
[----:B------:R-:W4:Y:S01]  /*262c0*/  LDL.LU R33, [R1+0x364] ;  /* 0x0003640001217983 */ /* 0x000f220000300800 */
[----:B-1----:R-:W-:-:S03]  /*262d0*/  IMAD R150, R10, R16, RZ ;  /* 0x000000100a967224 */ /* 0x002fc600078e02ff */
[----:B------:R-:W4:Y:S04]  /*262e0*/  LDL.LU R16, [R1+0x360] ;  /* 0x0003600001107983 */ /* 0x000f280000300800 */
[----:B------:R-:W4:Y:S01]  /*262f0*/  LDL.LU R10, [R1+0x35c] ;  /* 0x00035c00010a7983 */ /* 0x000f220000300800 */
[----:B---3--:R-:W-:-:S03]  /*26300*/  IMAD R18, R18, R42, RZ ;  /* 0x0000002a12127224 */ /* 0x008fc600078e02ff */
[----:B------:R-:W3:Y:S01]  /*26310*/  LDL.LU R42, [R1+0x358] ;  /* 0x00035800012a7983 */ /* 0x000ee20000300800 */
[----:B--2---:R-:W-:-:S03]  /*26320*/  IMAD R126, R126, R41, RZ ;  /* 0x000000297e7e7224 */ /* 0x004fc600078e02ff */
[----:B------:R-:W2:Y:S01]  /*26330*/  LDL.LU R41, [R1+0x354] ;  /* 0x0003540001297983 */ /* 0x000ea20000300800 */
[----:B----4-:R-:W-:-:S03]  /*26340*/  IMAD R35, R33, R35, RZ ;  /* 0x0000002321237224 */ /* 0x010fc600078e02ff */
[----:B------:R-:W4:Y:S01]  /*26350*/  LDL.LU R33, [R1+0x350] ;  /* 0x0003500001217983 */ /* 0x000f220000300800 */
[----:B------:R-:W-:Y:S02]  /*26360*/  IMAD R10, R10, R14, RZ ;  /* 0x0000000e0a0a7224 */ /* 0x000fe400078e02ff */
[----:B--2---:R-:W-:Y:S02]  /*26370*/  IMAD R14, R41, R13, RZ ;  /* 0x0000000d290e7224 */ /* 0x004fe400078e02ff */
[----:B----4-:R-:W-:Y:S02]  /*26380*/  IMAD R13, R33, R11, RZ ;  /* 0x0000000b210d7224 */ /* 0x010fe400078e02ff */
[----:B------:R-:W2:Y:S01]  /*26390*/  LDL.LU R33, [R1+0x34c] ;  /* 0x00034c0001217983 */ /* 0x000ea20000300800 */
[----:B------:R-:W-:Y:S01]  /*263a0*/  ISETP.NE.U32.AND P0, PT, R82, RZ, PT ;  /* 0x000000ff5200720c */ /* 0x000fe20003f05070 */
[----:B---3--:R-:W-:Y:S01]  /*263b0*/  IMAD R3, R42, R3, RZ ;  /* 0x000000032a037224 */ /* 0x008fe200078e02ff */
[----:B------:R-:W1:Y:S01]  /*263c0*/  LDC R82, c[0x0][0x240] ;  /* 0x00009000ff527b82 */ /* 0x000e620000000800 */
[----:B------:R-:W-:-:S07]  /*263d0*/  IMAD R122, R43, R44, RZ ;  /* 0x0000002c2b7a7224 */ /* 0x000fce00078e02ff */
[----:B------:R-:W3:Y:S01]  /*263e0*/  LDC R43, c[0x0][0x240] ;  /* 0x00009000ff2b7b82 */ /* 0x000ee20000000800 */
[----:B------:R-:W-:Y:S01]  /*263f0*/  IMAD R134, R46, R47, RZ ;  /* 0x0000002f2e867224 */ /* 0x000fe200078e02ff */
[----:B------:R-:W-:Y:S01]  /*26400*/  MOV R41, R40 ;  /* 0x0000002800297202 */ /* 0x000fe20000000f00 */
[----:B------:R-:W-:Y:S02]  /*26410*/  IMAD R108, R48, R49, RZ ;  /* 0x00000031306c7224 */ /* 0x000fe400078e02ff */
[----:B------:R-:W-:-:S03]  /*26420*/  IMAD R16, R16, R15, RZ ;  /* 0x0000000f10107224 */ /* 0x000fc600078e02ff */
[----:B------:R-:W4:Y:S01]  /*26430*/  LDC R11, c[0x0][0x240] ;  /* 0x00009000ff0b7b82 */ /* 0x000f220000000800 */
[----:B--2---:R-:W-:-:S07]  /*26440*/  IMAD R81, R33, R2, RZ ;  /* 0x0000000221517224 */ /* 0x004fce00078e02ff */
[----:B------:R-:W2:Y:S01]  /*26450*/  LDC R44, c[0x0][0x240] ;  /* 0x00009000ff2c7b82 */ /* 0x000ea20000000800 */
[----:B------:R-:W3:Y:S04]  /*26460*/  LDL.LU R33, [R1+0x348] ;  /* 0x0003480001217983 */ /* 0x000ee80000300800 */
[----:B------:R-:W4:Y:S01]  /*26470*/  LDL.LU R42, [R1+0x33c] ;  /* 0x00033c00012a7983 */ /* 0x000f220000300800 */
[----:B-1----:R-:W-:Y:S02]  /*26480*/  IMAD R97, R50, R82, RZ ;  /* 0x0000005232617224 */ /* 0x002fe400078e02ff */
[----:B------:R-:W4:Y:S01]  /*26490*/  LDC R82, c[0x0][0x240] ;  /* 0x00009000ff527b82 */ /* 0x000f220000000800 */
[----:B------:R-:W2:Y:S01]  /*264a0*/  LDL.LU R50, [R1+0x338] ;  /* 0x0003380001327983 */ /* 0x000ea20000300800 */
[----:B------:R-:W-:-:S06]  /*264b0*/  IMAD.MOV.U32 R40, RZ, RZ, R39 ;  /* 0x000000ffff287224 */ /* 0x000fcc00078e0027 */
[----:B------:R-:W1:Y:S08]  /*264c0*/  LDC R46, c[0x0][0x240] ;  /* 0x00009000ff2e7b82 */ /* 0x000e700000000800 */
[----:B------:R-:W1:Y:S08]  /*264d0*/  LDC R48, c[0x0][0x240] ;  /* 0x00009000ff307b82 */ /* 0x000e700000000800 */
[----:B------:R-:W1:Y:S08]  /*264e0*/  LDC R2, c[0x0][0x240] ;  /* 0x00009000ff027b82 */ /* 0x000e700000000800 */
[----:B------:R-:W1:Y:S08]  /*264f0*/  LDC R49, c[0x0][0x240] ;  /* 0x00009000ff317b82 */ /* 0x000e700000000800 */
[----:B------:R-:W1:Y:S01]  /*26500*/  LDC R15, c[0x0][0x240] ;  /* 0x00009000ff0f7b82 */ /* 0x000e620000000800 */
[----:B---3--:R-:W-:-:S02]  /*26510*/  IMAD R52, R33, R45, RZ ;  /* 0x0000002d21347224 */ /* 0x008fc400078e02ff */
[----:B------:R-:W3:Y:S01]  /*26520*/  LDL.LU R33, [R1+0x334] ;  /* 0x0003340001217983 */ /* 0x000ee20000300800 */
[----:B----4-:R-:W-:-:S03]  /*26530*/  IMAD R188, R42, R82, RZ ;  /* 0x000000522abc7224 */ /* 0x010fc600078e02ff */
[----:B------:R-:W4:Y:S04]  /*26540*/  LDL.LU R47, [R1+0x330] ;  /* 0x00033000012f7983 */ /* 0x000f280000300800 */
[----:B------:R-:W1:Y:S04]  /*26550*/  LDL.LU R45, [R1+0x32c] ;  /* 0x00032c00012d7983 */ /* 0x000e680000300800 */
[----:B------:R-:W2:Y:S01]  /*26560*/  LDL.LU R42, [R1+0x320] ;  /* 0x00032000012a7983 */ /* 0x000ea20000300800 */
[----:B------:R-:W-:Y:S01]  /*26570*/  MOV R39, R38 ;  /* 0x0000002600277202 */ /* 0x000fe20000000f00 */
[----:B------:R-:W-:Y:S01]  /*26580*/  IMAD.MOV.U32 R38, RZ, RZ, R37 ;  /* 0x000000ffff267224 */ /* 0x000fe200078e0025 */
[----:B------:R-:W-:Y:S01]  /*26590*/  MOV R37, R36 ;  /* 0x0000002400257202 */ /* 0x000fe20000000f00 */
[----:B------:R-:W-:-:S02]  /*265a0*/  IMAD.MOV.U32 R36, RZ, RZ, R30 ;  /* 0x000000ffff247224 */ /* 0x000fc400078e001e */
[----:B------:R-:W1:Y:S01]  /*265b0*/  LDC R30, c[0x0][0x240] ;  /* 0x00009000ff1e7b82 */ /* 0x000e620000000800 */
[----:B---3--:R-:W-:Y:S01]  /*265c0*/  IMAD R33, R33, R43, RZ ;  /* 0x0000002b21217224 */ /* 0x008fe200078e02ff */
[----:B------:R-:W-:Y:S01]  /*265d0*/  MOV R43, R41 ;  /* 0x00000029002b7202 */ /* 0x000fe20000000f00 */
[----:B------:R-:W-:Y:S01]  /*265e0*/  IMAD.MOV.U32 R41, RZ, RZ, R40 ;  /* 0x000000ffff297224 */ /* 0x000fe200078e0028 */
[----:B------:R-:W-:Y:S01]  /*265f0*/  MOV R40, R39 ;  /* 0x0000002700287202 */ /* 0x000fe20000000f00 */
[----:B------:R-:W-:Y:S01]  /*26600*/  IMAD.MOV.U32 R39, RZ, RZ, R38 ;  /* 0x000000ffff277224 */ /* 0x000fe200078e0026 */
[----:B------:R-:W-:Y:S01]  /*26610*/  MOV R38, R37 ;  /* 0x0000002500267202 */ /* 0x000fe20000000f00 */
[----:B------:R-:W-:Y:S01]  /*26620*/  IMAD.MOV.U32 R37, RZ, RZ, R36 ;  /* 0x000000ffff257224 */ /* 0x000fe200078e0024 */
[----:B------:R-:W-:Y:S01]  /*26630*/  MOV R36, R29 ;  /* 0x0000001d00247202 */ /* 0x000fe20000000f00 */
[----:B------:R-:W-:Y:S01]  /*26640*/  IMAD.MOV.U32 R29, RZ, RZ, R25 ;  /* 0x000000ffff1d7224 */ /* 0x000fe200078e0019 */
[----:B------:R-:W-:Y:S01]  /*26650*/  MOV R25, R17 ;  /* 0x0000001100197202 */ /* 0x000fe20000000f00 */
[----:B------:R-:W-:-:S02]  /*26660*/  IMAD.MOV.U32 R17, RZ, RZ, R129 ;  /* 0x000000ffff117224 */ /* 0x000fc400078e0081 */
[----:B------:R-:W3:Y:S01]  /*26670*/  LDL.LU R129, [R1+0x308] ;  /* 0x0003080001817983 */ /* 0x000ee20000300800 */
[----:B----4-:R-:W-:Y:S02]  /*26680*/  IMAD R47, R47, R51, RZ ;  /* 0x000000332f2f7224 */ /* 0x010fe400078e02ff */
[----:B--2---:R-:W-:Y:S01]  /*26690*/  IMAD R42, R42, R44, RZ ;  /* 0x0000002c2a2a7224 */ /* 0x004fe200078e02ff */
[----:B------:R-:W2:Y:S01]  /*266a0*/  LDL.LU R62, [R1+0x2f0] ;  /* 0x0002f000013e7983 */ /* 0x000ea20000300800 */
[----:B-1----:R-:W-:Y:S02]  /*266b0*/  IMAD R51, R45, R46, RZ ;  /* 0x0000002e2d337224 */ /* 0x002fe400078e02ff */
[----:B------:R-:W-:Y:S01]  /*266c0*/  IMAD.MOV.U32 R44, RZ, RZ, R29 ;  /* 0x000000ffff2c7224 */ /* 0x000fe200078e001d */
[----:B------:R-:W4:Y:S01]  /*266d0*/  LDL.LU R45, [R1+0x2ec] ;  /* 0x0002ec00012d7983 */ /* 0x000f220000300800 */
[----:B------:R-:W-:-:S03]  /*266e0*/  MOV R29, R25 ;  /* 0x00000019001d7202 */ /* 0x000fc60000000f00 */
[----:B------:R-:W2:Y:S01]  /*266f0*/  LDL.LU R25, [R1+0x2e4] ;  /* 0x0002e40001197983 */ /* 0x000ea20000300800 */
[----:B------:R-:W-:Y:S01]  /*26700*/  MOV R46, R41 ;  /* 0x00000029002e7202 */ /* 0x000fe20000000f00 */
[----:B------:R-:W-:Y:S02]  /*26710*/  IMAD R146, R50, R57, RZ ;  /* 0x0000003932927224 */ /* 0x000fe400078e02ff */
[----:B------:R-:W-:Y:S01]  /*26720*/  IMAD.MOV.U32 R41, RZ, RZ, R39 ;  /* 0x000000ffff297224 */ /* 0x000fe200078e0027 */
[----:B------:R-:W-:Y:S01]  /*26730*/  MOV R39, R37 ;  /* 0x0000002500277202 */ /* 0x000fe20000000f00 */
[----:B------:R-:W4:Y:S01]  /*26740*/  LDL.LU R57, [R1+0x2e0] ;  /* 0x0002e00001397983 */ /* 0x000f220000300800 */
[----:B------:R-:W-:Y:S01]  /*26750*/  IMAD R82, R252, 0x7c, RZ ;  /* 0x0000007cfc527824 */ /* 0x000fe200078e02ff */
[----:B------:R-:W1:Y:S02]  /*26760*/  LDC R50, c[0x0][0x240] ;  /* 0x00009000ff327b82 */ /* 0x000e640000000800 */
[----:B------:R-:W4:Y:S01]  /*26770*/  LDL.LU R37, [R1+0x2cc] ;  /* 0x0002cc0001257983 */ /* 0x000f220000300800 */
[----:B---3--:R-:W-:-:S03]  /*26780*/  IMAD R129, R129, R30, RZ ;  /* 0x0000001e81817224 */ /* 0x008fc600078e02ff */
[----:B------:R-:W3:Y:S01]  /*26790*/  LDL.LU R30, [R1+0x2c8] ;  /* 0x0002c800011e7983 */ /* 0x000ee20000300800 */
[----:B--2---:R-:W-:-:S03]  /*267a0*/  IMAD R78, R25, R60, RZ ;  /* 0x0000003c194e7224 */ /* 0x004fc600078e02ff */
[----:B------:R-:W2:Y:S01]  /*267b0*/  LDL.LU R25, [R1+0x2c0] ;  /* 0x0002c00001197983 */ /* 0x000ea20000300800 */
[----:B----4-:R-:W-:Y:S02]  /*267c0*/  IMAD R152, R57, R56, RZ ;  /* 0x0000003839987224 */ /* 0x010fe400078e02ff */
[----:B---3--:R-:W-:Y:S02]  /*267d0*/  IMAD R80, R30, R48, RZ ;  /* 0x000000301e507224 */ /* 0x008fe400078e02ff */
[----:B------:R-:W3:Y:S04]  /*267e0*/  LDL.LU R30, [R1+0x2bc] ;  /* 0x0002bc00011e7983 */ /* 0x000ee80000300800 */
[----:B------:R-:W4:Y:S04]  /*267f0*/  LDL.LU R48, [R1+0x2b8] ;  /* 0x0002b80001307983 */ /* 0x000f280000300800 */
[----:B------:R-:W3:Y:S01]  /*26800*/  LDL.LU R56, [R1+0x2b4] ;  /* 0x0002b40001387983 */ /* 0x000ee20000300800 */
[----:B--2---:R-:W-:-:S03]  /*26810*/  IMAD R2, R25, R2, RZ ;  /* 0x0000000219027224 */ /* 0x004fc600078e02ff */
[----:B------:R-:W2:Y:S04]  /*26820*/  LDL.LU R57, [R1+0x2a4] ;  /* 0x0002a40001397983 */ /* 0x000ea80000300800 */
[----:B------:R-:W3:Y:S01]  /*26830*/  LDL.LU R25, [R1+0x2a0] ;  /* 0x0002a00001197983 */ /* 0x000ee20000300800 */
[----:B----4-:R-:W-:Y:S02]  /*26840*/  IMAD R65, R48, R49, RZ ;  /* 0x0000003130417224 */ /* 0x010fe400078e02ff */
[----:B------:R-:W-:Y:S01]  /*26850*/  IMAD.MOV.U32 R48, RZ, RZ, R44 ;  /* 0x000000ffff307224 */ /* 0x000fe200078e002c */
[----:B------:R-:W-:Y:S01]  /*26860*/  MOV R44, R29 ;  /* 0x0000001d002c7202 */ /* 0x000fe20000000f00 */
[----:B------:R-:W4:Y:S01]  /*26870*/  LDL.LU R49, [R1+0x298] ;  /* 0x0002980001317983 */ /* 0x000f220000300800 */
[----:B------:R-:W-:-:S03]  /*26880*/  IMAD.MOV.U32 R29, RZ, RZ, R26 ;  /* 0x000000ffff1d7224 */ /* 0x000fc600078e001a */
[----:B------:R-:W4:Y:S01]  /*26890*/  LDL.LU R26, [R1+0x284] ;  /* 0x00028400011a7983 */ /* 0x000f220000300800 */
[----:B---3--:R-:W-:-:S03]  /*268a0*/  IMAD R15, R25, R15, RZ ;  /* 0x0000000f190f7224 */ /* 0x008fc600078e02ff */
[----:B------:R-:W1:Y:S01]  /*268b0*/  LDL.LU R25, [R1+0x260] ;  /* 0x0002600001197983 */ /* 0x000e620000300800 */
[----:B------:R-:W-:Y:S02]  /*268c0*/  IMAD R45, R45, R61, RZ ;  /* 0x0000003d2d2d7224 */ /* 0x000fe400078e02ff */
[----:B------:R-:W-:Y:S02]  /*268d0*/  IMAD R30, R30, R59, RZ ;  /* 0x0000003b1e1e7224 */ /* 0x000fe400078e02ff */
[----:B------:R-:W-:Y:S02]  /*268e0*/  IMAD R160, R56, R58, RZ ;  /* 0x0000003a38a07224 */ /* 0x000fe400078e02ff */
[----:B------:R-:W-:-:S04]  /*268f0*/  IMAD.WIDE R60, R82, 0x4, R240 ;  /* 0x00000004523c7825 */ /* 0x000fc800078e02f0 */
[----:B--2---:R-:W-:Y:S02]  /*26900*/  IMAD R11, R57, R11, RZ ;  /* 0x0000000b390b7224 */ /* 0x004fe400078e02ff */
[----:B------:R-:W-:Y:S01]  /*26910*/  IMAD.WIDE R58, R82, 0x4, R4 ;  /* 0x00000004523a7825 */ /* 0x000fe200078e0204 */
[----:B------:R-:W-:Y:S04]  /*26920*/  STL.64 [R1+0x1408], R60 ;  /* 0x0014083c01007387 */ /* 0x000fe80000100a00 */
[----:B------:R-:W-:Y:S04]  /*26930*/  STL.64 [R1+0x1410], R58 ;  /* 0x0014103a01007387 */ /* 0x000fe80000100a00 */
[----:B------:R-:W-:Y:S04]  /*26940*/  LDGSTS.E [R0+-0x28000], desc[UR60][R60.64], !P6 ;  /* 0xd80000003c007fae */ /* 0x000fe8000f12187c */
[----:B------:R-:W-:Y:S01]  /*26950*/  LDGSTS.E [R0+-0x24000], desc[UR60][R58.64], !P6 ;  /* 0xdc0000003a007fae */ /* 0x000fe2000f12187c */
[----:B------:R-:W-:Y:S01]  /*26960*/  LEA R82, P6, R83, R8, 0x2 ;  /* 0x0000000853527211 */ /* 0x000fe200078c10ff */
[----:B----4-:R-:W-:-:S02]  /*26970*/  IMAD R243, R26, R54, RZ ;  /* 0x000000361af37224 */ /* 0x010fc400078e02ff */
[----:B------:R-:W-:Y:S02]  /*26980*/  IMAD R26, R252, 0x7d, RZ ;  /* 0x0000007dfc1a7824 */ /* 0x000fe400078e02ff */
[----:B------:R-:W-:Y:S02]  /*26990*/  IMAD R49, R49, R55, RZ ;  /* 0x0000003731317224 */ /* 0x000fe400078e02ff */
[----:B------:R-:W-:-:S04]  /*269a0*/  IMAD.WIDE R56, R26, 0x4, R240 ;  /* 0x000000041a387825 */ /* 0x000fc800078e02f0 */
[----:B------:R-:W-:Y:S01]  /*269b0*/  IMAD.WIDE R54, R26, 0x4, R4 ;  /* 0x000000041a367825 */ /* 0x000fe200078e0204 */
[----:B------:R2:W-:Y:S04]  /*269c0*/  STL.64 [R1+0x1418], R56 ;  /* 0x0014183801007387 */ /* 0x0005e80000100a00 */
[----:B------:R3:W-:Y:S04]  /*269d0*/  STL.64 [R1+0x1420], R54 ;  /* 0x0014203601007387 */ /* 0x0007e80000100a00 */
[----:B------:R-:W4:Y:S01]  /*269e0*/  LDL.LU R26, [R1+0x25c] ;  /* 0x00025c00011a7983 */ /* 0x000f220000300800 */
[----:B------:R-:W-:-:S03]  /*269f0*/  LEA.HI.X.SX32 R83, R83, R244, 0x2, P6 ;  /* 0x000000f453537211 */ /* 0x000fc600030f16ff */
[----:B------:R2:W-:Y:S04]  /*26a00*/  LDGSTS.E [R0+-0x27ffc], desc[UR60][R56.64], !P3 ;  /* 0xd800400038007fae */ /* 0x0005e8000d92187c */
[----:B------:R3:W-:Y:S01]  /*26a10*/  LDGSTS.E [R0+-0x23ffc], desc[UR60][R54.64], !P3 ;  /* 0xdc00400036007fae */ /* 0x0007e2000d92187c */
[----:B-1----:R-:W-:Y:S01]  /*26a20*/  IMAD R25, R25, R50, RZ ;  /* 0x0000003219197224 */ /* 0x002fe200078e02ff */
[----:B------:R-:W-:Y:S02]  /*26a30*/  MOV R50, R48 ;  /* 0x0000003000327202 */ /* 0x000fe40000000f00 */
[-C--:B--2---:R-:W-:Y:S02]  /*26a40*/  LEA R56, P3, R237, R8.reuse, 0x2 ;  /* 0x00000008ed387211 */ /* 0x084fe400078610ff */
[----:B---3--:R-:W-:-:S02]  /*26a50*/  LEA R54, P6, R238, R8, 0x2 ;  /* 0x00000008ee367211 */ /* 0x008fc400078c10ff */
[-C--:B------:R-:W-:Y:S01]  /*26a60*/  LEA.HI.X.SX32 R57, R237, R244.reuse, 0x2, P3 ;  /* 0x000000f4ed397211 */ /* 0x080fe200018f16ff */
[----:B------:R-:W-:Y:S01]  /*26a70*/  IMAD.MOV.U32 R48, RZ, RZ, R44 ;  /* 0x000000ffff307224 */ /* 0x000fe200078e002c */
[----:B------:R-:W-:Y:S01]  /*26a80*/  LEA.HI.X.SX32 R55, R238, R244, 0x2, P6 ;  /* 0x000000f4ee377211 */ /* 0x000fe200030f16ff */
[----:B------:R-:W-:Y:S01]  /*26a90*/  IMAD R37, R37, R53, RZ ;  /* 0x0000003525257224 */ /* 0x000fe200078e02ff */
[----:B------:R-:W-:Y:S01]  /*26aa0*/  MOV R44, R29 ;  /* 0x0000001d002c7202 */ /* 0x000fe20000000f00 */
[----:B------:R-:W-:Y:S01]  /*26ab0*/  IMAD R148, R62, R63, RZ ;  /* 0x0000003f3e947224 */ /* 0x000fe200078e02ff */
[----:B------:R-:W2:Y:S01]  /*26ac0*/  LDL.LU R29, [R1+0x4] ;  /* 0x00000400011d7983 */ /* 0x000ea20000300800 */
[C---:B------:R-:W-:Y:S01]  /*26ad0*/  LEA R58, P3, R239.reuse, R8, 0x2 ;  /* 0x00000008ef3a7211 */ /* 0x040fe200078610ff */
[----:B------:R-:W4:Y:S02]  /*26ae0*/  LDC R53, c[0x0][0x240] ;  /* 0x00009000ff357b82 */ /* 0x000f240000000800 */
[----:B------:R1:W-:Y:S01]  /*26af0*/  STL.64 [R1+0x970], R56 ;  /* 0x0009703801007387 */ /* 0x0003e20000100a00 */
[----:B------:R-:W-:-:S05]  /*26b00*/  LEA.HI.X.SX32 R59, R239, R244, 0x2, P3 ;  /* 0x000000f4ef3b7211 */ /* 0x000fca00018f16ff */
[----:B------:R-:W3:Y:S01]  /*26b10*/  LDC R239, c[0x0][0x240] ;  /* 0x00009000ffef7b82 */ /* 0x000ee20000000800 */
[----:B-1----:R-:W3:Y:S07]  /*26b20*/  LDL.LU R56, [R1+0x24] ;  /* 0x0000240001387983 */ /* 0x002eee0000300800 */
[----:B------:R-:W1:Y:S01]  /*26b30*/  LDC R237, c[0x0][0x240] ;  /* 0x00009000ffed7b82 */ /* 0x000e620000000800 */
[----:B------:R1:W-:Y:S04]  /*26b40*/  STL.64 [R1+0x968], R54 ;  /* 0x0009683601007387 */ /* 0x0003e80000100a00 */
[----:B------:R1:W-:Y:S03]  /*26b50*/  STL.64 [R1+0x960], R58 ;  /* 0x0009603a01007387 */ /* 0x0003e60000100a00 */
[----:B------:R-:W3:Y:S01]  /*26b60*/  LDC R238, c[0x0][0x240] ;  /* 0x00009000ffee7b82 */ /* 0x000ee20000000800 */
[----:B------:R-:W3:Y:S01]  /*26b70*/  LDL.LU R62, [R1+0x6c] ;  /* 0x00006c00013e7983 */ /* 0x000ee20000300800 */
[----:B-1----:R-:W-:-:S03]  /*26b80*/  LEA R54, P6, R245, R8, 0x2 ;  /* 0x00000008f5367211 */ /* 0x002fc600078c10ff */
[----:B------:R-:W3:Y:S01]  /*26b90*/  LDL.LU R57, [R1+0x90] ;  /* 0x0000900001397983 */ /* 0x000ee20000300800 */
[----:B------:R-:W-:Y:S02]  /*26ba0*/  LEA.HI.X.SX32 R55, R245, R244, 0x2, P6 ;  /* 0x000000f4f5377211 */ /* 0x000fe400030f16ff */
[C---:B------:R-:W-:Y:S01]  /*26bb0*/  LEA R58, P3, R246.reuse, R8, 0x2 ;  /* 0x00000008f63a7211 */ /* 0x040fe200078610ff */
[----:B------:R-:W1:Y:S02]  /*26bc0*/  LDC R245, c[0x0][0x240] ;  /* 0x00009000fff57b82 */ /* 0x000e640000000800 */
[----:B------:R1:W-:Y:S01]  /*26bd0*/  STL.64 [R1+0x958], R54 ;  /* 0x0009583601007387 */ /* 0x0003e20000100a00 */
[----:B------:R-:W-:Y:S02]  /*26be0*/  LEA.HI.X.SX32 R59, R246, R244, 0x2, P3 ;  /* 0x000000f4f63b7211 */ /* 0x000fe400018f16ff */
[-C--:B------:R-:W-:Y:S02]  /*26bf0*/  LEA R60, P3, R248, R8.reuse, 0x2 ;  /* 0x00000008f83c7211 */ /* 0x080fe400078610ff */
[C---:B-1----:R-:W-:Y:S01]  /*26c00*/  LEA R54, P6, R247.reuse, R8, 0x2 ;  /* 0x00000008f7367211 */ /* 0x042fe200078c10ff */
[----:B------:R1:W-:Y:S01]  /*26c10*/  STL.64 [R1+0x950], R58 ;  /* 0x0009503a01007387 */ /* 0x0003e20000100a00 */
[----:B------:R-:W3:Y:S02]  /*26c20*/  LDC R246, c[0x0][0x240] ;  /* 0x00009000fff67b82 */ /* 0x000ee40000000800 */
[----:B------:R-:W-:-:S02]  /*26c30*/  LEA.HI.X.SX32 R55, R247, R244, 0x2, P6 ;  /* 0x000000f4f7377211 */ /* 0x000fc400030f16ff */
[----:B------:R-:W-:Y:S01]  /*26c40*/  LEA.HI.X.SX32 R61, R248, R244, 0x2, P3 ;  /* 0x000000f4f83d7211 */ /* 0x000fe200018f16ff */
[----:B-1----:R-:W3:Y:S04]  /*26c50*/  LDL.LU R59, [R1+0x94] ;  /* 0x00009400013b7983 */ /* 0x002ee80000300800 */
[----:B------:R1:W-:Y:S04]  /*26c60*/  STL.64 [R1+0x948], R54 ;  /* 0x0009483601007387 */ /* 0x0003e80000100a00 */
[----:B------:R-:W3:Y:S01]  /*26c70*/  LDL.LU R69, [R1+0xc0] ;  /* 0x0000c00001457983 */ /* 0x000ee20000300800 */
[----:B-1----:R-:W-:-:S04]  /*26c80*/  LEA R54, P6, R249, R8, 0x2 ;  /* 0x00000008f9367211 */ /* 0x002fc800078c10ff */
[----:B------:R-:W-:Y:S01]  /*26c90*/  LEA.HI.X.SX32 R55, R249, R244, 0x2, P6 ;  /* 0x000000f4f9377211 */ /* 0x000fe200030f16ff */
[----:B------:R1:W-:Y:S04]  /*26ca0*/  STL.64 [R1+0x940], R60 ;  /* 0x0009403c01007387 */ /* 0x0003e80000100a00 */
[----:B------:R1:W-:Y:S02]  /*26cb0*/  STL.64 [R1+0x938], R54 ;  /* 0x0009383601007387 */ /* 0x0003e40000100a00 */
[CC--:B-1----:R-:W-:Y:S02]  /*26cc0*/  LEA R60, P3, R250.reuse, R8.reuse, 0x2 ;  /* 0x00000008fa3c7211 */ /* 0x0c2fe400078610ff */
[----:B------:R-:W-:Y:S02]  /*26cd0*/  LEA R54, P6, R251, R8, 0x2 ;  /* 0x00000008fb367211 */ /* 0x000fe400078c10ff */
[----:B------:R-:W-:-:S02]  /*26ce0*/  LEA.HI.X.SX32 R61, R250, R244, 0x2, P3 ;  /* 0x000000f4fa3d7211 */ /* 0x000fc400018f16ff */
[----:B------:R-:W-:Y:S01]  /*26cf0*/  LEA.HI.X.SX32 R55, R251, R244, 0x2, P6 ;  /* 0x000000f4fb377211 */ /* 0x000fe200030f16ff */
[----:B----4-:R-:W-:Y:S02]  /*26d00*/  IMAD R26, R26, R53, RZ ;  /* 0x000000351a1a7224 */ /* 0x010fe400078e02ff */
[----:B------:R-:W-:Y:S01]  /*26d10*/  IMAD.MOV.U32 R53, RZ, RZ, R50 ;  /* 0x000000ffff357224 */ /* 0x000fe200078e0032 */
[----:B------:R-:W-:Y:S01]  /*26d20*/  MOV R50, R48 ;  /* 0x0000003000327202 */ /* 0x000fe20000000f00 */
[----:B------:R-:W-:Y:S01]  /*26d30*/  IMAD.MOV.U32 R48, RZ, RZ, R44 ;  /* 0x000000ffff307224 */ /* 0x000fe200078e002c */
[----:B------:R-:W-:Y:S02]  /*26d40*/  MOV R44, R31 ;  /* 0x0000001f002c7202 */ /* 0x000fe40000000f00 */
[----:B------:R-:W4:Y:S04]  /*26d50*/  LDL.LU R31, [R1+0x14] ;  /* 0x00001400011f7983 */ /* 0x000f280000300800 */
[----:B------:R-:W4:Y:S04]  /*26d60*/  LDL.LU R68, [R1+0xc8] ;  /* 0x0000c80001447983 */ /* 0x000f280000300800 */
[----:B------:R-:W-:Y:S04]  /*26d70*/  STL.64 [R1+0x930], R60 ;  /* 0x0009303c01007387 */ /* 0x000fe80000100a00 */
[----:B------:R1:W-:Y:S02]  /*26d80*/  STL.64 [R1+0x928], R54 ;  /* 0x0009283601007387 */ /* 0x0003e40000100a00 */
[----:B-1----:R-:W-:Y:S01]  /*26d90*/  IMAD.MOV.U32 R54, RZ, RZ, R53 ;  /* 0x000000ffff367224 */ /* 0x002fe200078e0035 */
[----:B------:R-:W-:Y:S01]  /*26da0*/  MOV R53, R50 ;  /* 0x0000003200357202 */ /* 0x000fe20000000f00 */
[----:B------:R-:W-:Y:S01]  /*26db0*/  IMAD.MOV.U32 R50, RZ, RZ, R48 ;  /* 0x000000ffff327224 */ /* 0x000fe200078e0030 */
[----:B------:R-:W-:-:S02]  /*26dc0*/  MOV R48, R44 ;  /* 0x0000002c00307202 */ /* 0x000fc40000000f00 */
[----:B------:R-:W4:Y:S04]  /*26dd0*/  LDL.LU R44, [R1+0x254] ;  /* 0x00025400012c7983 */ /* 0x000f280000300800 */
[----:B------:R-:W4:Y:S01]  /*26de0*/  LDL.LU R55, [R1+0x48] ;  /* 0x0000480001377983 */ /* 0x000f220000300800 */
[----:B--2---:R-:W-:-:S04]  /*26df0*/  LEA R66, P3, R29, R8, 0x2 ;  /* 0x000000081d427211 */ /* 0x004fc800078610ff */
[----:B------:R-:W-:Y:S02]  /*26e00*/  LEA.HI.X.SX32 R67, R29, R244, 0x2, P3 ;  /* 0x000000f41d437211 */ /* 0x000fe400018f16ff */
[----:B------:R-:W2:Y:S04]  /*26e10*/  LDL.LU R29, [R1+0xd0] ;  /* 0x0000d000011d7983 */ /* 0x000ea80000300800 */
[----:B------:R3:W-:Y:S02]  /*26e20*/  STL.64 [R1+0x920], R66 ;  /* 0x0009204201007387 */ /* 0x0007e40000100a00 */
[----:B---3--:R-:W-:-:S04]  /*26e30*/  LEA R66, P3, R56, R8, 0x2 ;  /* 0x0000000838427211 */ /* 0x008fc800078610ff */
[----:B------:R-:W-:Y:S02]  /*26e40*/  LEA.HI.X.SX32 R67, R56, R244, 0x2, P3 ;  /* 0x000000f438437211 */ /* 0x000fe400018f16ff */
[----:B----4-:R-:W-:-:S04]  /*26e50*/  LEA R60, P6, R31, R8, 0x2 ;  /* 0x000000081f3c7211 */ /* 0x010fc800078c10ff */
[----:B------:R-:W-:Y:S02]  /*26e60*/  LEA.HI.X.SX32 R61, R31, R244, 0x2, P6 ;  /* 0x000000f41f3d7211 */ /* 0x000fe400030f16ff */
[----:B------:R-:W3:Y:S04]  /*26e70*/  LDL.LU R31, [R1+0x244] ;  /* 0x00024400011f7983 */ /* 0x000ee80000300800 */
[----:B------:R1:W-:Y:S04]  /*26e80*/  STL.64 [R1+0x918], R60 ;  /* 0x0009183c01007387 */ /* 0x0003e80000100a00 */
[----:B------:R-:W4:Y:S04]  /*26e90*/  LDL.LU R63, [R1+0xd8] ;  /* 0x0000d800013f7983 */ /* 0x000f280000300800 */
[----:B------:R2:W-:Y:S01]  /*26ea0*/  STL.64 [R1+0x910], R66 ;  /* 0x0009104201007387 */ /* 0x0005e20000100a00 */
[----:B-1----:R-:W-:-:S04]  /*26eb0*/  LEA R60, P6, R55, R8, 0x2 ;  /* 0x00000008373c7211 */ /* 0x002fc800078c10ff */
[----:B------:R-:W-:Y:S01]  /*26ec0*/  LEA.HI.X.SX32 R61, R55, R244, 0x2, P6 ;  /* 0x000000f4373d7211 */ /* 0x000fe200030f16ff */
[----:B------:R-:W-:Y:S01]  /*26ed0*/  IMAD.MOV.U32 R55, RZ, RZ, R54 ;  /* 0x000000ffff377224 */ /* 0x000fe200078e0036 */
[----:B------:R-:W-:Y:S01]  /*26ee0*/  MOV R54, R53 ;  /* 0x0000003500367202 */ /* 0x000fe20000000f00 */
[----:B------:R-:W-:Y:S01]  /*26ef0*/  IMAD.MOV.U32 R53, RZ, RZ, R50 ;  /* 0x000000ffff357224 */ /* 0x000fe200078e0032 */
[----:B------:R-:W-:Y:S01]  /*26f00*/  MOV R50, R48 ;  /* 0x0000003000327202 */ /* 0x000fe20000000f00 */
[----:B------:R-:W-:Y:S01]  /*26f10*/  IMAD.MOV.U32 R48, RZ, RZ, R46 ;  /* 0x000000ffff307224 */ /* 0x000fe200078e002e */
[----:B------:R-:W-:Y:S01]  /*26f20*/  MOV R46, R43 ;  /* 0x0000002b002e7202 */ /* 0x000fe20000000f00 */
[----:B------:R-:W-:Y:S01]  /*26f30*/  IMAD.MOV.U32 R43, RZ, RZ, R27 ;  /* 0x000000ffff2b7224 */ /* 0x000fe200078e001b */
[----:B------:R1:W-:Y:S01]  /*26f40*/  STL.64 [R1+0x908], R60 ;  /* 0x0009083c01007387 */ /* 0x0003e20000100a00 */
[----:B------:R-:W-:-:S03]  /*26f50*/  MOV R27, R7 ;  /* 0x00000007001b7202 */ /* 0x000fc60000000f00 */
[----:B------:R-:W3:Y:S04]  /*26f60*/  LDL.LU R7, [R1+0x234] ;  /* 0x0002340001077983 */ /* 0x000ee80000300800 */
[----:B------:R-:W4:Y:S01]  /*26f70*/  LDL.LU R56, [R1+0xb4] ;  /* 0x0000b40001387983 */ /* 0x000f220000300800 */
[CC--:B--2---:R-:W-:Y:S02]  /*26f80*/  LEA R66, P3, R62.reuse, R8.reuse, 0x2 ;  /* 0x000000083e427211 */ /* 0x0c4fe400078610ff */
[C---:B-1----:R-:W-:Y:S01]  /*26f90*/  LEA R60, P6, R57.reuse, R8, 0x2 ;  /* 0x00000008393c7211 */ /* 0x042fe200078c10ff */
[----:B------:R-:W2:Y:S01]  /*26fa0*/  LDL.LU R58, [R1+0xe0] ;  /* 0x0000e000013a7983 */ /* 0x000ea20000300800 */
[-C--:B------:R-:W-:Y:S02]  /*26fb0*/  LEA.HI.X.SX32 R67, R62, R244.reuse, 0x2, P3 ;  /* 0x000000f43e437211 */ /* 0x080fe400018f16ff */
[----:B------:R-:W-:Y:S01]  /*26fc0*/  LEA.HI.X.SX32 R61, R57, R244, 0x2, P6 ;  /* 0x000000f4393d7211 */ /* 0x000fe200030f16ff */
[----:B------:R-:W-:Y:S01]  /*26fd0*/  IMAD.MOV.U32 R57, RZ, RZ, R55 ;  /* 0x000000ffff397224 */ /* 0x000fe200078e0037 */
[----:B------:R-:W-:Y:S01]  /*26fe0*/  MOV R55, R54 ;  /* 0x0000003600377202 */ /* 0x000fe20000000f00 */
[----:B------:R1:W-:Y:S01]  /*26ff0*/  STL.64 [R1+0x900], R66 ;  /* 0x0009004201007387 */ /* 0x0003e20000100a00 */
[----:B------:R-:W-:Y:S01]  /*27000*/  IMAD.MOV.U32 R54, RZ, RZ, R53 ;  /* 0x000000ffff367224 */ /* 0x000fe200078e0035 */
[----:B------:R-:W-:Y:S01]  /*27010*/  MOV R53, R50 ;  /* 0x0000003200357202 */ /* 0x000fe20000000f00 */
[----:B------:R-:W-:Y:S01]  /*27020*/  IMAD.MOV.U32 R50, RZ, RZ, R48 ;  /* 0x000000ffff327224 */ /* 0x000fe200078e0030 */
[----:B------:R4:W-:Y:S01]  /*27030*/  STL.64 [R1+0x8f8], R60 ;  /* 0x0008f83c01007387 */ /* 0x0009e20000100a00 */
[----:B------:R-:W-:Y:S01]  /*27040*/  MOV R48, R46 ;  /* 0x0000002e00307202 */ /* 0x000fe20000000f00 */
[----:B------:R-:W-:-:S02]  /*27050*/  IMAD.MOV.U32 R46, RZ, RZ, R43 ;  /* 0x000000ffff2e7224 */ /* 0x000fc400078e002b */
[----:B------:R-:W2:Y:S01]  /*27060*/  LDL.LU R64, [R1+0xc4] ;  /* 0x0000c40001407983 */ /* 0x000ea20000300800 */
[C---:B-1----:R-:W-:Y:S02]  /*27070*/  LEA R66, P3, R59.reuse, R8, 0x2 ;  /* 0x000000083b427211 */ /* 0x042fe400078610ff */
[----:B------:R-:W-:Y:S02]  /*27080*/  MOV R43, R27 ;  /* 0x0000001b002b7202 */ /* 0x000fe40000000f00 */
[----:B------:R-:W-:Y:S01]  /*27090*/  LEA.HI.X.SX32 R67, R59, R244, 0x2, P3 ;  /* 0x000000f43b437211 */ /* 0x000fe200018f16ff */
[----:B---3--:R-:W-:Y:S02]  /*270a0*/  IMAD R27, R7, R239, RZ ;  /* 0x000000ef071b7224 */ /* 0x008fe400078e02ff */
[----:B------:R-:W3:Y:S01]  /*270b0*/  LDL.LU R7, [R1+0x224] ;  /* 0x0002240001077983 */ /* 0x000ee20000300800 */
[----:B------:R-:W-:Y:S01]  /*270c0*/  IMAD R44, R44, R237, RZ ;  /* 0x000000ed2c2c7224 */ /* 0x000fe200078e02ff */
[C---:B----4-:R-:W-:Y:S01]  /*270d0*/  LEA R60, P6, R56.reuse, R8, 0x2 ;  /* 0x00000008383c7211 */ /* 0x050fe200078c10ff */
[----:B------:R-:W1:Y:S03]  /*270e0*/  LDC R237, c[0x0][0x240] ;  /* 0x00009000ffed7b82 */ /* 0x000e660000000800 */
[----:B------:R-:W-:Y:S01]  /*270f0*/  LEA.HI.X.SX32 R61, R56, R244, 0x2, P6 ;  /* 0x000000f4383d7211 */ /* 0x000fe200030f16ff */
[----:B------:R4:W-:Y:S04]  /*27100*/  STL.64 [R1+0x8f0], R66 ;  /* 0x0008f04201007387 */ /* 0x0009e80000100a00 */
[----:B------:R2:W-:Y:S01]  /*27110*/  STL.64 [R1+0x8e8], R60 ;  /* 0x0008e83c01007387 */ /* 0x0005e20000100a00 */
[----:B------:R-:W1:Y:S03]  /*27120*/  LDC R239, c[0x0][0x240] ;  /* 0x00009000ffef7b82 */ /* 0x000e660000000800 */
[----:B------:R-:W3:Y:S01]  /*27130*/  LDL.LU R62, [R1+0xcc] ;  /* 0x0000cc00013e7983 */ /* 0x000ee20000300800 */
[----:B------:R-:W-:Y:S01]  /*27140*/  IMAD.MOV.U32 R56, RZ, RZ, R57 ;  /* 0x000000ffff387224 */ /* 0x000fe200078e0039 */
[----:B------:R-:W-:Y:S01]  /*27150*/  MOV R57, R55 ;  /* 0x0000003700397202 */ /* 0x000fe20000000f00 */
[----:B------:R-:W-:Y:S01]  /*27160*/  IMAD.MOV.U32 R55, RZ, RZ, R54 ;  /* 0x000000ffff377224 */ /* 0x000fe200078e0036 */
[----:B----4-:R-:W-:-:S02]  /*27170*/  LEA R66, P3, R69, R8, 0x2 ;  /* 0x0000000845427211 */ /* 0x010fc400078610ff */
[----:B------:R-:W-:Y:S01]  /*27180*/  MOV R54, R53 ;  /* 0x0000003500367202 */ /* 0x000fe20000000f00 */
[----:B------:R-:W-:Y:S01]  /*27190*/  IMAD.MOV.U32 R53, RZ, RZ, R50 ;  /* 0x000000ffff357224 */ /* 0x000fe200078e0032 */
[C---:B--2---:R-:W-:Y:S02]  /*271a0*/  LEA R60, P6, R64.reuse, R8, 0x2 ;  /* 0x00000008403c7211 */ /* 0x044fe400078c10ff */
[----:B------:R-:W-:Y:S01]  /*271b0*/  MOV R50, R48 ;  /* 0x0000003000327202 */ /* 0x000fe20000000f00 */
[----:B------:R-:W-:Y:S01]  /*271c0*/  IMAD.MOV.U32 R48, RZ, RZ, R46 ;  /* 0x000000ffff307224 */ /* 0x000fe200078e002e */
[----:B------:R-:W-:Y:S01]  /*271d0*/  MOV R46, R43 ;  /* 0x0000002b002e7202 */ /* 0x000fe20000000f00 */
[----:B------:R-:W-:Y:S01]  /*271e0*/  IMAD.MOV.U32 R43, RZ, RZ, R28 ;  /* 0x000000ffff2b7224 */ /* 0x000fe200078e001c */
[-C--:B------:R-:W-:Y:S02]  /*271f0*/  LEA.HI.X.SX32 R67, R69, R244.reuse, 0x2, P3 ;  /* 0x000000f445437211 */ /* 0x080fe400018f16ff */
[----:B------:R-:W-:Y:S01]  /*27200*/  LEA.HI.X.SX32 R61, R64, R244, 0x2, P6 ;  /* 0x000000f4403d7211 */ /* 0x000fe200030f16ff */
[----:B---3--:R-:W-:-:S02]  /*27210*/  IMAD R28, R7, R245, RZ ;  /* 0x000000f5071c7224 */ /* 0x008fc400078e02ff */
[----:B------:R-:W2:Y:S01]  /*27220*/  LDL.LU R7, [R1+0x21c] ;  /* 0x00021c0001077983 */ /* 0x000ea20000300800 */
[----:B------:R-:W-:Y:S01]  /*27230*/  IMAD R31, R31, R238, RZ ;  /* 0x000000ee1f1f7224 */ /* 0x000fe200078e02ff */
[----:B------:R-:W3:Y:S02]  /*27240*/  LDC R245, c[0x0][0x240] ;  /* 0x00009000fff57b82 */ /* 0x000ee40000000800 */
[----:B------:R-:W4:Y:S04]  /*27250*/  LDL.LU R59, [R1+0xe8] ;  /* 0x0000e800013b7983 */ /* 0x000f280000300800 */
[----:B------:R1:W-:Y:S02]  /*27260*/  STL.64 [R1+0x8e0], R66 ;  /* 0x0008e04201007387 */ /* 0x0003e40000100a00 */
[----:B------:R-:W3:Y:S02]  /*27270*/  LDC R238, c[0x0][0x240] ;  /* 0x00009000ffee7b82 */ /* 0x000ee40000000800 */
[----:B------:R1:W-:Y:S04]  /*27280*/  STL.64 [R1+0x8d8], R60 ;  /* 0x0008d83c01007387 */ /* 0x0003e80000100a00 */
[----:B------:R-:W3:Y:S01]  /*27290*/  LDL.LU R64, [R1+0xd4] ;  /* 0x0000d40001407983 */ /* 0x000ee20000300800 */
[----:B-1----:R-:W-:-:S03]  /*272a0*/  LEA R66, P3, R68, R8, 0x2 ;  /* 0x0000000844427211 */ /* 0x002fc600078610ff */
[----:B------:R-:W2:Y:S01]  /*272b0*/  LDL.LU R72, [R1+0xf0] ;  /* 0x0000f00001487983 */ /* 0x000ea20000300800 */
[----:B------:R-:W-:Y:S02]  /*272c0*/  LEA R60, P6, R62, R8, 0x2 ;  /* 0x000000083e3c7211 */ /* 0x000fe400078c10ff */
[-C--:B------:R-:W-:Y:S02]  /*272d0*/  LEA.HI.X.SX32 R67, R68, R244.reuse, 0x2, P3 ;  /* 0x000000f444437211 */ /* 0x080fe400018f16ff */
[----:B------:R-:W-:-:S03]  /*272e0*/  LEA.HI.X.SX32 R61, R62, R244, 0x2, P6 ;  /* 0x000000f43e3d7211 */ /* 0x000fc600030f16ff */
[----:B------:R1:W-:Y:S04]  /*272f0*/  STL.64 [R1+0x8d0], R66 ;  /* 0x0008d04201007387 */ /* 0x0003e80000100a00 */
[----:B------:R-:W-:Y:S04]  /*27300*/  STL.64 [R1+0x8c8], R60 ;  /* 0x0008c83c01007387 */ /* 0x000fe80000100a00 */
[----:B------:R-:W4:Y:S01]  /*27310*/  LDL.LU R62, [R1+0xdc] ;  /* 0x0000dc00013e7983 */ /* 0x000f220000300800 */
[----:B-1----:R-:W-:-:S04]  /*27320*/  LEA R66, P3, R29, R8, 0x2 ;  /* 0x000000081d427211 */ /* 0x002fc800078610ff */
[----:B------:R-:W-:Y:S02]  /*27330*/  LEA.HI.X.SX32 R67, R29, R244, 0x2, P3 ;  /* 0x000000f41d437211 */ /* 0x000fe400018f16ff */
[----:B------:R-:W2:Y:S04]  /*27340*/  LDL.LU R29, [R1+0xf8] ;  /* 0x0000f800011d7983 */ /* 0x000ea80000300800 */
[----:B------:R1:W-:Y:S02]  /*27350*/  STL.64 [R1+0x8c0], R66 ;  /* 0x0008c04201007387 */ /* 0x0003e40000100a00 */
[----:B-1----:R-:W-:-:S04]  /*27360*/  LEA R66, P3, R63, R8, 0x2 ;  /* 0x000000083f427211 */ /* 0x002fc800078610ff */
[----:B------:R-:W-:Y:S02]  /*27370*/  LEA.HI.X.SX32 R67, R63, R244, 0x2, P3 ;  /* 0x000000f43f437211 */ /* 0x000fe400018f16ff */
[----:B---3--:R-:W-:-:S04]  /*27380*/  LEA R60, P6, R64, R8, 0x2 ;  /* 0x00000008403c7211 */ /* 0x008fc800078c10ff */
[----:B------:R-:W-:-:S05]  /*27390*/  LEA.HI.X.SX32 R61, R64, R244, 0x2, P6 ;  /* 0x000000f4403d7211 */ /* 0x000fca00030f16ff */
[----:B------:R4:W-:Y:S04]  /*273a0*/  STL.64 [R1+0x8b8], R60 ;  /* 0x0008b83c01007387 */ /* 0x0009e80000100a00 */
[----:B------:R-:W3:Y:S01]  /*273b0*/  LDL.LU R71, [R1+0x100] ;  /* 0x0001000001477983 */ /* 0x000ee20000300800 */
[----:B----4-:R-:W-:-:S04]  /*273c0*/  LEA R60, P6, R62, R8, 0x2 ;  /* 0x000000083e3c7211 */ /* 0x010fc800078c10ff */
[----:B------:R-:W-:Y:S01]  /*273d0*/  LEA.HI.X.SX32 R61, R62, R244, 0x2, P6 ;  /* 0x000000f43e3d7211 */ /* 0x000fe200030f16ff */
[----:B------:R1:W-:Y:S04]  /*273e0*/  STL.64 [R1+0x8b0], R66 ;  /* 0x0008b04201007387 */ /* 0x0003e80000100a00 */
[----:B------:R4:W-:Y:S04]  /*273f0*/  STL.64 [R1+0x8a8], R60 ;  /* 0x0008a83c01007387 */ /* 0x0009e80000100a00 */
[----:B------:R-:W2:Y:S01]  /*27400*/  LDL.LU R64, [R1+0xe4] ;  /* 0x0000e40001407983 */ /* 0x000ea20000300800 */
[----:B-1----:R-:W-:-:S02]  /*27410*/  LEA R66, P3, R58, R8, 0x2 ;  /* 0x000000083a427211 */ /* 0x002fc400078610ff */
[C---:B------:R-:W-:Y:S02]  /*27420*/  LEA R62, P6, R85.reuse, R8, 0x2 ;  /* 0x00000008553e7211 */ /* 0x040fe400078c10ff */
[----:B------:R-:W-:Y:S01]  /*27430*/  LEA.HI.X.SX32 R67, R58, R244, 0x2, P3 ;  /* 0x000000f43a437211 */ /* 0x000fe200018f16ff */
[----:B----4-:R-:W4:Y:S01]  /*27440*/  LDL.LU R61, [R1+0x104] ;  /* 0x00010400013d7983 */ /* 0x010f220000300800 */
[----:B------:R-:W-:Y:S01]  /*27450*/  MOV R58, R56 ;  /* 0x00000038003a7202 */ /* 0x000fe20000000f00 */
[----:B------:R-:W-:Y:S01]  /*27460*/  IMAD.MOV.U32 R56, RZ, RZ, R55 ;  /* 0x000000ffff387224 */ /* 0x000fe200078e0037 */
[----:B------:R-:W-:Y:S01]  /*27470*/  MOV R55, R53 ;  /* 0x0000003500377202 */ /* 0x000fe20000000f00 */
[----:B------:R-:W-:Y:S01]  /*27480*/  IMAD.MOV.U32 R53, RZ, RZ, R50 ;  /* 0x000000ffff357224 */ /* 0x000fe200078e0032 */
[----:B------:R-:W-:Y:S01]  /*27490*/  MOV R50, R46 ;  /* 0x0000002e00327202 */ /* 0x000fe20000000f00 */
[----:B------:R-:W-:Y:S01]  /*274a0*/  IMAD.MOV.U32 R46, RZ, RZ, R41 ;  /* 0x000000ffff2e7224 */ /* 0x000fe200078e0029 */
[----:B------:R-:W-:Y:S01]  /*274b0*/  LEA.HI.X.SX32 R63, R85, R244, 0x2, P6 ;  /* 0x000000f4553f7211 */ /* 0x000fe200030f16ff */
[----:B------:R-:W4:Y:S01]  /*274c0*/  LDL.LU R60, [R1+0x108] ;  /* 0x00010800013c7983 */ /* 0x000f220000300800 */
[----:B------:R-:W-:Y:S01]  /*274d0*/  MOV R41, R34 ;  /* 0x0000002200297202 */ /* 0x000fe20000000f00 */
[----:B------:R-:W-:Y:S01]  /*274e0*/  IMAD.MOV.U32 R34, RZ, RZ, R32 ;  /* 0x000000ffff227224 */ /* 0x000fe200078e0020 */
[----:B------:R-:W1:Y:S01]  /*274f0*/  LDC R85, c[0x0][0x240] ;  /* 0x00009000ff557b82 */ /* 0x000e620000000800 */
[----:B------:R1:W-:Y:S04]  /*27500*/  STL.64 [R1+0x8a0], R66 ;  /* 0x0008a04201007387 */ /* 0x0003e80000100a00 */
[----:B------:R-:W4:Y:S04]  /*27510*/  LDL.LU R32, [R1+0x10c] ;  /* 0x00010c0001207983 */ /* 0x000f280000300800 */
[----:B-1----:R-:W4:Y:S04]  /*27520*/  LDL.LU R66, [R1+0x110] ;  /* 0x0001100001427983 */ /* 0x002f280000300800 */
[----:B------:R1:W-:Y:S02]  /*27530*/  STL.64 [R1+0x898], R62 ;  /* 0x0008983e01007387 */ /* 0x0003e40000100a00 */
[----:B-1----:R-:W-:-:S04]  /*27540*/  LEA R62, P6, R59, R8, 0x2 ;  /* 0x000000083b3e7211 */ /* 0x002fc800078c10ff */
[----:B------:R-:W-:Y:S02]  /*27550*/  LEA.HI.X.SX32 R63, R59, R244, 0x2, P6 ;  /* 0x000000f43b3f7211 */ /* 0x000fe400030f16ff */
[----:B--2---:R-:W-:-:S04]  /*27560*/  LEA R68, P3, R64, R8, 0x2 ;  /* 0x0000000840447211 */ /* 0x004fc800078610ff */
[----:B------:R-:W-:-:S05]  /*27570*/  LEA.HI.X.SX32 R69, R64, R244, 0x2, P3 ;  /* 0x000000f440457211 */ /* 0x000fca00018f16ff */
[----:B------:R1:W-:Y:S04]  /*27580*/  STL.64 [R1+0x890], R68 ;  /* 0x0008904401007387 */ /* 0x0003e80000100a00 */
[----:B------:R-:W2:Y:S04]  /*27590*/  LDL.LU R70, [R1+0x114] ;  /* 0x0001140001467983 */ /* 0x000ea80000300800 */
[----:B------:R-:W3:Y:S01]  /*275a0*/  LDL.LU R64, [R1+0xf4] ;  /* 0x0000f40001407983 */ /* 0x000ee20000300800 */
[----:B-1----:R-:W-:-:S03]  /*275b0*/  LEA R68, P3, R6, R8, 0x2 ;  /* 0x0000000806447211 */ /* 0x002fc600078610ff */
[----:B------:R1:W-:Y:S01]  /*275c0*/  STL.64 [R1+0x888], R62 ;  /* 0x0008883e01007387 */ /* 0x0003e20000100a00 */
[----:B------:R-:W-:-:S03]  /*275d0*/  LEA.HI.X.SX32 R69, R6, R244, 0x2, P3 ;  /* 0x000000f406457211 */ /* 0x000fc600018f16ff */
[----:B------:R-:W4:Y:S04]  /*275e0*/  LDL.LU R6, [R1+0x218] ;  /* 0x0002180001067983 */ /* 0x000f280000300800 */
[----:B------:R-:W-:Y:S01]  /*275f0*/  STL.64 [R1+0x880], R68 ;  /* 0x0008804401007387 */ /* 0x000fe20000100a00 */
[----:B-1----:R-:W-:-:S03]  /*27600*/  LEA R62, P6, R72, R8, 0x2 ;  /* 0x00000008483e7211 */ /* 0x002fc600078c10ff */
[----:B------:R-:W2:Y:S01]  /*27610*/  LDL.LU R67, [R1+0xfc] ;  /* 0x0000fc0001437983 */ /* 0x000ea20000300800 */
[----:B------:R-:W-:-:S03]  /*27620*/  LEA.HI.X.SX32 R63, R72, R244, 0x2, P6 ;  /* 0x000000f4483f7211 */ /* 0x000fc600030f16ff */
[----:B------:R-:W2:Y:S04]  /*27630*/  LDL.LU R59, [R1+0x11c] ;  /* 0x00011c00013b7983 */ /* 0x000ea80000300800 */
[----:B------:R1:W-:Y:S02]  /*27640*/  STL.64 [R1+0x878], R62 ;  /* 0x0008783e01007387 */ /* 0x0003e40000100a00 */
[----:B-1----:R-:W-:-:S04]  /*27650*/  LEA R62, P6, R29, R8, 0x2 ;  /* 0x000000081d3e7211 */ /* 0x002fc800078c10ff */
[----:B------:R-:W-:Y:S02]  /*27660*/  LEA.HI.X.SX32 R63, R29, R244, 0x2, P6 ;  /* 0x000000f41d3f7211 */ /* 0x000fe400030f16ff */
[----:B---3--:R-:W-:-:S04]  /*27670*/  LEA R68, P3, R64, R8, 0x2 ;  /* 0x0000000840447211 */ /* 0x008fc800078610ff */
[----:B------:R-:W-:Y:S01]  /*27680*/  LEA.HI.X.SX32 R69, R64, R244, 0x2, P3 ;  /* 0x000000f440457211 */ /* 0x000fe200018f16ff */
[----:B----4-:R-:W-:Y:S02]  /*27690*/  IMAD R84, R6, R237, RZ ;  /* 0x000000ed06547224 */ /* 0x010fe400078e02ff */
[----:B------:R-:W3:Y:S01]  /*276a0*/  LDL.LU R6, [R1+0x214] ;  /* 0x0002140001067983 */ /* 0x000ee20000300800 */
[----:B------:R-:W1:Y:S03]  /*276b0*/  LDC R237, c[0x0][0x240] ;  /* 0x00009000ffed7b82 */ /* 0x000e660000000800 */
[----:B------:R2:W-:Y:S04]  /*276c0*/  STL.64 [R1+0x870], R68 ;  /* 0x0008704401007387 */ /* 0x0005e80000100a00 */
[----:B------:R-:W4:Y:S04]  /*276d0*/  LDL.LU R64, [R1+0x124] ;  /* 0x0001240001407983 */ /* 0x000f280000300800 */
[----:B------:R2:W-:Y:S04]  /*276e0*/  STL.64 [R1+0x868], R62 ;  /* 0x0008683e01007387 */ /* 0x0005e80000100a00 */
[----:B------:R-:W3:Y:S01]  /*276f0*/  LDL.LU R29, [R1+0x210] ;  /* 0x00021000011d7983 */ /* 0x000ee20000300800 */
[----:B--2---:R-:W-:-:S04]  /*27700*/  LEA R68, P3, R67, R8, 0x2 ;  /* 0x0000000843447211 */ /* 0x004fc800078610ff */
[----:B------:R-:W-:Y:S02]  /*27710*/  LEA.HI.X.SX32 R69, R67, R244, 0x2, P3 ;  /* 0x000000f443457211 */ /* 0x000fe400018f16ff */
[----:B------:R-:W-:-:S04]  /*27720*/  LEA R62, P6, R71, R8, 0x2 ;  /* 0x00000008473e7211 */ /* 0x000fc800078c10ff */
[----:B------:R-:W-:Y:S01]  /*27730*/  LEA.HI.X.SX32 R63, R71, R244, 0x2, P6 ;  /* 0x000000f4473f7211 */ /* 0x000fe200030f16ff */
[----:B------:R2:W-:Y:S04]  /*27740*/  STL.64 [R1+0x860], R68 ;  /* 0x0008604401007387 */ /* 0x0005e80000100a00 */
[----:B------:R-:W4:Y:S04]  /*27750*/  LDL.LU R67, [R1+0x12c] ;  /* 0x00012c0001437983 */ /* 0x000f280000300800 */
[----:B------:R1:W-:Y:S01]  /*27760*/  STL.64 [R1+0x858], R62 ;  /* 0x0008583e01007387 */ /* 0x0003e20000100a00 */
[----:B--2---:R-:W-:-:S04]  /*27770*/  LEA R68, P3, R61, R8, 0x2 ;  /* 0x000000083d447211 */ /* 0x004fc800078610ff */
[----:B------:R-:W-:Y:S02]  /*27780*/  LEA.HI.X.SX32 R69, R61, R244, 0x2, P3 ;  /* 0x000000f43d457211 */ /* 0x000fe400018f16ff */
[----:B-1----:R-:W-:-:S04]  /*27790*/  LEA R62, P6, R60, R8, 0x2 ;  /* 0x000000083c3e7211 */ /* 0x002fc800078c10ff */
[----:B------:R-:W-:Y:S01]  /*277a0*/  LEA.HI.X.SX32 R63, R60, R244, 0x2, P6 ;  /* 0x000000f43c3f7211 */ /* 0x000fe200030f16ff */
[----:B---3--:R-:W-:Y:S02]  /*277b0*/  IMAD R242, R29, R239, RZ ;  /* 0x000000ef1df27224 */ /* 0x008fe400078e02ff */
[----:B------:R-:W2:Y:S01]  /*277c0*/  LDL.LU R29, [R1+0x204] ;  /* 0x00020400011d7983 */ /* 0x000ea20000300800 */
[----:B------:R-:W-:Y:S01]  /*277d0*/  IMAD R6, R6, R238, RZ ;  /* 0x000000ee06067224 */ /* 0x000fe200078e02ff */
[----:B------:R-:W1:Y:S02]  /*277e0*/  LDC R239, c[0x0][0x240] ;  /* 0x00009000ffef7b82 */ /* 0x000e640000000800 */
[----:B------:R-:W3:Y:S04]  /*277f0*/  LDL.LU R61, [R1+0x134] ;  /* 0x00013400013d7983 */ /* 0x000ee80000300800 */
[----:B------:R4:W-:Y:S02]  /*27800*/  STL.64 [R1+0x850], R68 ;  /* 0x0008504401007387 */ /* 0x0009e40000100a00 */
[----:B------:R-:W1:Y:S02]  /*27810*/  LDC R238, c[0x0][0x240] ;  /* 0x00009000ffee7b82 */ /* 0x000e640000000800 */
[----:B------:R4:W-:Y:S04]  /*27820*/  STL.64 [R1+0x848], R62 ;  /* 0x0008483e01007387 */ /* 0x0009e80000100a00 */
[----:B------:R-:W2:Y:S01]  /*27830*/  LDL.LU R60, [R1+0x118] ;  /* 0x00011800013c7983 */ /* 0x000ea20000300800 */
[----:B----4-:R-:W-:-:S02]  /*27840*/  LEA R68, P3, R32, R8, 0x2 ;  /* 0x0000000820447211 */ /* 0x010fc400078610ff */
[----:B------:R-:W-:Y:S02]  /*27850*/  LEA R62, P6, R66, R8, 0x2 ;  /* 0x00000008423e7211 */ /* 0x000fe400078c10ff */
[-C--:B------:R-:W-:Y:S02]  /*27860*/  LEA.HI.X.SX32 R69, R32, R244.reuse, 0x2, P3 ;  /* 0x000000f420457211 */ /* 0x080fe400018f16ff */
[----:B------:R-:W-:Y:S01]  /*27870*/  LEA.HI.X.SX32 R63, R66, R244, 0x2, P6 ;  /* 0x000000f4423f7211 */ /* 0x000fe200030f16ff */
[----:B------:R-:W4:Y:S04]  /*27880*/  LDL.LU R32, [R1+0x1e4] ;  /* 0x0001e40001207983 */ /* 0x000f280000300800 */
[----:B------:R-:W4:Y:S04]  /*27890*/  LDL.LU R73, [R1+0x13c] ;  /* 0x00013c0001497983 */ /* 0x000f280000300800 */
[----:B------:R1:W-:Y:S04]  /*278a0*/  STL.64 [R1+0x840], R68 ;  /* 0x0008404401007387 */ /* 0x0003e80000100a00 */
[----:B------:R-:W-:Y:S04]  /*278b0*/  STL.64 [R1+0x838], R62 ;  /* 0x0008383e01007387 */ /* 0x000fe80000100a00 */
[----:B------:R-:W3:Y:S01]  /*278c0*/  LDL.LU R66, [R1+0x120] ;  /* 0x0001200001427983 */ /* 0x000ee20000300800 */
[----:B-1----:R-:W-:-:S04]  /*278d0*/  LEA R68, P3, R70, R8, 0x2 ;  /* 0x0000000846447211 */ /* 0x002fc800078610ff */
[----:B------:R-:W-:Y:S02]  /*278e0*/  LEA.HI.X.SX32 R69, R70, R244, 0x2, P3 ;  /* 0x000000f446457211 */ /* 0x000fe400018f16ff */
[----:B------:R-:W-:-:S03]  /*278f0*/  LEA R70, P3, R59, R8, 0x2 ;  /* 0x000000083b467211 */ /* 0x000fc600078610ff */
[----:B------:R1:W-:Y:S01]  /*27900*/  STL.64 [R1+0x830], R68 ;  /* 0x0008304401007387 */ /* 0x0003e20000100a00 */
[----:B------:R-:W-:-:S03]  /*27910*/  LEA.HI.X.SX32 R71, R59, R244, 0x2, P3 ;  /* 0x000000f43b477211 */ /* 0x000fc600018f16ff */
[----:B-1----:R-:W4:Y:S01]  /*27920*/  LDL.LU R69, [R1+0x144] ;  /* 0x0001440001457983 */ /* 0x002f220000300800 */
[----:B--2---:R-:W-:-:S04]  /*27930*/  LEA R62, P6, R60, R8, 0x2 ;  /* 0x000000083c3e7211 */ /* 0x004fc800078c10ff */
[----:B------:R-:W-:-:S05]  /*27940*/  LEA.HI.X.SX32 R63, R60, R244, 0x2, P6 ;  /* 0x000000f43c3f7211 */ /* 0x000fca00030f16ff */
[----:B------:R3:W-:Y:S04]  /*27950*/  STL.64 [R1+0x828], R62 ;  /* 0x0008283e01007387 */ /* 0x0007e80000100a00 */
[----:B------:R-:W2:Y:S04]  /*27960*/  LDL.LU R59, [R1+0x128] ;  /* 0x00012800013b7983 */ /* 0x000ea80000300800 */
[----:B------:R-:W4:Y:S04]  /*27970*/  LDL.LU R60, [R1+0x14c] ;  /* 0x00014c00013c7983 */ /* 0x000f280000300800 */
[----:B------:R1:W-:Y:S01]  /*27980*/  STL.64 [R1+0x820], R70 ;  /* 0x0008204601007387 */ /* 0x0003e20000100a00 */
[----:B---3--:R-:W-:-:S04]  /*27990*/  LEA R62, P6, R66, R8, 0x2 ;  /* 0x00000008423e7211 */ /* 0x008fc800078c10ff */
[----:B------:R-:W-:Y:S02]  /*279a0*/  LEA.HI.X.SX32 R63, R66, R244, 0x2, P6 ;  /* 0x000000f4423f7211 */ /* 0x000fe400030f16ff */
[----:B-1----:R-:W-:-:S03]  /*279b0*/  LEA R70, P3, R64, R8, 0x2 ;  /* 0x0000000840467211 */ /* 0x002fc600078610ff */
[----:B------:R2:W-:Y:S01]  /*279c0*/  STL.64 [R1+0x818], R62 ;  /* 0x0008183e01007387 */ /* 0x0005e20000100a00 */
[----:B------:R-:W-:-:S03]  /*279d0*/  LEA.HI.X.SX32 R71, R64, R244, 0x2, P3 ;  /* 0x000000f440477211 */ /* 0x000fc600018f16ff */
[----:B------:R-:W3:Y:S04]  /*279e0*/  LDL.LU R66, [R1+0x130] ;  /* 0x0001300001427983 */ /* 0x000ee80000300800 */
[----:B------:R-:W4:Y:S04]  /*279f0*/  LDL.LU R72, [R1+0x150] ;  /* 0x0001500001487983 */ /* 0x000f280000300800 */
[----:B------:R1:W-:Y:S01]  /*27a00*/  STL.64 [R1+0x810], R70 ;  /* 0x0008104601007387 */ /* 0x0003e20000100a00 */
[----:B--2---:R-:W-:-:S04]  /*27a10*/  LEA R62, P6, R59, R8, 0x2 ;  /* 0x000000083b3e7211 */ /* 0x004fc800078c10ff */
[----:B------:R-:W-:-:S05]  /*27a20*/  LEA.HI.X.SX32 R63, R59, R244, 0x2, P6 ;  /* 0x000000f43b3f7211 */ /* 0x000fca00030f16ff */
[----:B------:R3:W-:Y:S04]  /*27a30*/  STL.64 [R1+0x808], R62 ;  /* 0x0008083e01007387 */ /* 0x0007e80000100a00 */
[----:B------:R-:W2:Y:S01]  /*27a40*/  LDL.LU R59, [R1+0x138] ;  /* 0x00013800013b7983 */ /* 0x000ea20000300800 */
[----:B-1----:R-:W-:-:S03]  /*27a50*/  LEA R70, P3, R67, R8, 0x2 ;  /* 0x0000000843467211 */ /* 0x002fc600078610ff */
[----:B------:R-:W4:Y:S01]  /*27a60*/  LDL.LU R64, [R1+0x158] ;  /* 0x0001580001407983 */ /* 0x000f220000300800 */
[----:B------:R-:W-:Y:S02]  /*27a70*/  LEA.HI.X.SX32 R71, R67, R244, 0x2, P3 ;  /* 0x000000f443477211 */ /* 0x000fe400018f16ff */
[----:B---3--:R-:W-:-:S04]  /*27a80*/  LEA R62, P6, R66, R8, 0x2 ;  /* 0x00000008423e7211 */ /* 0x008fc800078c10ff */
[----:B------:R-:W-:Y:S01]  /*27a90*/  LEA.HI.X.SX32 R63, R66, R244, 0x2, P6 ;  /* 0x000000f4423f7211 */ /* 0x000fe200030f16ff */
[----:B------:R1:W-:Y:S04]  /*27aa0*/  STL.64 [R1+0x800], R70 ;  /* 0x0008004601007387 */ /* 0x0003e80000100a00 */
[----:B------:R2:W-:Y:S04]  /*27ab0*/  STL.64 [R1+0x7f8], R62 ;  /* 0x0007f83e01007387 */ /* 0x0005e80000100a00 */
[----:B------:R-:W3:Y:S01]  /*27ac0*/  LDL.LU R66, [R1+0x160] ;  /* 0x0001600001427983 */ /* 0x000ee20000300800 */
[----:B-1----:R-:W-:-:S03]  /*27ad0*/  LEA R70, P3, R61, R8, 0x2 ;  /* 0x000000083d467211 */ /* 0x002fc600078610ff */
[----:B------:R-:W3:Y:S01]  /*27ae0*/  LDL.LU R67, [R1+0x140] ;  /* 0x0001400001437983 */ /* 0x000ee20000300800 */
[----:B------:R-:W-:-:S05]  /*27af0*/  LEA.HI.X.SX32 R71, R61, R244, 0x2, P3 ;  /* 0x000000f43d477211 */ /* 0x000fca00018f16ff */
[----:B------:R4:W-:Y:S01]  /*27b00*/  STL.64 [R1+0x7f0], R70 ;  /* 0x0007f04601007387 */ /* 0x0009e20000100a00 */
[----:B--2---:R-:W-:-:S04]  /*27b10*/  LEA R62, P6, R59, R8, 0x2 ;  /* 0x000000083b3e7211 */ /* 0x004fc800078c10ff */
[----:B------:R-:W-:-:S05]  /*27b20*/  LEA.HI.X.SX32 R63, R59, R244, 0x2, P6 ;  /* 0x000000f43b3f7211 */ /* 0x000fca00030f16ff */
[----:B------:R3:W-:Y:S04]  /*27b30*/  STL.64 [R1+0x7e8], R62 ;  /* 0x0007e83e01007387 */ /* 0x0007e80000100a00 */
[----:B------:R-:W2:Y:S04]  /*27b40*/  LDL.LU R68, [R1+0x1e0] ;  /* 0x0001e00001447983 */ /* 0x000ea80000300800 */
[----:B------:R-:W2:Y:S01]  /*27b50*/  LDL.LU R59, [R1+0x148] ;  /* 0x00014800013b7983 */ /* 0x000ea20000300800 */
[----:B------:R-:W-:Y:S02]  /*27b60*/  IMAD R29, R29, R85, RZ ;  /* 0x000000551d1d7224 */ /* 0x000fe400078e02ff */
[----:B------:R-:W1:Y:S01]  /*27b70*/  LDC R85, c[0x0][0x240] ;  /* 0x00009000ff557b82 */ /* 0x000e620000000800 */
[C---:B----4-:R-:W-:Y:S01]  /*27b80*/  LEA R70, P3, R73.reuse, R8, 0x2 ;  /* 0x0000000849467211 */ /* 0x050fe200078610ff */
[----:B------:R-:W4:Y:S03]  /*27b90*/  LDL.LU R61, [R1+0xbc] ;  /* 0x0000bc00013d7983 */ /* 0x000f260000300800 */
[----:B------:R-:W-:-:S02]  /*27ba0*/  LEA.HI.X.SX32 R71, R73, R244, 0x2, P3 ;  /* 0x000000f449477211 */ /* 0x000fc400018f16ff */
[----:B---3--:R-:W-:-:S04]  /*27bb0*/  LEA R62, P6, R67, R8, 0x2 ;  /* 0x00000008433e7211 */ /* 0x008fc800078c10ff */
[----:B------:R-:W-:Y:S01]  /*27bc0*/  LEA.HI.X.SX32 R63, R67, R244, 0x2, P6 ;  /* 0x000000f4433f7211 */ /* 0x000fe200030f16ff */
[----:B------:R3:W-:Y:S04]  /*27bd0*/  STL.64 [R1+0x7e0], R70 ;  /* 0x0007e04601007387 */ /* 0x0007e80000100a00 */
[----:B------:R2:W-:Y:S04]  /*27be0*/  STL.64 [R1+0x7d8], R62 ;  /* 0x0007d83e01007387 */ /* 0x0005e80000100a00 */
[----:B------:R-:W4:Y:S01]  /*27bf0*/  LDL.LU R67, [R1+0xb0] ;  /* 0x0000b00001437983 */ /* 0x000f220000300800 */
[----:B---3--:R-:W-:-:S04]  /*27c00*/  LEA R70, P3, R69, R8, 0x2 ;  /* 0x0000000845467211 */ /* 0x008fc800078610ff */
[----:B------:R-:W-:Y:S02]  /*27c10*/  LEA.HI.X.SX32 R71, R69, R244, 0x2, P3 ;  /* 0x000000f445477211 */ /* 0x000fe400018f16ff */
[C---:B--2---:R-:W-:Y:S01]  /*27c20*/  LEA R62, P6, R59.reuse, R8, 0x2 ;  /* 0x000000083b3e7211 */ /* 0x044fe200078c10ff */
[----:B-1----:R-:W-:Y:S02]  /*27c30*/  IMAD R109, R68, R85, RZ ;  /* 0x00000055446d7224 */ /* 0x002fe400078e02ff */
[----:B------:R-:W2:Y:S01]  /*27c40*/  LDL.LU R68, [R1+0x1dc] ;  /* 0x0001dc0001447983 */ /* 0x000ea20000300800 */
[----:B------:R-:W-:Y:S01]  /*27c50*/  LEA.HI.X.SX32 R63, R59, R244, 0x2, P6 ;  /* 0x000000f43b3f7211 */ /* 0x000fe200030f16ff */
[----:B------:R-:W1:Y:S01]  /*27c60*/  LDC R85, c[0x0][0x240] ;  /* 0x00009000ff557b82 */ /* 0x000e620000000800 */
[----:B------:R-:W-:Y:S01]  /*27c70*/  MOV R59, R58 ;  /* 0x0000003a003b7202 */ /* 0x000fe20000000f00 */
[----:B------:R3:W-:Y:S01]  /*27c80*/  STL.64 [R1+0x7d0], R70 ;  /* 0x0007d04601007387 */ /* 0x0007e20000100a00 */
[----:B------:R-:W-:Y:S01]  /*27c90*/  IMAD.MOV.U32 R58, RZ, RZ, R56 ;  /* 0x000000ffff3a7224 */ /* 0x000fe200078e0038 */
[----:B------:R-:W-:-:S02]  /*27ca0*/  MOV R56, R57 ;  /* 0x0000003900387202 */ /* 0x000fc40000000f00 */
[----:B------:R3:W-:Y:S04]  /*27cb0*/  STL.64 [R1+0x7c8], R62 ;  /* 0x0007c83e01007387 */ /* 0x0007e80000100a00 */
[----:B------:R-:W4:Y:S01]  /*27cc0*/  LDL.LU R57, [R1+0x154] ;  /* 0x0001540001397983 */ /* 0x000f220000300800 */
[----:B---3--:R-:W-:-:S04]  /*27cd0*/  LEA R70, P3, R60, R8, 0x2 ;  /* 0x000000083c467211 */ /* 0x008fc800078610ff */
[----:B------:R-:W-:Y:S02]  /*27ce0*/  LEA.HI.X.SX32 R71, R60, R244, 0x2, P3 ;  /* 0x000000f43c477211 */ /* 0x000fe400018f16ff */
[C---:B------:R-:W-:Y:S01]  /*27cf0*/  LEA R62, P6, R72.reuse, R8, 0x2 ;  /* 0x00000008483e7211 */ /* 0x040fe200078c10ff */
[----:B------:R-:W-:Y:S01]  /*27d00*/  IMAD.MOV.U32 R60, RZ, RZ, R59 ;  /* 0x000000ffff3c7224 */ /* 0x000fe200078e003b */
[----:B------:R-:W-:Y:S01]  /*27d10*/  MOV R59, R58 ;  /* 0x0000003a003b7202 */ /* 0x000fe20000000f00 */
[----:B------:R-:W-:Y:S01]  /*27d20*/  IMAD.MOV.U32 R58, RZ, RZ, R56 ;  /* 0x000000ffff3a7224 */ /* 0x000fe200078e0038 */
[----:B------:R-:W-:Y:S01]  /*27d30*/  LEA.HI.X.SX32 R63, R72, R244, 0x2, P6 ;  /* 0x000000f4483f7211 */ /* 0x000fe200030f16ff */
[----:B--2---:R-:W-:Y:S02]  /*27d40*/  IMAD R79, R68, R237, RZ ;  /* 0x000000ed444f7224 */ /* 0x004fe400078e02ff */
[----:B------:R-:W2:Y:S01]  /*27d50*/  LDL.LU R68, [R1+0x1d0] ;  /* 0x0001d00001447983 */ /* 0x000ea20000300800 */
[----:B------:R-:W3:Y:S03]  /*27d60*/  LDC R237, c[0x0][0x240] ;  /* 0x00009000ffed7b82 */ /* 0x000ee60000000800 */
[----:B------:R-:W3:Y:S04]  /*27d70*/  LDL.LU R69, [R1+0xa8] ;  /* 0x0000a80001457983 */ /* 0x000ee80000300800 */
[----:B------:R4:W-:Y:S04]  /*27d80*/  STL.64 [R1+0x7c0], R70 ;  /* 0x0007c04601007387 */ /* 0x0009e80000100a00 */
[----:B------:R-:W2:Y:S01]  /*27d90*/  LDL.LU R56, [R1+0x15c] ;  /* 0x00015c0001387983 */ /* 0x000ea20000300800 */
[----:B----4-:R-:W-:-:S03]  /*27da0*/  LEA R70, P3, R57, R8, 0x2 ;  /* 0x0000000839467211 */ /* 0x010fc600078610ff */
[----:B------:R4:W-:Y:S01]  /*27db0*/  STL.64 [R1+0x7b8], R62 ;  /* 0x0007b83e01007387 */ /* 0x0009e20000100a00 */
[----:B------:R-:W-:-:S03]  /*27dc0*/  LEA.HI.X.SX32 R71, R57, R244, 0x2, P3 ;  /* 0x000000f439477211 */ /* 0x000fc600018f16ff */
[----:B------:R-:W3:Y:S04]  /*27dd0*/  LDL.LU R57, [R1+0x1cc] ;  /* 0x0001cc0001397983 */ /* 0x000ee80000300800 */
[----:B------:R-:W-:Y:S01]  /*27de0*/  STL.64 [R1+0x7b0], R70 ;  /* 0x0007b04601007387 */ /* 0x000fe20000100a00 */
[----:B----4-:R-:W-:-:S03]  /*27df0*/  LEA R62, P6, R64, R8, 0x2 ;  /* 0x00000008403e7211 */ /* 0x010fc600078c10ff */
[----:B------:R-:W4:Y:S01]  /*27e00*/  LDL.LU R75, [R1+0xa0] ;  /* 0x0000a000014b7983 */ /* 0x000f220000300800 */
[----:B------:R-:W-:-:S03]  /*27e10*/  LEA.HI.X.SX32 R63, R64, R244, 0x2, P6 ;  /* 0x000000f4403f7211 */ /* 0x000fc600030f16ff */
[----:B------:R-:W3:Y:S04]  /*27e20*/  LDL.LU R64, [R1+0x164] ;  /* 0x0001640001407983 */ /* 0x000ee80000300800 */
[----:B------:R1:W-:Y:S02]  /*27e30*/  STL.64 [R1+0x7a8], R62 ;  /* 0x0007a83e01007387 */ /* 0x0003e40000100a00 */
[----:B-1----:R-:W-:-:S04]  /*27e40*/  LEA R62, P6, R66, R8, 0x2 ;  /* 0x00000008423e7211 */ /* 0x002fc800078c10ff */
[----:B------:R-:W-:Y:S02]  /*27e50*/  LEA.HI.X.SX32 R63, R66, R244, 0x2, P6 ;  /* 0x000000f4423f7211 */ /* 0x000fe400030f16ff */
[----:B--2---:R-:W-:-:S04]  /*27e60*/  LEA R70, P3, R56, R8, 0x2 ;  /* 0x0000000838467211 */ /* 0x004fc800078610ff */
[----:B------:R-:W-:Y:S02]  /*27e70*/  LEA.HI.X.SX32 R71, R56, R244, 0x2, P3 ;  /* 0x000000f438477211 */ /* 0x000fe400018f16ff */
[----:B------:R-:W2:Y:S04]  /*27e80*/  LDL.LU R56, [R1+0x290] ;  /* 0x0002900001387983 */ /* 0x000ea80000300800 */
[----:B------:R3:W-:Y:S01]  /*27e90*/  STL.64 [R1+0x7a0], R70 ;  /* 0x0007a04601007387 */ /* 0x0007e20000100a00 */
[----:B------:R-:W-:Y:S02]  /*27ea0*/  IMAD R76, R68, R238, RZ ;  /* 0x000000ee444c7224 */ /* 0x000fe400078e02ff */
[----:B------:R-:W1:Y:S01]  /*27eb0*/  LDC R238, c[0x0][0x240] ;  /* 0x00009000ffee7b82 */ /* 0x000e620000000800 */
[----:B------:R-:W4:Y:S04]  /*27ec0*/  LDL.LU R72, [R1+0xb8] ;  /* 0x0000b80001487983 */ /* 0x000f280000300800 */
[----:B------:R-:W2:Y:S04]  /*27ed0*/  LDL.LU R68, [R1+0x98] ;  /* 0x0000980001447983 */ /* 0x000ea80000300800 */
[----:B------:R3:W-:Y:S02]  /*27ee0*/  STL.64 [R1+0x798], R62 ;  /* 0x0007983e01007387 */ /* 0x0007e40000100a00 */
[----:B---3--:R-:W-:-:S04]  /*27ef0*/  LEA R70, P3, R64, R8, 0x2 ;  /* 0x0000000840467211 */ /* 0x008fc800078610ff */
[----:B------:R-:W-:Y:S02]  /*27f00*/  LEA.HI.X.SX32 R71, R64, R244, 0x2, P3 ;  /* 0x000000f440477211 */ /* 0x000fe400018f16ff */
[----:B------:R-:W-:-:S03]  /*27f10*/  LEA R62, P6, R61, R8, 0x2 ;  /* 0x000000083d3e7211 */ /* 0x000fc600078c10ff */
[----:B------:R-:W-:Y:S01]  /*27f20*/  STL.64 [R1+0x790], R70 ;  /* 0x0007904601007387 */ /* 0x000fe20000100a00 */
[----:B------:R-:W-:-:S03]  /*27f30*/  LEA.HI.X.SX32 R63, R61, R244, 0x2, P6 ;  /* 0x000000f43d3f7211 */ /* 0x000fc600030f16ff */
[----:B------:R-:W3:Y:S04]  /*27f40*/  LDL.LU R64, [R1+0x88] ;  /* 0x0000880001407983 */ /* 0x000ee80000300800 */
[----:B------:R-:W2:Y:S04]  /*27f50*/  LDL.LU R61, [R1+0xac] ;  /* 0x0000ac00013d7983 */ /* 0x000ea80000300800 */
[----:B------:R-:W3:Y:S04]  /*27f60*/  LDL.LU R66, [R1+0x80] ;  /* 0x0000800001427983 */ /* 0x000ee80000300800 */
[----:B------:R1:W-:Y:S02]  /*27f70*/  STL.64 [R1+0x788], R62 ;  /* 0x0007883e01007387 */ /* 0x0003e40000100a00 */
[----:B-1----:R-:W-:-:S04]  /*27f80*/  LEA R62, P6, R67, R8, 0x2 ;  /* 0x00000008433e7211 */ /* 0x002fc800078c10ff */
[----:B------:R-:W-:Y:S02]  /*27f90*/  LEA.HI.X.SX32 R63, R67, R244, 0x2, P6 ;  /* 0x000000f4433f7211 */ /* 0x000fe400030f16ff */
[----:B----4-:R-:W-:-:S04]  /*27fa0*/  LEA R70, P3, R72, R8, 0x2 ;  /* 0x0000000848467211 */ /* 0x010fc800078610ff */
[----:B------:R-:W-:-:S05]  /*27fb0*/  LEA.HI.X.SX32 R71, R72, R244, 0x2, P3 ;  /* 0x000000f448477211 */ /* 0x000fca00018f16ff */
[----:B------:R1:W-:Y:S04]  /*27fc0*/  STL.64 [R1+0x780], R70 ;  /* 0x0007804601007387 */ /* 0x0003e80000100a00 */
[----:B-1----:R-:W4:Y:S04]  /*27fd0*/  LDL.LU R71, [R1+0x7c] ;  /* 0x00007c0001477983 */ /* 0x002f280000300800 */
[----:B------:R-:W3:Y:S04]  /*27fe0*/  LDL.LU R74, [R1+0xa4] ;  /* 0x0000a400014a7983 */ /* 0x000ee80000300800 */
[----:B------:R-:W4:Y:S01]  /*27ff0*/  LDL.LU R67, [R1+0x78] ;  /* 0x0000780001437983 */ /* 0x000f220000300800 */
[----:B--2---:R-:W-:-:S04]  /*28000*/  LEA R72, P3, R61, R8, 0x2 ;  /* 0x000000083d487211 */ /* 0x004fc800078610ff */
[----:B------:R-:W-:Y:S01]  /*28010*/  LEA.HI.X.SX32 R73, R61, R244, 0x2, P3 ;  /* 0x000000f43d497211 */ /* 0x000fe200018f16ff */
[----:B------:R1:W-:Y:S04]  /*28020*/  STL.64 [R1+0x778], R62 ;  /* 0x0007783e01007387 */ /* 0x0003e80000100a00 */
[----:B------:R-:W-:Y:S04]  /*28030*/  STL.64 [R1+0x770], R72 ;  /* 0x0007704801007387 */ /* 0x000fe80000100a00 */
[----:B------:R-:W2:Y:S04]  /*28040*/  LDL.LU R61, [R1+0x74] ;  /* 0x00007400013d7983 */ /* 0x000ea80000300800 */
        /* <DEDUP_REMOVED lines=10> */
[----:B------:R-:W3:Y:S04]  /*280f0*/  LDL.LU R74, [R1+0x68] ;  /* 0x00006800014a7983 */ /* 0x000ee80000300800 */
[----:B------:R-:W2:Y:S01]  /*28100*/  LDL.LU R77, [R1+0x8c] ;  /* 0x00008c00014d7983 */ /* 0x000ea20000300800 */
[----:B----4-:R-:W-:-:S03]  /*28110*/  LEA R72, P3, R70, R8, 0x2 ;  /* 0x0000000846487211 */ /* 0x010fc600078610ff */
[----:B------:R1:W-:Y:S01]  /*28120*/  STL.64 [R1+0x758], R62 ;  /* 0x0007583e01007387 */ /* 0x0003e20000100a00 */
[----:B------:R-:W-:-:S05]  /*28130*/  LEA.HI.X.SX32 R73, R70, R244, 0x2, P3 ;  /* 0x000000f446497211 */ /* 0x000fca00018f16ff */
[----:B------:R-:W-:Y:S01]  /*28140*/  STL.64 [R1+0x750], R72 ;  /* 0x0007504801007387 */ /* 0x000fe20000100a00 */
[----:B-1----:R-:W-:-:S03]  /*28150*/  LEA R62, P6, R68, R8, 0x2 ;  /* 0x00000008443e7211 */ /* 0x002fc600078c10ff */
[----:B------:R-:W4:Y:S01]  /*28160*/  LDL.LU R75, [R1+0x84] ;  /* 0x00008400014b7983 */ /* 0x000f220000300800 */
[----:B------:R-:W-:-:S03]  /*28170*/  LEA.HI.X.SX32 R63, R68, R244, 0x2, P6 ;  /* 0x000000f4443f7211 */ /* 0x000fc600030f16ff */
[----:B------:R-:W3:Y:S04]  /*28180*/  LDL.LU R70, [R1+0x60] ;  /* 0x0000600001467983 */ /* 0x000ee80000300800 */
[----:B------:R-:W4:Y:S04]  /*28190*/  LDL.LU R68, [R1+0x418] ;  /* 0x0004180001447983 */ /* 0x000f280000300800 */
[----:B------:R1:W-:Y:S02]  /*281a0*/  STL.64 [R1+0x748], R62 ;  /* 0x0007483e01007387 */ /* 0x0003e40000100a00 */
[----:B-1----:R-:W-:-:S04]  /*281b0*/  LEA R62, P6, R64, R8, 0x2 ;  /* 0x00000008403e7211 */ /* 0x002fc800078c10ff */
[----:B------:R-:W-:Y:S02]  /*281c0*/  LEA.HI.X.SX32 R63, R64, R244, 0x2, P6 ;  /* 0x000000f4403f7211 */ /* 0x000fe400030f16ff */
[----:B--2---:R-:W-:-:S04]  /*281d0*/  LEA R72, P3, R77, R8, 0x2 ;  /* 0x000000084d487211 */ /* 0x004fc800078610ff */
[----:B------:R-:W-:-:S05]  /*281e0*/  LEA.HI.X.SX32 R73, R77, R244, 0x2, P3 ;  /* 0x000000f44d497211 */ /* 0x000fca00018f16ff */
[----:B------:R1:W-:Y:S04]  /*281f0*/  STL.64 [R1+0x740], R72 ;  /* 0x0007404801007387 */ /* 0x0003e80000100a00 */
[----:B------:R-:W2:Y:S04]  /*28200*/  LDL.LU R64, [R1+0x58] ;  /* 0x0000580001407983 */ /* 0x000ea80000300800 */
[----:B------:R3:W-:Y:S01]  /*28210*/  STL.64 [R1+0x738], R62 ;  /* 0x0007383e01007387 */ /* 0x0007e20000100a00 */
[----:B----4-:R-:W-:-:S03]  /*28220*/  IMAD R238, R68, R238, RZ ;  /* 0x000000ee44ee7224 */ /* 0x010fc600078e02ff */
[----:B------:R-:W4:Y:S01]  /*28230*/  LDL.LU R68, [R1+0x42c] ;  /* 0x00042c0001447983 */ /* 0x000f220000300800 */
[CC--:B-1----:R-:W-:Y:S02]  /*28240*/  LEA R72, P3, R75.reuse, R8.reuse, 0x2 ;  /* 0x000000084b487211 */ /* 0x0c2fe400078610ff */
[C---:B---3--:R-:W-:Y:S02]  /*28250*/  LEA R62, P6, R66.reuse, R8, 0x2 ;  /* 0x00000008423e7211 */ /* 0x048fe400078c10ff */
[-C--:B------:R-:W-:Y:S02]  /*28260*/  LEA.HI.X.SX32 R73, R75, R244.reuse, 0x2, P3 ;  /* 0x000000f44b497211 */ /* 0x080fe400018f16ff */
[----:B------:R-:W-:-:S03]  /*28270*/  LEA.HI.X.SX32 R63, R66, R244, 0x2, P6 ;  /* 0x000000f4423f7211 */ /* 0x000fc600030f16ff */
[----:B------:R1:W-:Y:S04]  /*28280*/  STL.64 [R1+0x730], R72 ;  /* 0x0007304801007387 */ /* 0x0003e80000100a00 */
[----:B------:R-:W3:Y:S04]  /*28290*/  LDL.LU R66, [R1+0x50] ;  /* 0x0000500001427983 */ /* 0x000ee80000300800 */
[----:B------:R1:W-:Y:S02]  /*282a0*/  STL.64 [R1+0x728], R62 ;  /* 0x0007283e01007387 */ /* 0x0003e40000100a00 */
[----:B-1----:R-:W-:-:S04]  /*282b0*/  LEA R72, P3, R71, R8, 0x2 ;  /* 0x0000000847487211 */ /* 0x002fc800078610ff */
[----:B------:R-:W-:Y:S02]  /*282c0*/  LEA.HI.X.SX32 R73, R71, R244, 0x2, P3 ;  /* 0x000000f447497211 */ /* 0x000fe400018f16ff */
[----:B------:R-:W-:-:S04]  /*282d0*/  LEA R62, P6, R67, R8, 0x2 ;  /* 0x00000008433e7211 */ /* 0x000fc800078c10ff */
[----:B------:R-:W-:Y:S01]  /*282e0*/  LEA.HI.X.SX32 R63, R67, R244, 0x2, P6 ;  /* 0x000000f4433f7211 */ /* 0x000fe200030f16ff */
[----:B----4-:R-:W-:Y:S02]  /*282f0*/  IMAD R237, R68, R237, RZ ;  /* 0x000000ed44ed7224 */ /* 0x010fe400078e02ff */
[----:B------:R-:W4:Y:S04]  /*28300*/  LDL.LU R68, [R1+0x430] ;  /* 0x0004300001447983 */ /* 0x000f280000300800 */
[----:B------:R1:W-:Y:S04]  /*28310*/  STL.64 [R1+0x720], R72 ;  /* 0x0007204801007387 */ /* 0x0003e80000100a00 */
[----:B------:R-:W3:Y:S04]  /*28320*/  LDL.LU R67, [R1+0x44] ;  /* 0x0000440001437983 */ /* 0x000ee80000300800 */
[----:B------:R2:W-:Y:S01]  /*28330*/  STL.64 [R1+0x718], R62 ;  /* 0x0007183e01007387 */ /* 0x0005e20000100a00 */
[----:B-1----:R-:W-:-:S04]  /*28340*/  LEA R72, P3, R61, R8, 0x2 ;  /* 0x000000083d487211 */ /* 0x002fc800078610ff */
[----:B------:R-:W-:Y:S02]  /*28350*/  LEA.HI.X.SX32 R73, R61, R244, 0x2, P3 ;  /* 0x000000f43d497211 */ /* 0x000fe400018f16ff */
[----:B------:R-:W3:Y:S01]  /*28360*/  LDL.LU R61, [R1+0x450] ;  /* 0x00045000013d7983 */ /* 0x000ee20000300800 */
[----:B------:R-:W-:Y:S02]  /*28370*/  IMAD R57, R57, R239, RZ ;  /* 0x000000ef39397224 */ /* 0x000fe400078e02ff */
[----:B------:R-:W4:Y:S01]  /*28380*/  LDC R239, c[0x0][0x240] ;  /* 0x00009000ffef7b82 */ /* 0x000f220000000800 */
[C---:B--2---:R-:W-:Y:S01]  /*28390*/  LEA R62, P6, R69.reuse, R8, 0x2 ;  /* 0x00000008453e7211 */ /* 0x044fe200078c10ff */
[----:B------:R-:W2:Y:S03]  /*283a0*/  LDL.LU R71, [R1+0x64] ;  /* 0x0000640001477983 */ /* 0x000ea60000300800 */
[----:B------:R-:W-:Y:S01]  /*283b0*/  LEA.HI.X.SX32 R63, R69, R244, 0x2, P6 ;  /* 0x000000f4453f7211 */ /* 0x000fe200030f16ff */
[----:B------:R-:W-:-:S02]  /*283c0*/  IMAD R32, R32, R245, RZ ;  /* 0x000000f520207224 */ /* 0x000fc400078e02ff */
[----:B------:R-:W1:Y:S01]  /*283d0*/  LDC R245, c[0x0][0x240] ;  /* 0x00009000fff57b82 */ /* 0x000e620000000800 */
[----:B----4-:R-:W-:Y:S02]  /*283e0*/  IMAD R239, R68, R239, RZ ;  /* 0x000000ef44ef7224 */ /* 0x010fe400078e02ff */
[----:B------:R-:W4:Y:S04]  /*283f0*/  LDL.LU R68, [R1+0x40] ;  /* 0x0000400001447983 */ /* 0x000f280000300800 */
[----:B------:R1:W-:Y:S04]  /*28400*/  STL.64 [R1+0x710], R72 ;  /* 0x0007104801007387 */ /* 0x0003e80000100a00 */
[----:B------:R2:W-:Y:S04]  /*28410*/  STL.64 [R1+0x708], R62 ;  /* 0x0007083e01007387 */ /* 0x0005e80000100a00 */
[----:B------:R-:W4:Y:S04]  /*28420*/  LDL.LU R69, [R1+0x5c] ;  /* 0x00005c0001457983 */ /* 0x000f280000300800 */
[----:B------:R-:W4:Y:S01]  /*28430*/  LDL.LU R248, [R1+0x3c] ;  /* 0x00003c0001f87983 */ /* 0x000f220000300800 */
[----:B---3--:R-:W-:-:S03]  /*28440*/  IMAD R77, R61, R85, RZ ;  /* 0x000000553d4d7224 */ /* 0x008fc600078e02ff */
[----:B------:R-:W3:Y:S01]  /*28450*/  LDL.LU R61, [R1+0x458] ;  /* 0x00045800013d7983 */ /* 0x000ee20000300800 */
[----:B-1----:R-:W-:Y:S01]  /*28460*/  IMAD R56, R56, R245, RZ ;  /* 0x000000f538387224 */ /* 0x002fe200078e02ff */
[CC--:B------:R-:W-:Y:S01]  /*28470*/  LEA R72, P3, R74.reuse, R8.reuse, 0x2 ;  /* 0x000000084a487211 */ /* 0x0c0fe200078610ff */
[----:B------:R-:W3:Y:S01]  /*28480*/  LDC R245, c[0x0][0x240] ;  /* 0x00009000fff57b82 */ /* 0x000ee20000000800 */
[C---:B--2---:R-:W-:Y:S02]  /*28490*/  LEA R62, P6, R71.reuse, R8, 0x2 ;  /* 0x00000008473e7211 */ /* 0x044fe400078c10ff */
[-C--:B------:R-:W-:Y:S02]  /*284a0*/  LEA.HI.X.SX32 R73, R74, R244.reuse, 0x2, P3 ;  /* 0x000000f44a497211 */ /* 0x080fe400018f16ff */
[----:B------:R-:W-:-:S03]  /*284b0*/  LEA.HI.X.SX32 R63, R71, R244, 0x2, P6 ;  /* 0x000000f4473f7211 */ /* 0x000fc600030f16ff */
[----:B------:R1:W-:Y:S01]  /*284c0*/  STL.64 [R1+0x700], R72 ;  /* 0x0007004801007387 */ /* 0x0003e20000100a00 */
[----:B------:R-:W-:Y:S01]  /*284d0*/  IMAD R7, R7, R246, RZ ;  /* 0x000000f607077224 */ /* 0x000fe200078e02ff */
[----:B------:R-:W2:Y:S02]  /*284e0*/  LDC R85, c[0x0][0x240] ;  /* 0x00009000ff557b82 */ /* 0x000ea40000000800 */
[----:B------:R4:W-:Y:S04]  /*284f0*/  STL.64 [R1+0x6f8], R62 ;  /* 0x0006f83e01007387 */ /* 0x0009e80000100a00 */
[----:B------:R-:W2:Y:S01]  /*28500*/  LDL.LU R71, [R1+0x38] ;  /* 0x0000380001477983 */ /* 0x000ea20000300800 */
[----:B-1----:R-:W-:-:S04]  /*28510*/  LEA R72, P3, R70, R8, 0x2 ;  /* 0x0000000846487211 */ /* 0x002fc800078610ff */
[----:B------:R-:W-:Y:S02]  /*28520*/  LEA.HI.X.SX32 R73, R70, R244, 0x2, P3 ;  /* 0x000000f446497211 */ /* 0x000fe400018f16ff */
[----:B------:R-:W-:-:S04]  /*28530*/  LEA R246, P3, R64, R8, 0x2 ;  /* 0x0000000840f67211 */ /* 0x000fc800078610ff */
[----:B------:R-:W-:Y:S01]  /*28540*/  LEA.HI.X.SX32 R247, R64, R244, 0x2, P3 ;  /* 0x000000f440f77211 */ /* 0x000fe200018f16ff */
[----:B---3--:R-:W-:Y:S02]  /*28550*/  IMAD R74, R61, R245, RZ ;  /* 0x000000f53d4a7224 */ /* 0x008fe400078e02ff */
[----:B------:R-:W3:Y:S01]  /*28560*/  LDL.LU R61, [R1+0x54] ;  /* 0x00005400013d7983 */ /* 0x000ee20000300800 */
[C---:B----4-:R-:W-:Y:S01]  /*28570*/  LEA R62, P6, R69.reuse, R8, 0x2 ;  /* 0x00000008453e7211 */ /* 0x050fe200078c10ff */
[----:B------:R-:W1:Y:S02]  /*28580*/  LDC R245, c[0x0][0x240] ;  /* 0x00009000fff57b82 */ /* 0x000e640000000800 */
[----:B------:R-:W4:Y:S04]  /*28590*/  LDL.LU R75, [R1+0x30] ;  /* 0x00003000014b7983 */ /* 0x000f280000300800 */
[----:B------:R2:W-:Y:S01]  /*285a0*/  STL.64 [R1+0x6f0], R72 ;  /* 0x0006f04801007387 */ /* 0x0005e20000100a00 */
[----:B------:R-:W-:-:S02]  /*285b0*/  LEA.HI.X.SX32 R63, R69, R244, 0x2, P6 ;  /* 0x000000f4453f7211 */ /* 0x000fc400030f16ff */
[----:B--2---:R-:W-:Y:S01]  /*285c0*/  MOV R73, R60 ;  /* 0x0000003c00497202 */ /* 0x004fe20000000f00 */
        /* <DEDUP_REMOVED lines=15> */
[----:B------:R-:W-:Y:S01]  /*286c0*/  STL.64 [R1+0x6e8], R62 ;  /* 0x0006e83e01007387 */ /* 0x000fe20000100a00 */
[----:B------:R-:W-:-:S03]  /*286d0*/  MOV R23, R22 ;  /* 0x0000001600177202 */ /* 0x000fc60000000f00 */
[----:B------:R-:W2:Y:S04]  /*286e0*/  LDL.LU R22, [R1+0x28] ;  /* 0x0000280001167983 */ /* 0x000ea80000300800 */
[----:B------:R-:W4:Y:S04]  /*286f0*/  LDL.LU R64, [R1+0x4c] ;  /* 0x00004c0001407983 */ /* 0x000f280000300800 */
[----:B------:R1:W-:Y:S01]  /*28700*/  STL.64 [R1+0x6e0], R246 ;  /* 0x0006e0f601007387 */ /* 0x0003e20000100a00 */
[----:B------:R-:W-:-:S04]  /*28710*/  LEA R250, P3, R66, R8, 0x2 ;  /* 0x0000000842fa7211 */ /* 0x000fc800078610ff */
[----:B------:R-:W-:Y:S01]  /*28720*/  LEA.HI.X.SX32 R251, R66, R244, 0x2, P3 ;  /* 0x000000f442fb7211 */ /* 0x000fe200018f16ff */
[----:B-1----:R-:W1:Y:S01]  /*28730*/  LDC R247, c[0x0][0x240] ;  /* 0x00009000fff77b82 */ /* 0x002e620000000800 */
[----:B---3--:R-:W-:-:S04]  /*28740*/  LEA R62, P6, R61, R8, 0x2 ;  /* 0x000000083d3e7211 */ /* 0x008fc800078c10ff */
[----:B------:R-:W-:-:S05]  /*28750*/  LEA.HI.X.SX32 R63, R61, R244, 0x2, P6 ;  /* 0x000000f43d3f7211 */ /* 0x000fca00030f16ff */
[----:B------:R3:W-:Y:S01]  /*28760*/  STL.64 [R1+0x6d8], R62 ;  /* 0x0006d83e01007387 */ /* 0x0007e20000100a00 */
[----:B------:R-:W-:Y:S01]  /*28770*/  IMAD.MOV.U32 R61, RZ, RZ, R58 ;  /* 0x000000ffff3d7224 */ /* 0x000fe200078e003a */
[----:B------:R-:W-:Y:S02]  /*28780*/  MOV R58, R53 ;  /* 0x00000035003a7202 */ /* 0x000fe40000000f00 */
[----:B------:R-:W-:Y:S01]  /*28790*/  MOV R53, R41 ;  /* 0x0000002900357202 */ /* 0x000fe20000000f00 */
[----:B---3--:R-:W-:Y:S01]  /*287a0*/  IMAD.MOV.U32 R63, RZ, RZ, R60 ;  /* 0x000000ffff3f7224 */ /* 0x008fe200078e003c */
[----:B------:R-:W-:Y:S01]  /*287b0*/  MOV R60, R55 ;  /* 0x00000037003c7202 */ /* 0x000fe20000000f00 */
[----:B------:R-:W-:Y:S01]  /*287c0*/  IMAD.MOV.U32 R55, RZ, RZ, R48 ;  /* 0x000000ffff377224 */ /* 0x000fe200078e0030 */
[----:B------:R-:W-:Y:S01]  /*287d0*/  MOV R48, R46 ;  /* 0x0000002e00307202 */ /* 0x000fe20000000f00 */
[----:B------:R-:W-:Y:S01]  /*287e0*/  IMAD.MOV.U32 R46, RZ, RZ, R38 ;  /* 0x000000ffff2e7224 */ /* 0x000fe200078e0026 */
[----:B------:R-:W-:Y:S01]  /*287f0*/  MOV R62, R59 ;  /* 0x0000003b003e7202 */ /* 0x000fe20000000f00 */
[----:B------:R-:W-:Y:S01]  /*28800*/  IMAD.MOV.U32 R38, RZ, RZ, R170 ;  /* 0x000000ffff267224 */ /* 0x000fe200078e00aa */
[----:B------:R-:W3:Y:S01]  /*28810*/  LDL.LU R246, [R1+0x20] ;  /* 0x0000200001f67983 */ /* 0x000ee20000300800 */
[----:B------:R-:W-:-:S02]  /*28820*/  IMAD.MOV.U32 R59, RZ, RZ, R54 ;  /* 0x000000ffff3b7224 */ /* 0x000fc400078e0036 */
[----:B------:R-:W-:Y:S01]  /*28830*/  IMAD.MOV.U32 R54, RZ, RZ, R43 ;  /* 0x000000ffff367224 */ /* 0x000fe200078e002b */
[----:B------:R-:W-:Y:S01]  /*28840*/  MOV R43, R39 ;  /* 0x00000027002b7202 */ /* 0x000fe20000000f00 */
[----:B------:R-:W-:Y:S01]  /*28850*/  IMAD.MOV.U32 R41, RZ, RZ, R40 ;  /* 0x000000ffff297224 */ /* 0x000fe200078e0028 */
[----:B------:R-:W-:Y:S01]  /*28860*/  MOV R40, R36 ;  /* 0x0000002400287202 */ /* 0x000fe20000000f00 */
[----:B------:R-:W-:Y:S01]  /*28870*/  IMAD.MOV.U32 R36, RZ, RZ, R23 ;  /* 0x000000ffff247224 */ /* 0x000fe200078e0017 */
[----:B------:R-:W-:Y:S01]  /*28880*/  MOV R39, R171 ;  /* 0x000000ab00277202 */ /* 0x000fe20000000f00 */
[----:B------:R-:W3:Y:S01]  /*28890*/  LDL.LU R23, [R1+0x1c] ;  /* 0x00001c0001177983 */ /* 0x000ee20000300800 */
[----:B----4-:R-:W-:-:S03]  /*288a0*/  LEA R170, P6, R64, R8, 0x2 ;  /* 0x0000000840aa7211 */ /* 0x010fc600078c10ff */
[----:B------:R4:W-:Y:S01]  /*288b0*/  STL.64 [R1+0x6d0], R250 ;  /* 0x0006d0fa01007387 */ /* 0x0009e20000100a00 */
[----:B------:R-:W-:Y:S01]  /*288c0*/  LEA.HI.X.SX32 R171, R64, R244, 0x2, P6 ;  /* 0x000000f440ab7211 */ /* 0x000fe200030f16ff */
[----:B------:R-:W-:Y:S02]  /*288d0*/  IMAD.MOV.U32 R64, RZ, RZ, R62 ;  /* 0x000000ffff407224 */ /* 0x000fe400078e003e */
[----:B------:R-:W-:Y:S01]  /*288e0*/  IMAD.MOV.U32 R62, RZ, RZ, R60 ;  /* 0x000000ffff3e7224 */ /* 0x000fe200078e003c */
[----:B------:R-:W-:Y:S01]  /*288f0*/  MOV R66, R63 ;  /* 0x0000003f00427202 */ /* 0x000fe20000000f00 */
[----:B------:R-:W-:Y:S01]  /*28900*/  IMAD.MOV.U32 R60, RZ, RZ, R58 ;  /* 0x000000ffff3c7224 */ /* 0x000fe200078e003a */
[----:B------:R-:W-:Y:S01]  /*28910*/  MOV R63, R61 ;  /* 0x0000003d003f7202 */ /* 0x000fe20000000f00 */
[----:B------:R-:W-:Y:S01]  /*28920*/  IMAD.MOV.U32 R58, RZ, RZ, R54 ;  /* 0x000000ffff3a7224 */ /* 0x000fe200078e0036 */
[----:B----4-:R-:W-:Y:S01]  /*28930*/  LEA R250, P3, R67, R8, 0x2 ;  /* 0x0000000843fa7211 */ /* 0x010fe200078610ff */
[----:B------:R-:W-:Y:S01]  /*28940*/  IMAD.MOV.U32 R54, RZ, RZ, R40 ;  /* 0x000000ffff367224 */ /* 0x000fe200078e0028 */
[----:B------:R-:W-:-:S02]  /*28950*/  MOV R61, R59 ;  /* 0x0000003b003d7202 */ /* 0x000fc40000000f00 */
[----:B------:R-:W-:Y:S01]  /*28960*/  MOV R40, R39 ;  /* 0x0000002700287202 */ /* 0x000fe20000000f00 */
[----:B------:R4:W-:Y:S01]  /*28970*/  STL.64 [R1+0x6c8], R170 ;  /* 0x0006c8aa01007387 */ /* 0x0009e20000100a00 */
[----:B------:R-:W-:Y:S02]  /*28980*/  MOV R59, R55 ;  /* 0x00000037003b7202 */ /* 0x000fe40000000f00 */
[----:B------:R-:W-:Y:S02]  /*28990*/  MOV R39, R21 ;  /* 0x0000001500277202 */ /* 0x000fe40000000f00 */
[----:B------:R-:W-:Y:S02]  /*289a0*/  LEA.HI.X.SX32 R251, R67, R244, 0x2, P3 ;  /* 0x000000f443fb7211 */ /* 0x000fe400018f16ff */
[----:B------:R-:W-:Y:S01]  /*289b0*/  MOV R21, R168 ;  /* 0x000000a800157202 */ /* 0x000fe20000000f00 */
[----:B------:R-:W-:Y:S01]  /*289c0*/  IMAD.MOV.U32 R67, RZ, RZ, R66 ;  /* 0x000000ffff437224 */ /* 0x000fe200078e0042 */
[----:B------:R-:W-:-:S02]  /*289d0*/  LEA R168, P6, R68, R8, 0x2 ;  /* 0x0000000844a87211 */ /* 0x000fc400078c10ff */
[----:B------:R-:W-:Y:S01]  /*289e0*/  MOV R55, R53 ;  /* 0x0000003500377202 */ /* 0x000fe20000000f00 */
[----:B----4-:R-:W4:Y:S01]  /*289f0*/  LDL.LU.64 R170, [R1+0x2f00] ;  /* 0x002f000001aa7983 */ /* 0x010f220000300a00 */
[----:B------:R-:W-:Y:S01]  /*28a00*/  IMAD.MOV.U32 R53, RZ, RZ, R38 ;  /* 0x000000ffff357224 */ /* 0x000fe200078e0026 */
[----:B------:R-:W-:Y:S02]  /*28a10*/  MOV R66, R64 ;  /* 0x0000004000427202 */ /* 0x000fe40000000f00 */
[----:B------:R-:W4:Y:S01]  /*28a20*/  LDL.LU R72, [R1+0x10] ;  /* 0x0000100001487983 */ /* 0x000f220000300800 */
[----:B------:R-:W-:Y:S01]  /*28a30*/  IMAD.MOV.U32 R38, RZ, RZ, R169 ;  /* 0x000000ffff267224 */ /* 0x000fe200078e00a9 */
[----:B------:R-:W-:Y:S01]  /*28a40*/  LEA.HI.X.SX32 R169, R68, R244, 0x2, P6 ;  /* 0x000000f444a97211 */ /* 0x000fe200030f16ff */
[----:B------:R-:W-:Y:S01]  /*28a50*/  IMAD.MOV.U32 R64, RZ, RZ, R59 ;  /* 0x000000ffff407224 */ /* 0x000fe200078e003b */
[----:B------:R-:W4:Y:S04]  /*28a60*/  LDL.LU R69, [R1+0xc] ;  /* 0x00000c0001457983 */ /* 0x000f280000300800 */
[----:B------:R1:W-:Y:S01]  /*28a70*/  STL.64 [R1+0x6c0], R250 ;  /* 0x0006c0fa01007387 */ /* 0x0003e20000100a00 */
[----:B------:R-:W-:Y:S01]  /*28a80*/  MOV R70, R67 ;  /* 0x0000004300467202 */ /* 0x000fe20000000f00 */
[----:B------:R-:W-:Y:S01]  /*28a90*/  IMAD.MOV.U32 R68, RZ, RZ, R66 ;  /* 0x000000ffff447224 */ /* 0x000fe200078e0042 */
[----:B------:R-:W-:Y:S01]  /*28aa0*/  MOV R67, R64 ;  /* 0x0000004000437202 */ /* 0x000fe20000000f00 */
[----:B------:R-:W4:Y:S01]  /*28ab0*/  LDL.LU R59, [R1+0x8] ;  /* 0x00000800013b7983 */ /* 0x000f220000300800 */
[----:B------:R-:W-:Y:S01]  /*28ac0*/  MOV R64, R55 ;  /* 0x0000003700407202 */ /* 0x000fe20000000f00 */
[----:B------:R-:W-:Y:S01]  /*28ad0*/  IMAD.MOV.U32 R66, RZ, RZ, R58 ;  /* 0x000000ffff427224 */ /* 0x000fe200078e003a */
[----:B-1----:R-:W-:Y:S01]  /*28ae0*/  LEA R250, P3, R248, R8, 0x2 ;  /* 0x00000008f8fa7211 */ /* 0x002fe200078610ff */
[----:B------:R1:W-:Y:S01]  /*28af0*/  STL.64 [R1+0x6b8], R168 ;  /* 0x0006b8a801007387 */ /* 0x0003e20000100a00 */
[----:B------:R-:W-:-:S02]  /*28b00*/  MOV R55, R53 ;  /* 0x0000003500377202 */ /* 0x000fc40000000f00 */
[----:B------:R-:W-:Y:S01]  /*28b10*/  LEA.HI.X.SX32 R251, R248, R244, 0x2, P3 ;  /* 0x000000f4f8fb7211 */ /* 0x000fe200018f16ff */
[----:B------:R-:W-:Y:S01]  /*28b20*/  IMAD.MOV.U32 R58, RZ, RZ, R54 ;  /* 0x000000ffff3a7224 */ /* 0x000fe200078e0036 */
[----:B------:R-:W4:Y:S01]  /*28b30*/  LDC R248, c[0x0][0x240] ;  /* 0x00009000fff87b82 */ /* 0x000f220000000800 */
[----:B------:R-:W-:Y:S01]  /*28b40*/  IMAD.MOV.U32 R53, RZ, RZ, R164 ;  /* 0x000000ffff357224 */ /* 0x000fe200078e00a4 */
[----:B------:R-:W-:Y:S01]  /*28b50*/  LEA R164, P6, R71, R8, 0x2 ;  /* 0x0000000847a47211 */ /* 0x000fe200078c10ff */
[----:B------:R-:W-:Y:S01]  /*28b60*/  IMAD.MOV.U32 R54, RZ, RZ, R39 ;  /* 0x000000ffff367224 */ /* 0x000fe200078e0027 */
[----:B------:R-:W-:Y:S01]  /*28b70*/  MOV R39, R38 ;  /* 0x0000002600277202 */ /* 0x000fe20000000f00 */
[----:B-1----:R-:W4:Y:S01]  /*28b80*/  LDL.LU.64 R168, [R1+0x2ef8] ;  /* 0x002ef80001a87983 */ /* 0x002f220000300a00 */
[----:B------:R-:W-:-:S03]  /*28b90*/  IMAD.MOV.U32 R38, RZ, RZ, R21 ;  /* 0x000000ffff267224 */ /* 0x000fc600078e0015 */
[----:B------:R-:W4:Y:S01]  /*28ba0*/  LDL.LU R249, [R1] ;  /* 0x0000000001f97983 */ /* 0x000f220000300800 */
[----:B------:R-:W-:-:S03]  /*28bb0*/  MOV R21, R165 ;  /* 0x000000a500157202 */ /* 0x000fc60000000f00 */
[----:B------:R-:W4:Y:S01]  /*28bc0*/  LDL.LU R252, [R1+0x168] ;  /* 0x0001680001fc7983 */ /* 0x000f220000300800 */
[----:B------:R-:W-:-:S03]  /*28bd0*/  LEA.HI.X.SX32 R165, R71, R244, 0x2, P6 ;  /* 0x000000f447a57211 */ /* 0x000fc600030f16ff */
[----:B------:R1:W-:Y:S04]  /*28be0*/  STL.64 [R1+0x6b0], R250 ;  /* 0x0006b0fa01007387 */ /* 0x0003e80000100a00 */
[----:B------:R2:W-:Y:S01]  /*28bf0*/  STL.64 [R1+0x6a8], R164 ;  /* 0x0006a8a401007387 */ /* 0x0005e20000100a00 */
[----:B-1----:R-:W-:Y:S02]  /*28c00*/  LEA R250, P3, R70, R8, 0x2 ;  /* 0x0000000846fa7211 */ /* 0x002fe400078610ff */
[----:B------:R-:W-:Y:S02]  /*28c10*/  MOV R251, R70 ;  /* 0x0000004600fb7202 */ /* 0x000fe40000000f00 */
[----:B------:R-:W-:Y:S01]  /*28c20*/  LEA R70, P6, R75, R8, 0x2 ;  /* 0x000000084b467211 */ /* 0x000fe200078c10ff */
[----:B--2---:R-:W2:Y:S01]  /*28c30*/  LDL.LU.64 R164, [R1+0x2ef0] ;  /* 0x002ef00001a47983 */ /* 0x004ea20000300a00 */
[----:B------:R-:W-:-:S02]  /*28c40*/  LEA.HI.X.SX32 R251, R251, R244, 0x2, P3 ;  /* 0x000000f4fbfb7211 */ /* 0x000fc400018f16ff */
[----:B------:R-:W-:-:S03]  /*28c50*/  LEA.HI.X.SX32 R71, R75, R244, 0x2, P6 ;  /* 0x000000f44b477211 */ /* 0x000fc600030f16ff */
[----:B------:R1:W-:Y:S04]  /*28c60*/  STL.64 [R1+0x6a0], R250 ;  /* 0x0006a0fa01007387 */ /* 0x0003e80000100a00 */
[----:B------:R-:W3:Y:S04]  /*28c70*/  LDL.LU R75, [R1+0x460] ;  /* 0x00046000014b7983 */ /* 0x000ee80000300800 */
[----:B------:R3:W-:Y:S01]  /*28c80*/  STL.64 [R1+0x698], R70 ;  /* 0x0006984601007387 */ /* 0x0007e20000100a00 */
[----:B-1----:R-:W-:Y:S01]  /*28c90*/  IMAD.MOV.U32 R251, RZ, RZ, R73 ;  /* 0x000000fffffb7224 */ /* 0x002fe200078e0049 */
[----:B------:R-:W-:-:S04]  /*28ca0*/  LEA R250, P3, R73, R8, 0x2 ;  /* 0x0000000849fa7211 */ /* 0x000fc800078610ff */
[----:B------:R-:W-:Y:S01]  /*28cb0*/  LEA.HI.X.SX32 R251, R251, R244, 0x2, P3 ;  /* 0x000000f4fbfb7211 */ /* 0x000fe200018f16ff */
[----:B---3--:R-:W-:Y:S02]  /*28cc0*/  IMAD R75, R75, R85, RZ ;  /* 0x000000554b4b7224 */ /* 0x008fe400078e02ff */
[----:B------:R-:W3:Y:S01]  /*28cd0*/  LDL.LU R85, [R1+0x18] ;  /* 0x0000180001557983 */ /* 0x000ee20000300800 */
[----:B------:R-:W-:-:S03]  /*28ce0*/  LEA R70, P6, R22, R8, 0x2 ;  /* 0x0000000816467211 */ /* 0x000fc600078c10ff */
[----:B------:R-:W2:Y:S01]  /*28cf0*/  LDL.LU R73, [R1+0x16c] ;  /* 0x00016c0001497983 */ /* 0x000ea20000300800 */
[----:B------:R-:W-:-:S03]  /*28d00*/  LEA.HI.X.SX32 R71, R22, R244, 0x2, P6 ;  /* 0x000000f416477211 */ /* 0x000fc600030f16ff */
[----:B------:R1:W-:Y:S04]  /*28d10*/  STL.64 [R1+0x690], R250 ;  /* 0x000690fa01007387 */ /* 0x0003e80000100a00 */
[----:B------:R-:W2:Y:S04]  /*28d20*/  LDL.LU R22, [R1+0x46c] ;  /* 0x00046c0001167983 */ /* 0x000ea80000300800 */
[----:B------:R4:W-:Y:S01]  /*28d30*/  STL.64 [R1+0x688], R70 ;  /* 0x0006884601007387 */ /* 0x0009e20000100a00 */
[----:B-1----:R-:W-:-:S04]  /*28d40*/  LEA R250, P3, R246, R8, 0x2 ;  /* 0x00000008f6fa7211 */ /* 0x002fc800078610ff */
[----:B------:R-:W-:Y:S02]  /*28d50*/  LEA.HI.X.SX32 R251, R246, R244, 0x2, P3 ;  /* 0x000000f4f6fb7211 */ /* 0x000fe400018f16ff */
[----:B------:R-:W1:Y:S01]  /*28d60*/  LDC R246, c[0x0][0x240] ;  /* 0x00009000fff67b82 */ /* 0x000e620000000800 */
[C---:B----4-:R-:W-:Y:S02]  /*28d70*/  LEA R70, P6, R23.reuse, R8, 0x2 ;  /* 0x0000000817467211 */ /* 0x050fe400078c10ff */
[----:B------:R-:W-:Y:S02]  /*28d80*/  STL.64 [R1+0x680], R250 ;  /* 0x000680fa01007387 */ /* 0x000fe40000100a00 */
[----:B------:R-:W-:Y:S02]  /*28d90*/  LEA.HI.X.SX32 R71, R23, R244, 0x2, P6 ;  /* 0x000000f417477211 */ /* 0x000fe400030f16ff */
[----:B------:R-:W1:Y:S04]  /*28da0*/  LDL.LU R23, [R1+0x470] ;  /* 0x0004700001177983 */ /* 0x000e680000300800 */
[----:B------:R4:W-:Y:S02]  /*28db0*/  STL.64 [R1+0x678], R70 ;  /* 0x0006784601007387 */ /* 0x0009e40000100a00 */
[----:B----4-:R-:W-:-:S04]  /*28dc0*/  LEA R70, P6, R72, R8, 0x2 ;  /* 0x0000000848467211 */ /* 0x010fc800078c10ff */
[----:B------:R-:W-:Y:S02]  /*28dd0*/  LEA.HI.X.SX32 R71, R72, R244, 0x2, P6 ;  /* 0x000000f448477211 */ /* 0x000fe400030f16ff */
[----:B---3--:R-:W-:-:S04]  /*28de0*/  LEA R250, P3, R85, R8, 0x2 ;  /* 0x0000000855fa7211 */ /* 0x008fc800078610ff */
[----:B------:R-:W-:Y:S02]  /*28df0*/  LEA.HI.X.SX32 R251, R85, R244, 0x2, P3 ;  /* 0x000000f455fb7211 */ /* 0x000fe400018f16ff */
[----:B------:R-:W3:Y:S03]  /*28e00*/  LDC R85, c[0x0][0x240] ;  /* 0x00009000ff557b82 */ /* 0x000ee60000000800 */
[----:B------:R4:W-:Y:S04]  /*28e10*/  STL.64 [R1+0x670], R250 ;  /* 0x000670fa01007387 */ /* 0x0009e80000100a00 */
[----:B------:R-:W2:Y:S04]  /*28e20*/  LDL.LU R72, [R1+0x474] ;  /* 0x0004740001487983 */ /* 0x000ea80000300800 */
[----:B------:R1:W-:Y:S01]  /*28e30*/  STL.64 [R1+0x668], R70 ;  /* 0x0006684601007387 */ /* 0x0003e20000100a00 */
[----:B----4-:R-:W-:-:S04]  /*28e40*/  LEA R250, P3, R69, R8, 0x2 ;  /* 0x0000000845fa7211 */ /* 0x010fc800078610ff */
[----:B------:R-:W-:Y:S02]  /*28e50*/  LEA.HI.X.SX32 R251, R69, R244, 0x2, P3 ;  /* 0x000000f445fb7211 */ /* 0x000fe400018f16ff */
[----:B-1----:R-:W-:-:S03]  /*28e60*/  LEA R70, P6, R59, R8, 0x2 ;  /* 0x000000083b467211 */ /* 0x002fc600078c10ff */
[----:B------:R-:W-:Y:S01]  /*28e70*/  STL.64 [R1+0x660], R250 ;  /* 0x000660fa01007387 */ /* 0x000fe20000100a00 */
[----:B------:R-:W-:Y:S02]  /*28e80*/  LEA.HI.X.SX32 R71, R59, R244, 0x2, P6 ;  /* 0x000000f43b477211 */ /* 0x000fe400030f16ff */
[----:B------:R-:W-:Y:S02]  /*28e90*/  MOV R59, R20 ;  /* 0x00000014003b7202 */ /* 0x000fe40000000f00 */
[----:B------:R-:W4:Y:S01]  /*28ea0*/  LDL.LU R20, [R1+0x478] ;  /* 0x0004780001147983 */ /* 0x000f220000300800 */
[----:B------:R-:W-:Y:S01]  /*28eb0*/  IMAD R23, R23, R246, RZ ;  /* 0x000000f617177224 */ /* 0x000fe200078e02ff */
[-C--:B------:R-:W-:Y:S02]  /*28ec0*/  LEA R246, P3, R249, R8.reuse, 0x2 ;  /* 0x00000008f9f67211 */ /* 0x080fe400078610ff */
[----:B------:R1:W-:Y:S04]  /*28ed0*/  STL.64 [R1+0x658], R70 ;  /* 0x0006584601007387 */ /* 0x0003e80000100a00 */
[----:B------:R-:W3:Y:S01]  /*28ee0*/  LDL.LU R69, [R1+0x170] ;  /* 0x0001700001457983 */ /* 0x000ee20000300800 */
[----:B-1----:R-:W-:-:S04]  /*28ef0*/  LEA R70, P6, R252, R8, 0x2 ;  /* 0x00000008fc467211 */ /* 0x002fc800078c10ff */
[-C--:B------:R-:W-:Y:S01]  /*28f00*/  LEA.HI.X.SX32 R71, R252, R244.reuse, 0x2, P6 ;  /* 0x000000f4fc477211 */ /* 0x080fe200030f16ff */
[----:B--2---:R-:W-:Y:S01]  /*28f10*/  IMAD R72, R72, R247, RZ ;  /* 0x000000f748487224 */ /* 0x004fe200078e02ff */
[----:B------:R-:W-:-:S05]  /*28f20*/  LEA.HI.X.SX32 R247, R249, R244, 0x2, P3 ;  /* 0x000000f4f9f77211 */ /* 0x000fca00018f16ff */
[----:B------:R1:W-:Y:S04]  /*28f30*/  STL.64 [R1+0x650], R246 ;  /* 0x000650f601007387 */ /* 0x0003e80000100a00 */
[----:B------:R2:W-:Y:S01]  /*28f40*/  STL.64 [R1+0x648], R70 ;  /* 0x0006484601007387 */ /* 0x0005e20000100a00 */
[CC--:B-1----:R-:W-:Y:S02]  /*28f50*/  LEA R246, P3, R164.reuse, R8.reuse, 0x2 ;  /* 0x00000008a4f67211 */ /* 0x0c2fe400078610ff */
[C---:B--2---:R-:W-:Y:S02]  /*28f60*/  LEA R70, P6, R165.reuse, R8, 0x2 ;  /* 0x00000008a5467211 */ /* 0x044fe400078c10ff */
[-C--:B------:R-:W-:Y:S02]  /*28f70*/  LEA.HI.X.SX32 R247, R164, R244.reuse, 0x2, P3 ;  /* 0x000000f4a4f77211 */ /* 0x080fe400018f16ff */
[----:B------:R-:W-:Y:S01]  /*28f80*/  LEA.HI.X.SX32 R71, R165, R244, 0x2, P6 ;  /* 0x000000f4a5477211 */ /* 0x000fe200030f16ff */
[----:B----4-:R-:W-:Y:S01]  /*28f90*/  IMAD R20, R20, R248, RZ ;  /* 0x000000f814147224 */ /* 0x010fe200078e02ff */
[----:B------:R-:W1:Y:S01]  /*28fa0*/  LDC R164, c[0x0][0x240] ;  /* 0x00009000ffa47b82 */ /* 0x000e620000000800 */
[----:B------:R2:W-:Y:S04]  /*28fb0*/  STL.64 [R1+0x640], R246 ;  /* 0x000640f601007387 */ /* 0x0005e80000100a00 */
[----:B------:R4:W-:Y:S03]  /*28fc0*/  STL.64 [R1+0x638], R70 ;  /* 0x0006384601007387 */ /* 0x0009e60000100a00 */
[----:B------:R-:W1:Y:S01]  /*28fd0*/  LDC R165, c[0x0][0x240] ;  /* 0x00009000ffa57b82 */ /* 0x000e620000000800 */
[----:B------:R-:W3:Y:S01]  /*28fe0*/  LDL.LU R252, [R1+0x174] ;  /* 0x0001740001fc7983 */ /* 0x000ee20000300800 */
[----:B--2---:R-:W-:-:S02]  /*28ff0*/  LEA R246, P3, R171, R8, 0x2 ;  /* 0x00000008abf67211 */ /* 0x004fc400078610ff */
[----:B----4-:R-:W-:Y:S02]  /*29000*/  LEA R70, P6, R73, R8, 0x2 ;  /* 0x0000000849467211 */ /* 0x010fe400078c10ff */
[----:B------:R-:W-:Y:S02]  /*29010*/  LEA.HI.X.SX32 R247, R171, R244, 0x2, P3 ;  /* 0x000000f4abf77211 */ /* 0x000fe400018f16ff */
[----:B------:R-:W-:Y:S02]  /*29020*/  LEA R248, P3, R173, R8, 0x2 ;  /* 0x00000008adf87211 */ /* 0x000fe400078610ff */
[-C--:B------:R-:W-:Y:S02]  /*29030*/  LEA.HI.X.SX32 R71, R73, R244.reuse, 0x2, P6 ;  /* 0x000000f449477211 */ /* 0x080fe400030f16ff */
[----:B------:R-:W-:Y:S01]  /*29040*/  LEA.HI.X.SX32 R249, R173, R244, 0x2, P3 ;  /* 0x000000f4adf97211 */ /* 0x000fe200018f16ff */
[----:B------:R2:W-:Y:S04]  /*29050*/  STL.64 [R1+0x630], R246 ;  /* 0x000630f601007387 */ /* 0x0005e80000100a00 */
[----:B------:R4:W-:Y:S01]  /*29060*/  STL.64 [R1+0x628], R70 ;  /* 0x0006284601007387 */ /* 0x0009e20000100a00 */
[----:B--2---:R-:W-:-:S03]  /*29070*/  LEA R246, P6, R167, R8, 0x2 ;  /* 0x00000008a7f67211 */ /* 0x004fc600078c10ff */
[----:B----4-:R-:W2:Y:S04]  /*29080*/  LDL.LU R71, [R1+0x178] ;  /* 0x0001780001477983 */ /* 0x010ea80000300800 */
[----:B------:R4:W-:Y:S01]  /*29090*/  STL.64 [R1+0x620], R248 ;  /* 0x000620f801007387 */ /* 0x0009e20000100a00 */
[----:B------:R-:W-:Y:S01]  /*290a0*/  LEA.HI.X.SX32 R247, R167, R244, 0x2, P6 ;  /* 0x000000f4a7f77211 */ /* 0x000fe200030f16ff */
[----:B------:R-:W-:Y:S01]  /*290b0*/  IMAD R22, R22, R245, RZ ;  /* 0x000000f516167224 */ /* 0x000fe200078e02ff */
[----:B------:R-:W2:Y:S01]  /*290c0*/  LDC R167, c[0x0][0x240] ;  /* 0x00009000ffa77b82 */ /* 0x000ea20000000800 */
[----:B------:R-:W2:Y:S01]  /*290d0*/  LDL.LU R251, [R1+0x17c] ;  /* 0x00017c0001fb7983 */ /* 0x000ea20000300800 */
[----:B----4-:R-:W-:-:S04]  /*290e0*/  LEA R248, P3, R175, R8, 0x2 ;  /* 0x00000008aff87211 */ /* 0x010fc800078610ff */
[----:B------:R-:W-:Y:S01]  /*290f0*/  LEA.HI.X.SX32 R249, R175, R244, 0x2, P3 ;  /* 0x000000f4aff97211 */ /* 0x000fe200018f16ff */
[----:B------:R4:W-:Y:S04]  /*29100*/  STL.64 [R1+0x618], R246 ;  /* 0x000618f601007387 */ /* 0x0009e80000100a00 */
[----:B------:R1:W-:Y:S01]  /*29110*/  STL.64 [R1+0x610], R248 ;  /* 0x000610f801007387 */ /* 0x0003e20000100a00 */
[CC--:B----4-:R-:W-:Y:S02]  /*29120*/  LEA R246, P6, R168.reuse, R8.reuse, 0x2 ;  /* 0x00000008a8f67211 */ /* 0x0d0fe400078c10ff */
[----:B-1----:R-:W-:Y:S02]  /*29130*/  LEA R248, P3, R177, R8, 0x2 ;  /* 0x00000008b1f87211 */ /* 0x002fe400078610ff */
[----:B------:R-:W-:-:S02]  /*29140*/  LEA.HI.X.SX32 R247, R168, R244, 0x2, P6 ;  /* 0x000000f4a8f77211 */ /* 0x000fc400030f16ff */
[----:B------:R-:W-:Y:S01]  /*29150*/  LEA.HI.X.SX32 R249, R177, R244, 0x2, P3 ;  /* 0x000000f4b1f97211 */ /* 0x000fe200018f16ff */
[----:B------:R-:W1:Y:S02]  /*29160*/  LDC R168, c[0x0][0x240] ;  /* 0x00009000ffa87b82 */ /* 0x000e640000000800 */
[----:B------:R4:W-:Y:S04]  /*29170*/  STL.64 [R1+0x608], R246 ;  /* 0x000608f601007387 */ /* 0x0009e80000100a00 */
[----:B------:R3:W-:Y:S04]  /*29180*/  STL.64 [R1+0x600], R248 ;  /* 0x000600f801007387 */ /* 0x0007e80000100a00 */
[----:B------:R-:W2:Y:S01]  /*29190*/  LDL.LU R70, [R1+0x47c] ;  /* 0x00047c0001467983 */ /* 0x000ea20000300800 */
[----:B----4-:R-:W-:-:S02]  /*291a0*/  LEA R246, P6, R169, R8, 0x2 ;  /* 0x00000008a9f67211 */ /* 0x010fc400078c10ff */
[----:B---3--:R-:W-:Y:S02]  /*291b0*/  LEA R248, P3, R69, R8, 0x2 ;  /* 0x0000000845f87211 */ /* 0x008fe400078610ff */
[-C--:B------:R-:W-:Y:S02]  /*291c0*/  LEA.HI.X.SX32 R247, R169, R244.reuse, 0x2, P6 ;  /* 0x000000f4a9f77211 */ /* 0x080fe400030f16ff */
[----:B------:R-:W-:Y:S01]  /*291d0*/  LEA.HI.X.SX32 R249, R69, R244, 0x2, P3 ;  /* 0x000000f445f97211 */ /* 0x000fe200018f16ff */
[----:B------:R-:W-:Y:S01]  /*291e0*/  IMAD.MOV.U32 R69, RZ, RZ, R68 ;  /* 0x000000ffff457224 */ /* 0x000fe200078e0044 */
[----:B------:R-:W-:Y:S01]  /*291f0*/  MOV R68, R67 ;  /* 0x0000004300447202 */ /* 0x000fe20000000f00 */
        /* <DEDUP_REMOVED lines=10> */
[----:B---3--:R-:W-:-:S03]  /*292a0*/  LEA R246, P6, R170, R8, 0x2 ;  /* 0x00000008aaf67211 */ /* 0x008fc600078c10ff */
[----:B------:R-:W3:Y:S01]  /*292b0*/  LDL.LU R21, [R1+0x480] ;  /* 0x0004800001157983 */ /* 0x000ee20000300800 */
[C---:B----4-:R-:W-:Y:S02]  /*292c0*/  LEA R248, P3, R91.reuse, R8, 0x2 ;  /* 0x000000085bf87211 */ /* 0x050fe400078610ff */
[-C--:B------:R-:W-:Y:S02]  /*292d0*/  LEA.HI.X.SX32 R247, R170, R244.reuse, 0x2, P6 ;  /* 0x000000f4aaf77211 */ /* 0x080fe400030f16ff */
[----:B------:R-:W-:Y:S02]  /*292e0*/  LEA.HI.X.SX32 R249, R91, R244, 0x2, P3 ;  /* 0x000000f45bf97211 */ /* 0x000fe400018f16ff */
[----:B------:R-:W4:Y:S01]  /*292f0*/  LDC R91, c[0x0][0x240] ;  /* 0x00009000ff5b7b82 */ /* 0x000f220000000800 */
[----:B------:R1:W-:Y:S04]  /*29300*/  STL.64 [R1+0x5e8], R246 ;  /* 0x0005e8f601007387 */ /* 0x0003e80000100a00 */
[----:B------:R-:W-:Y:S01]  /*29310*/  STL.64 [R1+0x5e0], R248 ;  /* 0x0005e0f801007387 */ /* 0x000fe20000100a00 */
[----:B--2---:R-:W-:Y:S01]  /*29320*/  IMAD R73, R70, R85, RZ ;  /* 0x0000005546497224 */ /* 0x004fe200078e02ff */
[----:B------:R-:W-:Y:S01]  /*29330*/  MOV R70, R68 ;  /* 0x0000004400467202 */ /* 0x000fe20000000f00 */
[----:B------:R-:W-:Y:S01]  /*29340*/  IMAD.MOV.U32 R68, RZ, RZ, R67 ;  /* 0x000000ffff447224 */ /* 0x000fe200078e0043 */
[----:B------:R-:W-:Y:S01]  /*29350*/  MOV R67, R66 ;  /* 0x0000004200437202 */ /* 0x000fe20000000f00 */
[----:B------:R-:W-:Y:S01]  /*29360*/  IMAD.MOV.U32 R66, RZ, RZ, R59 ;  /* 0x000000ffff427224 */ /* 0x000fe200078e003b */
[----:B------:R-:W-:Y:S01]  /*29370*/  MOV R59, R54 ;  /* 0x00000036003b7202 */ /* 0x000fe20000000f00 */
[----:B------:R-:W-:Y:S01]  /*29380*/  IMAD.MOV.U32 R54, RZ, RZ, R53 ;  /* 0x000000ffff367224 */ /* 0x000fe200078e0035 */
[----:B------:R-:W-:Y:S01]  /*29390*/  MOV R53, R24 ;  /* 0x0000001800357202 */ /* 0x000fe20000000f00 */
[----:B------:R-:W2:Y:S01]  /*293a0*/  LDC R85, c[0x0][0x240] ;  /* 0x00009000ff557b82 */ /* 0x000ea20000000800 */
[----:B------:R-:W4:Y:S01]  /*293b0*/  LDL.LU R24, [R1+0x484] ;  /* 0x0004840001187983 */ /* 0x000f220000300800 */
[----:B-1----:R-:W-:-:S02]  /*293c0*/  LEA R246, P6, R172, R8, 0x2 ;  /* 0x00000008acf67211 */ /* 0x002fc400078c10ff */
[----:B------:R-:W-:Y:S02]  /*293d0*/  LEA R170, P3, R252, R8, 0x2 ;  /* 0x00000008fcaa7211 */ /* 0x000fe400078610ff */
[-C--:B------:R-:W-:Y:S02]  /*293e0*/  LEA.HI.X.SX32 R247, R172, R244.reuse, 0x2, P6 ;  /* 0x000000f4acf77211 */ /* 0x080fe400030f16ff */
[----:B------:R-:W-:-:S03]  /*293f0*/  LEA.HI.X.SX32 R171, R252, R244, 0x2, P3 ;  /* 0x000000f4fcab7211 */ /* 0x000fc600018f16ff */
[----:B------:R1:W-:Y:S04]  /*29400*/  STL.64 [R1+0x5d8], R246 ;  /* 0x0005d8f601007387 */ /* 0x0003e80000100a00 */
[----:B------:R3:W-:Y:S01]  /*29410*/  STL.64 [R1+0x5d0], R170 ;  /* 0x0005d0aa01007387 */ /* 0x0007e20000100a00 */
[----:B------:R-:W-:-:S03]  /*29420*/  IMAD.MOV.U32 R252, RZ, RZ, R70 ;  /* 0x000000fffffc7224 */ /* 0x000fc600078e0046 */
[----:B------:R-:W2:Y:S01]  /*29430*/  LDL.LU R70, [R1+0x488] ;  /* 0x0004880001467983 */ /* 0x000ea20000300800 */
[-C--:B-1----:R-:W-:Y:S02]  /*29440*/  LEA R246, P6, R174, R8.reuse, 0x2 ;  /* 0x00000008aef67211 */ /* 0x082fe400078c10ff */
[----:B---3--:R-:W-:Y:S01]  /*29450*/  LEA R170, P3, R92, R8, 0x2 ;  /* 0x000000085caa7211 */ /* 0x008fe200078610ff */
[----:B------:R-:W-:Y:S01]  /*29460*/  IMAD R21, R21, R164, RZ ;  /* 0x000000a415157224 */ /* 0x000fe200078e02ff */
[-C--:B------:R-:W-:Y:S02]  /*29470*/  LEA.HI.X.SX32 R247, R174, R244.reuse, 0x2, P6 ;  /* 0x000000f4aef77211 */ /* 0x080fe400030f16ff */
[----:B------:R-:W-:Y:S02]  /*29480*/  LEA.HI.X.SX32 R171, R92, R244, 0x2, P3 ;  /* 0x000000f45cab7211 */ /* 0x000fe400018f16ff */
[C---:B------:R-:W-:Y:S01]  /*29490*/  LEA R164, P6, R71.reuse, R8, 0x2 ;  /* 0x0000000847a47211 */ /* 0x040fe200078c10ff */
[----:B------:R-:W-:Y:S01]  /*294a0*/  STL.64 [R1+0x5c8], R246 ;  /* 0x0005c8f601007387 */ /* 0x000fe20000100a00 */
[----:B------:R-:W-:Y:S01]  /*294b0*/  MOV R249, R69 ;  /* 0x0000004500f97202 */ /* 0x000fe20000000f00 */
[----:B------:R-:W1:Y:S02]  /*294c0*/  LDC R92, c[0x0][0x240] ;  /* 0x00009000ff5c7b82 */ /* 0x000e640000000800 */
[----:B------:R3:W-:Y:S01]  /*294d0*/  STL.64 [R1+0x5c0], R170 ;  /* 0x0005c0aa01007387 */ /* 0x0007e20000100a00 */
[----:B----4-:R-:W-:Y:S01]  /*294e0*/  IMAD R24, R24, R165, RZ ;  /* 0x000000a518187224 */ /* 0x010fe200078e02ff */
[----:B------:R-:W-:-:S02]  /*294f0*/  LEA.HI.X.SX32 R165, R71, R244, 0x2, P6 ;  /* 0x000000f447a57211 */ /* 0x000fc400030f16ff */
[----:B------:R-:W4:Y:S04]  /*29500*/  LDL.LU R71, [R1+0x48c] ;  /* 0x00048c0001477983 */ /* 0x000f280000300800 */
[----:B------:R1:W-:Y:S04]  /*29510*/  STL.64 [R1+0x5b8], R164 ;  /* 0x0005b8a401007387 */ /* 0x0003e80000100a00 */
[----:B------:R-:W2:Y:S01]  /*29520*/  LDL.LU R69, [R1+0x184] ;  /* 0x0001840001457983 */ /* 0x000ea20000300800 */
[----:B---3--:R-:W-:-:S04]  /*29530*/  LEA R170, P3, R251, R8, 0x2 ;  /* 0x00000008fbaa7211 */ /* 0x008fc800078610ff */
[----:B------:R-:W-:Y:S02]  /*29540*/  LEA.HI.X.SX32 R171, R251, R244, 0x2, P3 ;  /* 0x000000f4fbab7211 */ /* 0x000fe400018f16ff */
[----:B-1----:R-:W-:-:S04]  /*29550*/  LEA R164, P6, R178, R8, 0x2 ;  /* 0x00000008b2a47211 */ /* 0x002fc800078c10ff */
[----:B------:R-:W-:Y:S01]  /*29560*/  LEA.HI.X.SX32 R165, R178, R244, 0x2, P6 ;  /* 0x000000f4b2a57211 */ /* 0x000fe200030f16ff */
[----:B------:R-:W-:Y:S04]  /*29570*/  STL.64 [R1+0x5b0], R170 ;  /* 0x0005b0aa01007387 */ /* 0x000fe80000100a00 */
[----:B------:R1:W-:Y:S02]  /*29580*/  STL.64 [R1+0x5a8], R164 ;  /* 0x0005a8a401007387 */ /* 0x0003e40000100a00 */
[----:B-1----:R-:W-:-:S04]  /*29590*/  LEA R164, P6, R180, R8, 0x2 ;  /* 0x00000008b4a47211 */ /* 0x002fc800078c10ff */
[----:B------:R-:W-:Y:S01]  /*295a0*/  LEA.HI.X.SX32 R165, R180, R244, 0x2, P6 ;  /* 0x000000f4b4a57211 */ /* 0x000fe200030f16ff */
[----:B----4-:R-:W-:Y:S01]  /*295b0*/  IMAD R71, R71, R168, RZ ;  /* 0x000000a847477224 */ /* 0x010fe200078e02ff */
[----:B------:R-:W-:-:S04]  /*295c0*/  LEA R168, P3, R103, R8, 0x2 ;  /* 0x0000000867a87211 */ /* 0x000fc800078610ff */
[----:B------:R-:W-:Y:S01]  /*295d0*/  LEA.HI.X.SX32 R169, R103, R244, 0x2, P3 ;  /* 0x000000f467a97211 */ /* 0x000fe200018f16ff */
[----:B--2---:R-:W-:Y:S01]  /*295e0*/  IMAD R70, R70, R167, RZ ;  /* 0x000000a746467224 */ /* 0x004fe200078e02ff */
[----:B------:R-:W1:Y:S03]  /*295f0*/  LDC R103, c[0x0][0x240] ;  /* 0x00009000ff677b82 */ /* 0x000e660000000800 */
[----:B------:R2:W-:Y:S04]  /*29600*/  STL.64 [R1+0x5a0], R168 ;  /* 0x0005a0a801007387 */ /* 0x0005e80000100a00 */
[----:B------:R3:W-:Y:S01]  /*29610*/  STL.64 [R1+0x598], R164 ;  /* 0x000598a401007387 */ /* 0x0007e20000100a00 */
[----:B--2---:R-:W-:-:S02]  /*29620*/  LEA R168, P3, R186, R8, 0x2 ;  /* 0x00000008baa87211 */ /* 0x004fc400078610ff */
[C---:B---3--:R-:W-:Y:S02]  /*29630*/  LEA R164, P6, R181.reuse, R8, 0x2 ;  /* 0x00000008b5a47211 */ /* 0x048fe400078c10ff */
[-C--:B------:R-:W-:Y:S02]  /*29640*/  LEA.HI.X.SX32 R169, R186, R244.reuse, 0x2, P3 ;  /* 0x000000f4baa97211 */ /* 0x080fe400018f16ff */
[----:B------:R-:W-:-:S03]  /*29650*/  LEA.HI.X.SX32 R165, R181, R244, 0x2, P6 ;  /* 0x000000f4b5a57211 */ /* 0x000fc600030f16ff */
[----:B------:R2:W-:Y:S04]  /*29660*/  STL.64 [R1+0x590], R168 ;  /* 0x000590a801007387 */ /* 0x0005e80000100a00 */
[----:B------:R3:W-:Y:S01]  /*29670*/  STL.64 [R1+0x588], R164 ;  /* 0x000588a401007387 */ /* 0x0007e20000100a00 */
[-C--:B--2---:R-:W-:Y:S02]  /*29680*/  LEA R168, P3, R250, R8.reuse, 0x2 ;  /* 0x00000008faa87211 */ /* 0x084fe400078610ff */
[----:B---3--:R-:W-:Y:S02]  /*29690*/  LEA R164, P6, R182, R8, 0x2 ;  /* 0x00000008b6a47211 */ /* 0x008fe400078c10ff */
[-C--:B------:R-:W-:Y:S02]  /*296a0*/  LEA.HI.X.SX32 R169, R250, R244.reuse, 0x2, P3 ;  /* 0x000000f4faa97211 */ /* 0x080fe400018f16ff */
[----:B------:R-:W-:-:S03]  /*296b0*/  LEA.HI.X.SX32 R165, R182, R244, 0x2, P6 ;  /* 0x000000f4b6a57211 */ /* 0x000fc600030f16ff */
[----:B------:R2:W-:Y:S04]  /*296c0*/  STL.64 [R1+0x580], R168 ;  /* 0x000580a801007387 */ /* 0x0005e80000100a00 */
[----:B------:R-:W3:Y:S04]  /*296d0*/  LDL.LU R248, [R1+0x188] ;  /* 0x0001880001f87983 */ /* 0x000ee80000300800 */
[----:B------:R4:W-:Y:S01]  /*296e0*/  STL.64 [R1+0x578], R164 ;  /* 0x000578a401007387 */ /* 0x0009e20000100a00 */
[----:B--2---:R-:W-:-:S04]  /*296f0*/  LEA R168, P3, R190, R8, 0x2 ;  /* 0x00000008bea87211 */ /* 0x004fc800078610ff */
[----:B------:R-:W-:Y:S02]  /*29700*/  LEA.HI.X.SX32 R169, R190, R244, 0x2, P3 ;  /* 0x000000f4bea97211 */ /* 0x000fe400018f16ff */
[CC--:B------:R-:W-:Y:S02]  /*29710*/  LEA R170, P3, R192.reuse, R8.reuse, 0x2 ;  /* 0x00000008c0aa7211 */ /* 0x0c0fe400078610ff */
[C---:B----4-:R-:W-:Y:S02]  /*29720*/  LEA R164, P6, R183.reuse, R8, 0x2 ;  /* 0x00000008b7a47211 */ /* 0x050fe400078c10ff */
[-C--:B------:R-:W-:Y:S02]  /*29730*/  LEA.HI.X.SX32 R171, R192, R244.reuse, 0x2, P3 ;  /* 0x000000f4c0ab7211 */ /* 0x080fe400018f16ff */
[----:B------:R-:W-:Y:S01]  /*29740*/  LEA.HI.X.SX32 R165, R183, R244, 0x2, P6 ;  /* 0x000000f4b7a57211 */ /* 0x000fe200030f16ff */
[----:B------:R2:W-:Y:S04]  /*29750*/  STL.64 [R1+0x570], R168 ;  /* 0x000570a801007387 */ /* 0x0005e80000100a00 */
[----:B------:R4:W-:Y:S04]  /*29760*/  STL.64 [R1+0x568], R164 ;  /* 0x000568a401007387 */ /* 0x0009e80000100a00 */
[----:B------:R1:W-:Y:S01]  /*29770*/  STL.64 [R1+0x560], R170 ;  /* 0x000560aa01007387 */ /* 0x0003e20000100a00 */
[----:B--2---:R-:W-:Y:S01]  /*29780*/  LEA R168, P6, R184, R8, 0x2 ;  /* 0x00000008b8a87211 */ /* 0x004fe200078c10ff */
[----:B------:R-:W-:-:S03]  /*29790*/  IMAD.MOV.U32 R250, RZ, RZ, R252 ;  /* 0x000000fffffa7224 */ /* 0x000fc600078e00fc */
[----:B------:R-:W-:Y:S01]  /*297a0*/  LEA.HI.X.SX32 R169, R184, R244, 0x2, P6 ;  /* 0x000000f4b8a97211 */ /* 0x000fe200030f16ff */
[----:B----4-:R-:W2:Y:S01]  /*297b0*/  LDC R164, c[0x0][0x240] ;  /* 0x00009000ffa47b82 */ /* 0x010ea20000000800 */
[C---:B-1----:R-:W-:Y:S02]  /*297c0*/  LEA R170, P3, R194.reuse, R8, 0x2 ;  /* 0x00000008c2aa7211 */ /* 0x042fe400078610ff */
[----:B------:R-:W-:Y:S02]  /*297d0*/  MOV R252, R68 ;  /* 0x0000004400fc7202 */ /* 0x000fe40000000f00 */
[----:B------:R-:W-:Y:S01]  /*297e0*/  LEA.HI.X.SX32 R171, R194, R244, 0x2, P3 ;  /* 0x000000f4c2ab7211 */ /* 0x000fe200018f16ff */
[----:B------:R-:W4:Y:S04]  /*297f0*/  LDL.LU R68, [R1+0x490] ;  /* 0x0004900001447983 */ /* 0x000f280000300800 */
[----:B------:R1:W-:Y:S04]  /*29800*/  STL.64 [R1+0x558], R168 ;  /* 0x000558a801007387 */ /* 0x0003e80000100a00 */
[----:B------:R1:W-:Y:S02]  /*29810*/  STL.64 [R1+0x550], R170 ;  /* 0x000550aa01007387 */ /* 0x0003e40000100a00 */
[----:B-1----:R-:W-:-:S02]  /*29820*/  LEA R168, P6, R69, R8, 0x2 ;  /* 0x0000000845a87211 */ /* 0x002fc400078c10ff */
[C---:B------:R-:W-:Y:S02]  /*29830*/  LEA R170, P3, R86.reuse, R8, 0x2 ;  /* 0x0000000856aa7211 */ /* 0x040fe400078610ff */
[-C--:B------:R-:W-:Y:S02]  /*29840*/  LEA.HI.X.SX32 R169, R69, R244.reuse, 0x2, P6 ;  /* 0x000000f445a97211 */ /* 0x080fe400030f16ff */
[----:B------:R-:W-:Y:S01]  /*29850*/  LEA.HI.X.SX32 R171, R86, R244, 0x2, P3 ;  /* 0x000000f456ab7211 */ /* 0x000fe200018f16ff */
[----:B------:R-:W2:Y:S01]  /*29860*/  LDL.LU R69, [R1+0x494] ;  /* 0x0004940001457983 */ /* 0x000ea20000300800 */
[----:B------:R-:W-:Y:S01]  /*29870*/  IMAD.MOV.U32 R251, RZ, RZ, R250 ;  /* 0x000000fffffb7224 */ /* 0x000fe200078e00fa */
[----:B------:R-:W1:Y:S02]  /*29880*/  LDC R86, c[0x0][0x240] ;  /* 0x00009000ff567b82 */ /* 0x000e640000000800 */
[----:B------:R1:W-:Y:S04]  /*29890*/  STL.64 [R1+0x548], R168 ;  /* 0x000548a801007387 */ /* 0x0003e80000100a00 */
[----:B------:R-:W4:Y:S04]  /*298a0*/  LDL.LU R247, [R1+0x18c] ;  /* 0x00018c0001f77983 */ /* 0x000f280000300800 */
[----:B------:R1:W-:Y:S02]  /*298b0*/  STL.64 [R1+0x540], R170 ;  /* 0x000540aa01007387 */ /* 0x0003e40000100a00 */
[----:B-1----:R-:W-:-:S02]  /*298c0*/  LEA R168, P6, R187, R8, 0x2 ;  /* 0x00000008bba87211 */ /* 0x002fc400078c10ff */
[----:B------:R-:W-:Y:S02]  /*298d0*/  MOV R250, R252 ;  /* 0x000000fc00fa7202 */ /* 0x000fe40000000f00 */
[----:B------:R-:W-:Y:S02]  /*298e0*/  LEA.HI.X.SX32 R169, R187, R244, 0x2, P6 ;  /* 0x000000f4bba97211 */ /* 0x000fe400030f16ff */
[C---:B------:R-:W-:Y:S01]  /*298f0*/  LEA R170, P3, R107.reuse, R8, 0x2 ;  /* 0x000000086baa7211 */ /* 0x040fe200078610ff */
[----:B------:R-:W-:Y:S01]  /*29900*/  IMAD.MOV.U32 R252, RZ, RZ, R67 ;  /* 0x000000fffffc7224 */ /* 0x000fe200078e0043 */
[----:B------:R-:W-:Y:S02]  /*29910*/  MOV R67, R66 ;  /* 0x0000004200437202 */ /* 0x000fe40000000f00 */
[----:B------:R-:W-:Y:S01]  /*29920*/  LEA.HI.X.SX32 R171, R107, R244, 0x2, P3 ;  /* 0x000000f46bab7211 */ /* 0x000fe200018f16ff */
[----:B------:R-:W4:Y:S04]  /*29930*/  LDL.LU R66, [R1+0x498] ;  /* 0x0004980001427983 */ /* 0x000f280000300800 */
[----:B------:R1:W-:Y:S01]  /*29940*/  STL.64 [R1+0x538], R168 ;  /* 0x000538a801007387 */ /* 0x0003e20000100a00 */
[----:B------:R-:W-:-:S03]  /*29950*/  IMAD.MOV.U32 R245, RZ, RZ, R251 ;  /* 0x000000fffff57224 */ /* 0x000fc600078e00fb */
[----:B------:R1:W-:Y:S01]  /*29960*/  STL.64 [R1+0x530], R170 ;  /* 0x000530aa01007387 */ /* 0x0003e20000100a00 */
[----:B------:R-:W-:Y:S01]  /*29970*/  MOV R251, R250 ;  /* 0x000000fa00fb7202 */ /* 0x000fe20000000f00 */
[----:B------:R-:W-:Y:S01]  /*29980*/  IMAD.MOV.U32 R250, RZ, RZ, R252 ;  /* 0x000000fffffa7224 */ /* 0x000fe200078e00fc */
[-C--:B-1----:R-:W-:Y:S02]  /*29990*/  LEA R168, P6, R189, R8.reuse, 0x2 ;  /* 0x00000008bda87211 */ /* 0x082fe400078c10ff */
[----:B------:R-:W-:Y:S02]  /*299a0*/  LEA R170, P3, R89, R8, 0x2 ;  /* 0x0000000859aa7211 */ /* 0x000fe400078610ff */
[-C--:B------:R-:W-:Y:S02]  /*299b0*/  LEA.HI.X.SX32 R169, R189, R244.reuse, 0x2, P6 ;  /* 0x000000f4bda97211 */ /* 0x080fe400030f16ff */
[----:B------:R-:W-:Y:S01]  /*299c0*/  LEA.HI.X.SX32 R171, R89, R244, 0x2, P3 ;  /* 0x000000f459ab7211 */ /* 0x000fe200018f16ff */
[----:B------:R-:W-:Y:S01]  /*299d0*/  IMAD.MOV.U32 R246, RZ, RZ, R245 ;  /* 0x000000fffff67224 */ /* 0x000fe200078e00f5 */
[----:B------:R-:W-:Y:S01]  /*299e0*/  MOV R252, R67 ;  /* 0x0000004300fc7202 */ /* 0x000fe20000000f00 */
[----:B------:R-:W1:Y:S01]  /*299f0*/  LDC R89, c[0x0][0x240] ;  /* 0x00009000ff597b82 */ /* 0x000e620000000800 */
[----:B------:R-:W4:Y:S01]  /*29a00*/  LDL.LU R67, [R1+0x49c] ;  /* 0x00049c0001437983 */ /* 0x000f220000300800 */
[----:B------:R-:W-:Y:S01]  /*29a10*/  MOV R245, R251 ;  /* 0x000000fb00f57202 */ /* 0x000fe20000000f00 */
[----:B------:R-:W-:Y:S01]  /*29a20*/  IMAD.MOV.U32 R251, RZ, RZ, R250 ;  /* 0x000000fffffb7224 */ /* 0x000fe200078e00fa */
[----:B------:R-:W-:Y:S01]  /*29a30*/  MOV R250, R64 ;  /* 0x0000004000fa7202 */ /* 0x000fe20000000f00 */
[----:B------:R1:W-:Y:S04]  /*29a40*/  STL.64 [R1+0x528], R168 ;  /* 0x000528a801007387 */ /* 0x0003e80000100a00 */
[----:B------:R-:W-:Y:S04]  /*29a50*/  STL.64 [R1+0x520], R170 ;  /* 0x000520aa01007387 */ /* 0x000fe80000100a00 */
[----:B------:R-:W4:Y:S01]  /*29a60*/  LDL.LU R64, [R1+0x4a0] ;  /* 0x0004a00001407983 */ /* 0x000f220000300800 */
[----:B-1----:R-:W-:-:S04]  /*29a70*/  LEA R168, P6, R191, R8, 0x2 ;  /* 0x00000008bfa87211 */ /* 0x002fc800078c10ff */
[----:B------:R-:W-:-:S05]  /*29a80*/  LEA.HI.X.SX32 R169, R191, R244, 0x2, P6 ;  /* 0x000000f4bfa97211 */ /* 0x000fca00030f16ff */
[----:B------:R1:W-:Y:S02]  /*29a90*/  STL.64 [R1+0x518], R168 ;  /* 0x000518a801007387 */ /* 0x0003e40000100a00 */
[----:B-1----:R-:W-:-:S04]  /*29aa0*/  LEA R168, P6, R193, R8, 0x2 ;  /* 0x00000008c1a87211 */ /* 0x002fc800078c10ff */
[----:B------:R-:W-:Y:S02]  /*29ab0*/  LEA.HI.X.SX32 R169, R193, R244, 0x2, P6 ;  /* 0x000000f4c1a97211 */ /* 0x000fe400030f16ff */
[----:B---3--:R-:W-:-:S04]  /*29ac0*/  LEA R170, P3, R248, R8, 0x2 ;  /* 0x00000008f8aa7211 */ /* 0x008fc800078610ff */
[----:B------:R-:W-:-:S05]  /*29ad0*/  LEA.HI.X.SX32 R171, R248, R244, 0x2, P3 ;  /* 0x000000f4f8ab7211 */ /* 0x000fca00018f16ff */
[----:B------:R-:W-:Y:S04]  /*29ae0*/  STL.64 [R1+0x510], R170 ;  /* 0x000510aa01007387 */ /* 0x000fe80000100a00 */
[----:B------:R-:W3:Y:S04]  /*29af0*/  LDL.LU R173, [R1+0x190] ;  /* 0x0001900001ad7983 */ /* 0x000ee80000300800 */
[----:B------:R1:W-:Y:S02]  /*29b00*/  STL.64 [R1+0x508], R168 ;  /* 0x000508a801007387 */ /* 0x0003e40000100a00 */
[----:B-1----:R-:W-:-:S04]  /*29b10*/  LEA R168, P6, R195, R8, 0x2 ;  /* 0x00000008c3a87211 */ /* 0x002fc800078c10ff */
[----:B------:R-:W-:Y:S01]  /*29b20*/  LEA.HI.X.SX32 R169, R195, R244, 0x2, P6 ;  /* 0x000000f4c3a97211 */ /* 0x000fe200030f16ff */
[----:B--2---:R-:W-:Y:S02]  /*29b30*/  IMAD R69, R69, R91, RZ ;  /* 0x0000005b45457224 */ /* 0x004fe400078e02ff */
[----:B----4-:R-:W-:Y:S01]  /*29b40*/  IMAD R64, R64, R164, RZ ;  /* 0x000000a440407224 */ /* 0x010fe200078e02ff */
[----:B------:R-:W-:-:S04]  /*29b50*/  LEA R164, P3, R90, R8, 0x2 ;  /* 0x000000085aa47211 */ /* 0x000fc800078610ff */
[----:B------:R-:W-:Y:S02]  /*29b60*/  LEA.HI.X.SX32 R165, R90, R244, 0x2, P3 ;  /* 0x000000f45aa57211 */ /* 0x000fe400018f16ff */
[----:B------:R-:W-:-:S03]  /*29b70*/  LEA R90, P6, R196, R8, 0x2 ;  /* 0x00000008c45a7211 */ /* 0x000fc600078c10ff */
[----:B------:R1:W-:Y:S01]  /*29b80*/  STL.64 [R1+0x500], R164 ;  /* 0x000500a401007387 */ /* 0x0003e20000100a00 */
[----:B------:R-:W-:-:S03]  /*29b90*/  LEA.HI.X.SX32 R91, R196, R244, 0x2, P6 ;  /* 0x000000f4c45b7211 */ /* 0x000fc600030f16ff */
[----:B------:R-:W-:Y:S01]  /*29ba0*/  STL.64 [R1+0x4f8], R168 ;  /* 0x0004f8a801007387 */ /* 0x000fe20000100a00 */
[----:B-1----:R-:W-:-:S04]  /*29bb0*/  LEA R164, P3, R201, R8, 0x2 ;  /* 0x00000008c9a47211 */ /* 0x002fc800078610ff */
[----:B------:R-:W-:-:S05]  /*29bc0*/  LEA.HI.X.SX32 R165, R201, R244, 0x2, P3 ;  /* 0x000000f4c9a57211 */ /* 0x000fca00018f16ff */
[----:B------:R1:W-:Y:S04]  /*29bd0*/  STL.64 [R1+0x4f0], R164 ;  /* 0x0004f0a401007387 */ /* 0x0003e80000100a00 */
[----:B------:R2:W-:Y:S01]  /*29be0*/  STL.64 [R1+0x4e8], R90 ;  /* 0x0004e85a01007387 */ /* 0x0005e20000100a00 */
[-C--:B-1----:R-:W-:Y:S02]  /*29bf0*/  LEA R164, P3, R203, R8.reuse, 0x2 ;  /* 0x00000008cba47211 */ /* 0x082fe400078610ff */
[----:B--2---:R-:W-:Y:S02]  /*29c00*/  LEA R90, P6, R247, R8, 0x2 ;  /* 0x00000008f75a7211 */ /* 0x004fe400078c10ff */
[-C--:B------:R-:W-:Y:S02]  /*29c10*/  LEA.HI.X.SX32 R165, R203, R244.reuse, 0x2, P3 ;  /* 0x000000f4cba57211 */ /* 0x080fe400018f16ff */
[----:B------:R-:W-:-:S03]  /*29c20*/  LEA.HI.X.SX32 R91, R247, R244, 0x2, P6 ;  /* 0x000000f4f75b7211 */ /* 0x000fc600030f16ff */
[----:B------:R1:W-:Y:S04]  /*29c30*/  STL.64 [R1+0x4e0], R164 ;  /* 0x0004e0a401007387 */ /* 0x0003e80000100a00 */
[----:B------:R2:W-:Y:S04]  /*29c40*/  STL.64 [R1+0x4d8], R90 ;  /* 0x0004d85a01007387 */ /* 0x0005e80000100a00 */
[----:B------:R-:W4:Y:S01]  /*29c50*/  LDL.LU R169, [R1+0x194] ;  /* 0x0001940001a97983 */ /* 0x000f220000300800 */
[-C--:B------:R-:W-:Y:S02]  /*29c60*/  LEA R170, P3, R205, R8.reuse, 0x2 ;  /* 0x00000008cdaa7211 */ /* 0x080fe400078610ff */
[----:B-1----:R-:W-:-:S02]  /*29c70*/  LEA R164, P6, R198, R8, 0x2 ;  /* 0x00000008c6a47211 */ /* 0x002fc400078c10ff */
[-C--:B------:R-:W-:Y:S02]  /*29c80*/  LEA.HI.X.SX32 R171, R205, R244.reuse, 0x2, P3 ;  /* 0x000000f4cdab7211 */ /* 0x080fe400018f16ff */
[----:B------:R-:W-:Y:S01]  /*29c90*/  LEA.HI.X.SX32 R165, R198, R244, 0x2, P6 ;  /* 0x000000f4c6a57211 */ /* 0x000fe200030f16ff */
[----:B------:R-:W-:Y:S01]  /*29ca0*/  IMAD.MOV.U32 R247, RZ, RZ, R245 ;  /* 0x000000fffff77224 */ /* 0x000fe200078e00f5 */
[----:B--2---:R-:W1:Y:S01]  /*29cb0*/  LDC R90, c[0x0][0x240] ;  /* 0x00009000ff5a7b82 */ /* 0x004e620000000800 */
[----:B------:R2:W-:Y:S04]  /*29cc0*/  STL.64 [R1+0x4d0], R170 ;  /* 0x0004d0aa01007387 */ /* 0x0005e80000100a00 */
[----:B------:R2:W-:Y:S01]  /*29cd0*/  STL.64 [R1+0x4c8], R164 ;  /* 0x0004c8a401007387 */ /* 0x0005e20000100a00 */
[----:B------:R-:W-:-:S02]  /*29ce0*/  IMAD R66, R66, R92, RZ ;  /* 0x0000005c42427224 */ /* 0x000fc400078e02ff */
[----:B------:R-:W1:Y:S01]  /*29cf0*/  LDC R91, c[0x0][0x240] ;  /* 0x00009000ff5b7b82 */ /* 0x000e620000000800 */
[-C--:B--2---:R-:W-:Y:S02]  /*29d00*/  LEA R170, P3, R207, R8.reuse, 0x2 ;  /* 0x00000008cfaa7211 */ /* 0x084fe400078610ff */
[----:B------:R-:W-:Y:S02]  /*29d10*/  LEA R164, P6, R199, R8, 0x2 ;  /* 0x00000008c7a47211 */ /* 0x000fe400078c10ff */
[-C--:B------:R-:W-:Y:S02]  /*29d20*/  LEA.HI.X.SX32 R171, R207, R244.reuse, 0x2, P3 ;  /* 0x000000f4cfab7211 */ /* 0x080fe400018f16ff */
[----:B------:R-:W-:-:S03]  /*29d30*/  LEA.HI.X.SX32 R165, R199, R244, 0x2, P6 ;  /* 0x000000f4c7a57211 */ /* 0x000fc600030f16ff */
[----:B------:R2:W-:Y:S04]  /*29d40*/  STL.64 [R1+0x4c0], R170 ;  /* 0x0004c0aa01007387 */ /* 0x0005e80000100a00 */
[----:B------:R2:W-:Y:S01]  /*29d50*/  STL.64 [R1+0x4b8], R164 ;  /* 0x0004b8a401007387 */ /* 0x0005e20000100a00 */
[----:B------:R-:W-:Y:S01]  /*29d60*/  MOV R245, R250 ;  /* 0x000000fa00f57202 */ /* 0x000fe20000000f00 */
[----:B------:R-:W-:Y:S01]  /*29d70*/  IMAD.MOV.U32 R250, RZ, RZ, R249 ;  /* 0x000000fffffa7224 */ /* 0x000fe200078e00f9 */
[CC--:B--2---:R-:W-:Y:S02]  /*29d80*/  LEA R170, P3, R209.reuse, R8.reuse, 0x2 ;  /* 0x00000008d1aa7211 */ /* 0x0c4fe400078610ff */
[----:B------:R-:W-:Y:S02]  /*29d90*/  LEA R164, P6, R200, R8, 0x2 ;  /* 0x00000008c8a47211 */ /* 0x000fe400078c10ff */
[----:B------:R-:W-:-:S02]  /*29da0*/  LEA.HI.X.SX32 R171, R209, R244, 0x2, P3 ;  /* 0x000000f4d1ab7211 */ /* 0x000fc400018f16ff */
[----:B------:R-:W-:Y:S02]  /*29db0*/  LEA.HI.X.SX32 R165, R200, R244, 0x2, P6 ;  /* 0x000000f4c8a57211 */ /* 0x000fe400030f16ff */
[----:B------:R-:W-:Y:S02]  /*29dc0*/  MOV R249, R65 ;  /* 0x0000004100f97202 */ /* 0x000fe40000000f00 */
[----:B------:R-:W2:Y:S04]  /*29dd0*/  LDL.LU R65, [R1+0x4a4] ;  /* 0x0004a40001417983 */ /* 0x000ea80000300800 */
[----:B------:R-:W-:Y:S04]  /*29de0*/  STL.64 [R1+0x4b0], R170 ;  /* 0x0004b0aa01007387 */ /* 0x000fe80000100a00 */
[----:B------:R1:W-:Y:S01]  /*29df0*/  STL.64 [R1+0x4a8], R164 ;  /* 0x0004a8a401007387 */ /* 0x0003e20000100a00 */
[----:B------:R-:W-:Y:S01]  /*29e00*/  IMAD.MOV.U32 R248, RZ, RZ, R245 ;  /* 0x000000fffff87224 */ /* 0x000fe200078e00f5 */
[----:B------:R-:W-:-:S02]  /*29e10*/  MOV R245, R62 ;  /* 0x0000003e00f57202 */ /* 0x000fc40000000f00 */
[----:B------:R-:W2:Y:S01]  /*29e20*/  LDL.LU R62, [R1+0xa0c] ;  /* 0x000a0c00013e7983 */ /* 0x000ea20000300800 */
[----:B-1----:R-:W-:-:S04]  /*29e30*/  LEA R164, P6, R202, R8, 0x2 ;  /* 0x00000008caa47211 */ /* 0x002fc800078c10ff */
[----:B------:R-:W-:Y:S02]  /*29e40*/  LEA.HI.X.SX32 R165, R202, R244, 0x2, P6 ;  /* 0x000000f4caa57211 */ /* 0x000fe400030f16ff */
[----:B---3--:R-:W-:-:S04]  /*29e50*/  LEA R170, P3, R173, R8, 0x2 ;  /* 0x00000008adaa7211 */ /* 0x008fc800078610ff */
[----:B------:R-:W-:Y:S02]  /*29e60*/  LEA.HI.X.SX32 R171, R173, R244, 0x2, P3 ;  /* 0x000000f4adab7211 */ /* 0x000fe400018f16ff */
[----:B------:R-:W-:-:S03]  /*29e70*/  LEA R172, P3, R93, R8, 0x2 ;  /* 0x000000085dac7211 */ /* 0x000fc600078610ff */
[----:B------:R1:W-:Y:S04]  /*29e80*/  STL.64 [R1+0x4a0], R170 ;  /* 0x0004a0aa01007387 */ /* 0x0003e80000100a00 */
[----:B------:R-:W3:Y:S04]  /*29e90*/  LDL.LU R177, [R1+0x198] ;  /* 0x0001980001b17983 */ /* 0x000ee80000300800 */
[----:B------:R1:W-:Y:S01]  /*29ea0*/  STL.64 [R1+0x498], R164 ;  /* 0x000498a401007387 */ /* 0x0003e20000100a00 */
[----:B------:R-:W-:Y:S01]  /*29eb0*/  LEA.HI.X.SX32 R173, R93, R244, 0x2, P3 ;  /* 0x000000f45dad7211 */ /* 0x000fe200018f16ff */
[----:B-1----:R-:W-:Y:S01]  /*29ec0*/  IMAD.MOV.U32 R171, RZ, RZ, R248 ;  /* 0x000000ffffab7224 */ /* 0x002fe200078e00f8 */
[----:B------:R-:W-:-:S02]  /*29ed0*/  MOV R248, R63 ;  /* 0x0000003f00f87202 */ /* 0x000fc40000000f00 */
[----:B------:R-:W2:Y:S01]  /*29ee0*/  LDL.LU R63, [R1+0xa14] ;  /* 0x000a1400013f7983 */ /* 0x000ea20000300800 */
[----:B------:R-:W-:-:S04]  /*29ef0*/  LEA R164, P6, R204, R8, 0x2 ;  /* 0x00000008cca47211 */ /* 0x000fc800078c10ff */
[----:B------:R-:W-:Y:S01]  /*29f00*/  LEA.HI.X.SX32 R165, R204, R244, 0x2, P6 ;  /* 0x000000f4cca57211 */ /* 0x000fe200030f16ff */
[----:B------:R1:W-:Y:S01]  /*29f10*/  STL.64 [R1+0x490], R172 ;  /* 0x000490ac01007387 */ /* 0x0003e20000100a00 */
[----:B------:R-:W-:-:S03]  /*29f20*/  LEA R174, P3, R112, R8, 0x2 ;  /* 0x0000000870ae7211 */ /* 0x000fc600078610ff */
[----:B------:R1:W-:Y:S01]  /*29f30*/  STL.64 [R1+0x488], R164 ;  /* 0x000488a401007387 */ /* 0x0003e20000100a00 */
[----:B------:R-:W-:Y:S01]  /*29f40*/  LEA.HI.X.SX32 R175, R112, R244, 0x2, P3 ;  /* 0x000000f470af7211 */ /* 0x000fe200018f16ff */
[----:B-1----:R-:W-:Y:S01]  /*29f50*/  IMAD.MOV.U32 R173, RZ, RZ, R171 ;  /* 0x000000ffffad7224 */ /* 0x002fe200078e00ab */
[----:B------:R-:W-:Y:S02]  /*29f60*/  MOV R171, R248 ;  /* 0x000000f800ab7202 */ /* 0x000fe40000000f00 */
[C---:B------:R-:W-:Y:S01]  /*29f70*/  LEA R164, P6, R206.reuse, R8, 0x2 ;  /* 0x00000008cea47211 */ /* 0x040fe200078c10ff */
[----:B------:R-:W-:Y:S02]  /*29f80*/  IMAD.MOV.U32 R248, RZ, RZ, R60 ;  /* 0x000000fffff87224 */ /* 0x000fe400078e003c */
[----:B------:R-:W3:Y:S01]  /*29f90*/  LDL.LU R60, [R1+0xa1c] ;  /* 0x000a1c00013c7983 */ /* 0x000ee20000300800 */
[----:B------:R-:W-:-:S03]  /*29fa0*/  LEA.HI.X.SX32 R165, R206, R244, 0x2, P6 ;  /* 0x000000f4cea57211 */ /* 0x000fc600030f16ff */
[----:B------:R1:W-:Y:S04]  /*29fb0*/  STL.64 [R1+0x480], R174 ;  /* 0x000480ae01007387 */ /* 0x0003e80000100a00 */
[----:B------:R4:W-:Y:S01]  /*29fc0*/  STL.64 [R1+0x478], R164 ;  /* 0x000478a401007387 */ /* 0x0009e20000100a00 */
[----:B-1----:R-:W-:Y:S01]  /*29fd0*/  MOV R175, R248 ;  /* 0x000000f800af7202 */ /* 0x002fe20000000f00 */
[----:B------:R-:W-:Y:S02]  /*29fe0*/  IMAD.MOV.U32 R248, RZ, RZ, R61 ;  /* 0x000000fffff87224 */ /* 0x000fe400078e003d */
[----:B------:R-:W2:Y:S01]  /*29ff0*/  LDL.LU R61, [R1+0xa24] ;  /* 0x000a2400013d7983 */ /* 0x000ea20000300800 */
[----:B------:R-:W-:-:S04]  /*2a000*/  LEA R92, P3, R94, R8, 0x2 ;  /* 0x000000085e5c7211 */ /* 0x000fc800078610ff */
[----:B------:R-:W-:-:S05]  /*2a010*/  LEA.HI.X.SX32 R93, R94, R244, 0x2, P3 ;  /* 0x000000f45e5d7211 */ /* 0x000fca00018f16ff */
[----:B------:R1:W-:Y:S01]  /*2a020*/  STL.64 [R1+0x470], R92 ;  /* 0x0004705c01007387 */ /* 0x0003e20000100a00 */
[----:B----4-:R-:W-:-:S04]  /*2a030*/  LEA R164, P6, R169, R8, 0x2 ;  /* 0x00000008a9a47211 */ /* 0x010fc800078c10ff */
[----:B------:R-:W-:-:S05]  /*2a040*/  LEA.HI.X.SX32 R165, R169, R244, 0x2, P6 ;  /* 0x000000f4a9a57211 */ /* 0x000fca00030f16ff */
[----:B------:R-:W-:Y:S04]  /*2a050*/  STL.64 [R1+0x468], R164 ;  /* 0x000468a401007387 */ /* 0x000fe80000100a00 */
[----:B------:R-:W4:Y:S01]  /*2a060*/  LDL.LU R170, [R1+0x19c] ;  /* 0x00019c0001aa7983 */ /* 0x000f220000300800 */
[----:B-1----:R-:W-:-:S04]  /*2a070*/  LEA R92, P3, R99, R8, 0x2 ;  /* 0x00000008635c7211 */ /* 0x002fc800078610ff */
[----:B------:R-:W-:-:S05]  /*2a080*/  LEA.HI.X.SX32 R93, R99, R244, 0x2, P3 ;  /* 0x000000f4635d7211 */ /* 0x000fca00018f16ff */
[----:B------:R1:W-:Y:S02]  /*2a090*/  STL.64 [R1+0x460], R92 ;  /* 0x0004605c01007387 */ /* 0x0003e40000100a00 */
[----:B-1----:R-:W-:-:S04]  /*2a0a0*/  LEA R92, P3, R216, R8, 0x2 ;  /* 0x00000008d85c7211 */ /* 0x002fc800078610ff */
[----:B------:R-:W-:Y:S01]  /*2a0b0*/  LEA.HI.X.SX32 R93, R216, R244, 0x2, P3 ;  /* 0x000000f4d85d7211 */ /* 0x000fe200018f16ff */
[----:B---3--:R-:W-:Y:S01]  /*2a0c0*/  IMAD R60, R60, R90, RZ ;  /* 0x0000005a3c3c7224 */ /* 0x008fe200078e02ff */
[----:B------:R-:W-:Y:S01]  /*2a0d0*/  LEA R90, P6, R210, R8, 0x2 ;  /* 0x00000008d25a7211 */ /* 0x000fe200078c10ff */
[----:B--2---:R-:W-:-:S03]  /*2a0e0*/  IMAD R61, R61, R91, RZ ;  /* 0x0000005b3d3d7224 */ /* 0x004fc600078e02ff */
[----:B------:R-:W-:-:S05]  /*2a0f0*/  LEA.HI.X.SX32 R91, R210, R244, 0x2, P6 ;  /* 0x000000f4d25b7211 */ /* 0x000fca00030f16ff */
[----:B------:R1:W-:Y:S04]  /*2a100*/  STL.64 [R1+0x458], R90 ;  /* 0x0004585a01007387 */ /* 0x0003e80000100a00 */
[----:B------:R2:W-:Y:S01]  /*2a110*/  STL.64 [R1+0x450], R92 ;  /* 0x0004505c01007387 */ /* 0x0005e20000100a00 */
[----:B-1----:R-:W-:-:S04]  /*2a120*/  LEA R90, P6, R211, R8, 0x2 ;  /* 0x00000008d35a7211 */ /* 0x002fc800078c10ff */
[----:B------:R-:W-:Y:S02]  /*2a130*/  LEA.HI.X.SX32 R91, R211, R244, 0x2, P6 ;  /* 0x000000f4d35b7211 */ /* 0x000fe400030f16ff */
[----:B--2---:R-:W-:-:S03]  /*2a140*/  LEA R92, P3, R218, R8, 0x2 ;  /* 0x00000008da5c7211 */ /* 0x004fc600078610ff */
[----:B------:R1:W-:Y:S01]  /*2a150*/  STL.64 [R1+0x448], R90 ;  /* 0x0004485a01007387 */ /* 0x0003e20000100a00 */
[----:B------:R-:W-:Y:S02]  /*2a160*/  LEA.HI.X.SX32 R93, R218, R244, 0x2, P3 ;  /* 0x000000f4da5d7211 */ /* 0x000fe400018f16ff */
[----:B------:R-:W-:-:S03]  /*2a170*/  LEA R164, P3, R177, R8, 0x2 ;  /* 0x00000008b1a47211 */ /* 0x000fc600078610ff */
[----:B------:R2:W-:Y:S01]  /*2a180*/  STL.64 [R1+0x440], R92 ;  /* 0x0004405c01007387 */ /* 0x0005e20000100a00 */
[----:B-1----:R-:W-:-:S04]  /*2a190*/  LEA R90, P6, R212, R8, 0x2 ;  /* 0x00000008d45a7211 */ /* 0x002fc800078c10ff */
[----:B------:R-:W-:Y:S02]  /*2a1a0*/  LEA.HI.X.SX32 R91, R212, R244, 0x2, P6 ;  /* 0x000000f4d45b7211 */ /* 0x000fe400030f16ff */
[----:B--2---:R-:W-:Y:S02]  /*2a1b0*/  LEA R92, P6, R213, R8, 0x2 ;  /* 0x00000008d55c7211 */ /* 0x004fe400078c10ff */
[-C--:B------:R-:W-:Y:S02]  /*2a1c0*/  LEA.HI.X.SX32 R165, R177, R244.reuse, 0x2, P3 ;  /* 0x000000f4b1a57211 */ /* 0x080fe400018f16ff */
[----:B------:R-:W-:Y:S01]  /*2a1d0*/  LEA.HI.X.SX32 R93, R213, R244, 0x2, P6 ;  /* 0x000000f4d55d7211 */ /* 0x000fe200030f16ff */
[----:B------:R1:W-:Y:S04]  /*2a1e0*/  STL.64 [R1+0x438], R90 ;  /* 0x0004385a01007387 */ /* 0x0003e80000100a00 */
[----:B------:R2:W-:Y:S04]  /*2a1f0*/  STL.64 [R1+0x430], R164 ;  /* 0x000430a401007387 */ /* 0x0005e80000100a00 */
[----:B------:R-:W3:Y:S04]  /*2a200*/  LDL.LU R167, [R1+0x1a0] ;  /* 0x0001a00001a77983 */ /* 0x000ee80000300800 */
[----:B------:R2:W-:Y:S01]  /*2a210*/  STL.64 [R1+0x428], R92 ;  /* 0x0004285c01007387 */ /* 0x0005e20000100a00 */
[----:B------:R-:W-:Y:S01]  /*2a220*/  MOV R177, R175 ;  /* 0x000000af00b17202 */ /* 0x000fe20000000f00 */
[----:B-1----:R-:W1:Y:S01]  /*2a230*/  LDC R90, c[0x0][0x240] ;  /* 0x00009000ff5a7b82 */ /* 0x002e620000000800 */
[----:B--2---:R-:W-:-:S04]  /*2a240*/  LEA R164, P3, R222, R8, 0x2 ;  /* 0x00000008dea47211 */ /* 0x004fc800078610ff */
[----:B------:R-:W-:-:S03]  /*2a250*/  LEA.HI.X.SX32 R165, R222, R244, 0x2, P3 ;  /* 0x000000f4dea57211 */ /* 0x000fc600018f16ff */
[----:B------:R-:W2:Y:S01]  /*2a260*/  LDC R91, c[0x0][0x240] ;  /* 0x00009000ff5b7b82 */ /* 0x000ea20000000800 */
[C---:B------:R-:W-:Y:S01]  /*2a270*/  LEA R92, P6, R214.reuse, R8, 0x2 ;  /* 0x00000008d65c7211 */ /* 0x040fe200078c10ff */
[----:B------:R1:W-:Y:S03]  /*2a280*/  STL.64 [R1+0x420], R164 ;  /* 0x000420a401007387 */ /* 0x0003e60000100a00 */
[----:B------:R-:W-:-:S05]  /*2a290*/  LEA.HI.X.SX32 R93, R214, R244, 0x2, P6 ;  /* 0x000000f4d65d7211 */ /* 0x000fca00030f16ff */
[----:B------:R1:W-:Y:S02]  /*2a2a0*/  STL.64 [R1+0x418], R92 ;  /* 0x0004185c01007387 */ /* 0x0003e40000100a00 */
[----:B-1----:R-:W-:Y:S01]  /*2a2b0*/  LEA R164, P3, R224, R8, 0x2 ;  /* 0x00000008e0a47211 */ /* 0x002fe200078610ff */
[----:B------:R-:W-:-:S03]  /*2a2c0*/  IMAD.MOV.U32 R175, RZ, RZ, R173 ;  /* 0x000000ffffaf7224 */ /* 0x000fc600078e00ad */
[----:B------:R-:W-:Y:S02]  /*2a2d0*/  LEA.HI.X.SX32 R165, R224, R244, 0x2, P3 ;  /* 0x000000f4e0a57211 */ /* 0x000fe400018f16ff */
[C---:B------:R-:W-:Y:S02]  /*2a2e0*/  LEA R92, P6, R215.reuse, R8, 0x2 ;  /* 0x00000008d75c7211 */ /* 0x040fe400078c10ff */
[----:B------:R-:W-:Y:S02]  /*2a2f0*/  MOV R173, R58 ;  /* 0x0000003a00ad7202 */ /* 0x000fe40000000f00 */
[----:B------:R-:W-:Y:S01]  /*2a300*/  LEA.HI.X.SX32 R93, R215, R244, 0x2, P6 ;  /* 0x000000f4d75d7211 */ /* 0x000fe200030f16ff */
[----:B------:R-:W2:Y:S04]  /*2a310*/  LDL.LU R58, [R1+0xa2c] ;  /* 0x000a2c00013a7983 */ /* 0x000ea80000300800 */
[----:B------:R1:W-:Y:S01]  /*2a320*/  STL.64 [R1+0x410], R164 ;  /* 0x000410a401007387 */ /* 0x0003e20000100a00 */
[----:B------:R-:W-:-:S03]  /*2a330*/  IMAD.MOV.U32 R169, RZ, RZ, R177 ;  /* 0x000000ffffa97224 */ /* 0x000fc600078e00b1 */
[----:B------:R4:W-:Y:S01]  /*2a340*/  STL.64 [R1+0x408], R92 ;  /* 0x0004085c01007387 */ /* 0x0009e20000100a00 */
[----:B------:R-:W-:Y:S01]  /*2a350*/  MOV R177, R175 ;  /* 0x000000af00b17202 */ /* 0x000fe20000000f00 */
[----:B------:R-:W-:Y:S01]  /*2a360*/  IMAD.MOV.U32 R175, RZ, RZ, R173 ;  /* 0x000000ffffaf7224 */ /* 0x000fe200078e00ad */
[----:B-1----:R-:W-:-:S04]  /*2a370*/  LEA R164, P3, R95, R8, 0x2 ;  /* 0x000000085fa47211 */ /* 0x002fc800078610ff */
[----:B------:R-:W-:Y:S02]  /*2a380*/  LEA.HI.X.SX32 R165, R95, R244, 0x2, P3 ;  /* 0x000000f45fa57211 */ /* 0x000fe400018f16ff */
[----:B------:R-:W-:Y:S02]  /*2a390*/  MOV R173, R59 ;  /* 0x0000003b00ad7202 */ /* 0x000fe40000000f00 */
[----:B------:R-:W2:Y:S01]  /*2a3a0*/  LDL.LU R59, [R1+0xa34] ;  /* 0x000a3400013b7983 */ /* 0x000ea20000300800 */
[----:B----4-:R-:W-:-:S03]  /*2a3b0*/  LEA R92, P6, R170, R8, 0x2 ;  /* 0x00000008aa5c7211 */ /* 0x010fc600078c10ff */
[----:B------:R1:W-:Y:S01]  /*2a3c0*/  STL.64 [R1+0x400], R164 ;  /* 0x000400a401007387 */ /* 0x0003e20000100a00 */
[----:B------:R-:W-:Y:S01]  /*2a3d0*/  LEA.HI.X.SX32 R93, R170, R244, 0x2, P6 ;  /* 0x000000f4aa5d7211 */ /* 0x000fe200030f16ff */
[----:B------:R-:W-:Y:S01]  /*2a3e0*/  IMAD.MOV.U32 R170, RZ, RZ, R169 ;  /* 0x000000ffffaa7224 */ /* 0x000fe200078e00a9 */
[----:B------:R-:W-:-:S03]  /*2a3f0*/  MOV R169, R177 ;  /* 0x000000b100a97202 */ /* 0x000fc60000000f00 */
[----:B------:R4:W-:Y:S01]  /*2a400*/  STL.64 [R1+0x3f8], R92 ;  /* 0x0003f85c01007387 */ /* 0x0009e20000100a00 */
[C---:B-1----:R-:W-:Y:S01]  /*2a410*/  LEA R164, P3, R100.reuse, R8, 0x2 ;  /* 0x0000000864a47211 */ /* 0x042fe200078610ff */
[----:B------:R-:W-:Y:S01]  /*2a420*/  IMAD.MOV.U32 R177, RZ, RZ, R175 ;  /* 0x000000ffffb17224 */ /* 0x000fe200078e00af */
[----:B------:R-:W-:Y:S02]  /*2a430*/  MOV R175, R173 ;  /* 0x000000ad00af7202 */ /* 0x000fe40000000f00 */
[----:B------:R-:W-:Y:S02]  /*2a440*/  LEA.HI.X.SX32 R165, R100, R244, 0x2, P3 ;  /* 0x000000f464a57211 */ /* 0x000fe400018f16ff */
[C---:B----4-:R-:W-:Y:S01]  /*2a450*/  LEA R92, P6, R219.reuse, R8, 0x2 ;  /* 0x00000008db5c7211 */ /* 0x050fe200078c10ff */
[----:B------:R-:W-:Y:S02]  /*2a460*/  IMAD.MOV.U32 R173, RZ, RZ, R54 ;  /* 0x000000ffffad7224 */ /* 0x000fe400078e0036 */
[----:B------:R-:W4:Y:S01]  /*2a470*/  LDL.LU R54, [R1+0xa3c] ;  /* 0x000a3c0001367983 */ /* 0x000f220000300800 */
[----:B------:R-:W-:-:S02]  /*2a480*/  LEA.HI.X.SX32 R93, R219, R244, 0x2, P6 ;  /* 0x000000f4db5d7211 */ /* 0x000fc400030f16ff */
[----:B------:R-:W-:Y:S01]  /*2a490*/  MOV R172, R170 ;  /* 0x000000aa00ac7202 */ /* 0x000fe20000000f00 */
[----:B------:R1:W-:Y:S01]  /*2a4a0*/  STL.64 [R1+0x3f0], R164 ;  /* 0x0003f0a401007387 */ /* 0x0003e20000100a00 */
[C---:B------:R-:W-:Y:S01]  /*2a4b0*/  LEA R94, P3, R96.reuse, R8, 0x2 ;  /* 0x00000008605e7211 */ /* 0x040fe200078610ff */
[----:B------:R-:W-:Y:S02]  /*2a4c0*/  IMAD.MOV.U32 R170, RZ, RZ, R169 ;  /* 0x000000ffffaa7224 */ /* 0x000fe400078e00a9 */
[----:B------:R-:W4:Y:S01]  /*2a4d0*/  LDL.LU R180, [R1+0x1a4] ;  /* 0x0001a40001b47983 */ /* 0x000f220000300800 */
[----:B------:R-:W-:Y:S01]  /*2a4e0*/  MOV R169, R177 ;  /* 0x000000b100a97202 */ /* 0x000fe20000000f00 */
[----:B------:R-:W-:Y:S02]  /*2a4f0*/  IMAD.MOV.U32 R177, RZ, RZ, R175 ;  /* 0x000000ffffb17224 */ /* 0x000fe400078e00af */
[----:B------:R1:W-:Y:S01]  /*2a500*/  STL.64 [R1+0x3e8], R92 ;  /* 0x0003e85c01007387 */ /* 0x0003e20000100a00 */
[----:B------:R-:W-:Y:S01]  /*2a510*/  MOV R175, R173 ;  /* 0x000000ad00af7202 */ /* 0x000fe20000000f00 */
[----:B------:R-:W-:Y:S01]  /*2a520*/  IMAD.MOV.U32 R173, RZ, RZ, R17 ;  /* 0x000000ffffad7224 */ /* 0x000fe200078e0011 */
[----:B------:R-:W-:Y:S01]  /*2a530*/  LEA.HI.X.SX32 R95, R96, R244, 0x2, P3 ;  /* 0x000000f4605f7211 */ /* 0x000fe200018f16ff */
[----:B-1----:R-:W-:Y:S01]  /*2a540*/  IMAD.MOV.U32 R165, RZ, RZ, R172 ;  /* 0x000000ffffa57224 */ /* 0x002fe200078e00ac */
[----:B------:R-:W-:Y:S01]  /*2a550*/  MOV R172, R170 ;  /* 0x000000aa00ac7202 */ /* 0x000fe20000000f00 */
[----:B------:R-:W-:Y:S01]  /*2a560*/  IMAD.MOV.U32 R170, RZ, RZ, R169 ;  /* 0x000000ffffaa7224 */ /* 0x000fe200078e00a9 */
[----:B------:R-:W-:-:S02]  /*2a570*/  MOV R17, R12 ;  /* 0x0000000c00117202 */ /* 0x000fc40000000f00 */
[----:B------:R-:W3:Y:S01]  /*2a580*/  LDL.LU R12, [R1+0xa44] ;  /* 0x000a4400010c7983 */ /* 0x000ee20000300800 */
[C---:B------:R-:W-:Y:S02]  /*2a590*/  LEA R92, P6, R221.reuse, R8, 0x2 ;  /* 0x00000008dd5c7211 */ /* 0x040fe400078c10ff */
[----:B------:R-:W-:Y:S02]  /*2a5a0*/  MOV R169, R177 ;  /* 0x000000b100a97202 */ /* 0x000fe40000000f00 */
[----:B------:R-:W-:Y:S01]  /*2a5b0*/  LEA.HI.X.SX32 R93, R221, R244, 0x2, P6 ;  /* 0x000000f4dd5d7211 */ /* 0x000fe200030f16ff */
[----:B------:R-:W-:Y:S01]  /*2a5c0*/  IMAD.MOV.U32 R177, RZ, RZ, R175 ;  /* 0x000000ffffb17224 */ /* 0x000fe200078e00af */
[----:B------:R1:W-:Y:S01]  /*2a5d0*/  STL.64 [R1+0x3e0], R94 ;  /* 0x0003e05e01007387 */ /* 0x0003e20000100a00 */
[----:B------:R-:W-:Y:S01]  /*2a5e0*/  MOV R175, R173 ;  /* 0x000000ad00af7202 */ /* 0x000fe20000000f00 */
[----:B------:R-:W-:Y:S02]  /*2a5f0*/  IMAD.MOV.U32 R173, RZ, RZ, R53 ;  /* 0x000000ffffad7224 */ /* 0x000fe400078e0035 */
[----:B------:R1:W-:Y:S04]  /*2a600*/  STL.64 [R1+0x3d8], R92 ;  /* 0x0003d85c01007387 */ /* 0x0003e80000100a00 */
[----:B------:R-:W2:Y:S01]  /*2a610*/  LDL.LU R53, [R1+0xa4c] ;  /* 0x000a4c0001357983 */ /* 0x000ea20000300800 */
[----:B-1----:R-:W-:-:S02]  /*2a620*/  LEA R94, P3, R101, R8, 0x2 ;  /* 0x00000008655e7211 */ /* 0x002fc400078610ff */
[----:B------:R-:W-:Y:S02]  /*2a630*/  LEA R92, P6, R223, R8, 0x2 ;  /* 0x00000008df5c7211 */ /* 0x000fe400078c10ff */
[-C--:B------:R-:W-:Y:S02]  /*2a640*/  LEA.HI.X.SX32 R95, R101, R244.reuse, 0x2, P3 ;  /* 0x000000f4655f7211 */ /* 0x080fe400018f16ff */
[----:B------:R-:W-:Y:S02]  /*2a650*/  LEA.HI.X.SX32 R93, R223, R244, 0x2, P6 ;  /* 0x000000f4df5d7211 */ /* 0x000fe400030f16ff */
[----:B------:R-:W-:Y:S01]  /*2a660*/  MOV R174, R165 ;  /* 0x000000a500ae7202 */ /* 0x000fe20000000f00 */
[----:B------:R-:W-:Y:S01]  /*2a670*/  STL.64 [R1+0x3d0], R94 ;  /* 0x0003d05e01007387 */ /* 0x000fe20000100a00 */
[----:B------:R-:W-:Y:S01]  /*2a680*/  IMAD R67, R67, R103, RZ ;  /* 0x0000006743437224 */ /* 0x000fe200078e02ff */
[----:B------:R-:W1:Y:S02]  /*2a690*/  LDC R223, c[0x0][0x240] ;  /* 0x00009000ffdf7b82 */ /* 0x000e640000000800 */
        /* <DEDUP_REMOVED lines=9> */
[CC--:B-1----:R-:W-:Y:S02]  /*2a730*/  LEA R90, P3, R231.reuse, R8.reuse, 0x2 ;  /* 0x00000008e75a7211 */ /* 0x0c2fe400078610ff */
[C---:B--2---:R-:W-:Y:S02]  /*2a740*/  LEA R92, P6, R226.reuse, R8, 0x2 ;  /* 0x00000008e25c7211 */ /* 0x044fe400078c10ff */
[-C--:B------:R-:W-:Y:S02]  /*2a750*/  LEA.HI.X.SX32 R91, R231, R244.reuse, 0x2, P3 ;  /* 0x000000f4e75b7211 */ /* 0x080fe400018f16ff */
[----:B------:R-:W-:Y:S01]  /*2a760*/  LEA.HI.X.SX32 R93, R226, R244, 0x2, P6 ;  /* 0x000000f4e25d7211 */ /* 0x000fe200030f16ff */
[----:B------:R-:W-:Y:S01]  /*2a770*/  IMAD.MOV.U32 R165, RZ, RZ, R172 ;  /* 0x000000ffffa57224 */ /* 0x000fe200078e00ac */
[----:B------:R-:W-:Y:S01]  /*2a780*/  MOV R167, R174 ;  /* 0x000000ae00a77202 */ /* 0x000fe20000000f00 */
[----:B------:R1:W-:Y:S01]  /*2a790*/  STL.64 [R1+0x3b0], R90 ;  /* 0x0003b05a01007387 */ /* 0x0003e20000100a00 */
[----:B------:R-:W-:Y:S01]  /*2a7a0*/  IMAD R62, R62, R86, RZ ;  /* 0x000000563e3e7224 */ /* 0x000fe200078e02ff */
[----:B------:R-:W-:Y:S01]  /*2a7b0*/  MOV R172, R170 ;  /* 0x000000aa00ac7202 */ /* 0x000fe20000000f00 */
[----:B------:R-:W-:Y:S01]  /*2a7c0*/  IMAD R63, R63, R89, RZ ;  /* 0x000000593f3f7224 */ /* 0x000fe200078e02ff */
[----:B------:R2:W-:Y:S01]  /*2a7d0*/  STL.64 [R1+0x3a8], R92 ;  /* 0x0003a85c01007387 */ /* 0x0005e20000100a00 */
[----:B------:R-:W-:Y:S01]  /*2a7e0*/  IMAD R68, R68, R85, RZ ;  /* 0x0000005544447224 */ /* 0x000fe200078e02ff */
[----:B------:R-:W3:Y:S02]  /*2a7f0*/  LDC R86, c[0x0][0x240] ;  /* 0x00009000ff567b82 */ /* 0x000ee40000000800 */
[----:B------:R-:W3:Y:S01]  /*2a800*/  LDL.LU R194, [R1+0x1a8] ;  /* 0x0001a80001c27983 */ /* 0x000ee20000300800 */
[----:B-1----:R-:W-:Y:S01]  /*2a810*/  LEA R90, P3, R233, R8, 0x2 ;  /* 0x00000008e95a7211 */ /* 0x002fe200078610ff */
[----:B------:R-:W-:-:S04]  /*2a820*/  IMAD.MOV.U32 R170, RZ, RZ, R169 ;  /* 0x000000ffffaa7224 */ /* 0x000fc800078e00a9 */
[----:B------:R-:W1:Y:S01]  /*2a830*/  LDC R89, c[0x0][0x240] ;  /* 0x00009000ff597b82 */ /* 0x000e620000000800 */
[----:B--2---:R-:W-:Y:S02]  /*2a840*/  LEA R92, P6, R227, R8, 0x2 ;  /* 0x00000008e35c7211 */ /* 0x004fe400078c10ff */
[-C--:B------:R-:W-:Y:S02]  /*2a850*/  LEA.HI.X.SX32 R91, R233, R244.reuse, 0x2, P3 ;  /* 0x000000f4e95b7211 */ /* 0x080fe400018f16ff */
[----:B------:R-:W-:Y:S02]  /*2a860*/  LEA.HI.X.SX32 R93, R227, R244, 0x2, P6 ;  /* 0x000000f4e35d7211 */ /* 0x000fe400030f16ff */
[----:B------:R-:W-:Y:S01]  /*2a870*/  MOV R169, R177 ;  /* 0x000000b100a97202 */ /* 0x000fe20000000f00 */
[----:B------:R2:W-:Y:S01]  /*2a880*/  STL.64 [R1+0x3a0], R90 ;  /* 0x0003a05a01007387 */ /* 0x0005e20000100a00 */
[----:B------:R-:W-:Y:S01]  /*2a890*/  IMAD.MOV.U32 R174, RZ, RZ, R172 ;  /* 0x000000ffffae7224 */ /* 0x000fe200078e00ac */
[----:B------:R-:W1:Y:S02]  /*2a8a0*/  LDC R85, c[0x0][0x240] ;  /* 0x00009000ff557b82 */ /* 0x000e640000000800 */
[----:B------:R-:W3:Y:S04]  /*2a8b0*/  LDL.LU R184, [R1+0x1ac] ;  /* 0x0001ac0001b87983 */ /* 0x000ee80000300800 */
[----:B------:R4:W-:Y:S01]  /*2a8c0*/  STL.64 [R1+0x398], R92 ;  /* 0x0003985c01007387 */ /* 0x0009e20000100a00 */
[----:B------:R-:W-:Y:S01]  /*2a8d0*/  IMAD.MOV.U32 R168, RZ, RZ, R167 ;  /* 0x000000ffffa87224 */ /* 0x000fe200078e00a7 */
[----:B------:R-:W1:Y:S01]  /*2a8e0*/  LDC R227, c[0x0][0x240] ;  /* 0x00009000ffe37b82 */ /* 0x000e620000000800 */
[C---:B--2---:R-:W-:Y:S01]  /*2a8f0*/  LEA R90, P3, R234.reuse, R8, 0x2 ;  /* 0x00000008ea5a7211 */ /* 0x044fe200078610ff */
[----:B------:R-:W2:Y:S03]  /*2a900*/  LDL.LU R192, [R1+0x1b0] ;  /* 0x0001b00001c07983 */ /* 0x000ea60000300800 */
[----:B------:R-:W-:-:S03]  /*2a910*/  LEA.HI.X.SX32 R91, R234, R244, 0x2, P3 ;  /* 0x000000f4ea5b7211 */ /* 0x000fc600018f16ff */
[----:B------:R-:W2:Y:S01]  /*2a920*/  LDC R231, c[0x0][0x240] ;  /* 0x00009000ffe77b82 */ /* 0x000ea20000000800 */
[C---:B----4-:R-:W-:Y:S01]  /*2a930*/  LEA R92, P6, R180.reuse, R8, 0x2 ;  /* 0x00000008b45c7211 */ /* 0x050fe200078c10ff */
[----:B------:R4:W-:Y:S03]  /*2a940*/  STL.64 [R1+0x390], R90 ;  /* 0x0003905a01007387 */ /* 0x0009e60000100a00 */
[----:B------:R-:W-:Y:S01]  /*2a950*/  LEA.HI.X.SX32 R93, R180, R244, 0x2, P6 ;  /* 0x000000f4b45d7211 */ /* 0x000fe200030f16ff */
[----:B------:R-:W2:Y:S04]  /*2a960*/  LDL.LU R183, [R1+0x1b4] ;  /* 0x0001b40001b77983 */ /* 0x000ea80000300800 */
[----:B------:R3:W-:Y:S01]  /*2a970*/  STL.64 [R1+0x388], R92 ;  /* 0x0003885c01007387 */ /* 0x0007e20000100a00 */
[----:B----4-:R-:W-:-:S04]  /*2a980*/  LEA R90, P3, R235, R8, 0x2 ;  /* 0x00000008eb5a7211 */ /* 0x010fc800078610ff */
[----:B------:R-:W-:Y:S01]  /*2a990*/  LEA.HI.X.SX32 R91, R235, R244, 0x2, P3 ;  /* 0x000000f4eb5b7211 */ /* 0x000fe200018f16ff */
[----:B------:R-:W-:Y:S01]  /*2a9a0*/  IMAD.MOV.U32 R177, RZ, RZ, R175 ;  /* 0x000000ffffb17224 */ /* 0x000fe200078e00af */
[----:B------:R-:W-:Y:S01]  /*2a9b0*/  MOV R167, R171 ;  /* 0x000000ab00a77202 */ /* 0x000fe20000000f00 */
[----:B---3--:R-:W-:Y:S01]  /*2a9c0*/  IMAD R59, R59, R86, RZ ;  /* 0x000000563b3b7224 */ /* 0x008fe200078e02ff */
[C---:B------:R-:W-:Y:S01]  /*2a9d0*/  LEA R92, P6, R229.reuse, R8, 0x2 ;  /* 0x00000008e55c7211 */ /* 0x040fe200078c10ff */
[----:B------:R3:W-:Y:S01]  /*2a9e0*/  STL.64 [R1+0x380], R90 ;  /* 0x0003805a01007387 */ /* 0x0007e20000100a00 */
[----:B------:R-:W-:Y:S01]  /*2a9f0*/  MOV R175, R173 ;  /* 0x000000ad00af7202 */ /* 0x000fe20000000f00 */
[----:B-1----:R-:W-:Y:S01]  /*2aa00*/  IMAD R54, R54, R89, RZ ;  /* 0x0000005936367224 */ /* 0x002fe200078e02ff */
[----:B------:R-:W-:Y:S01]  /*2aa10*/  LEA.HI.X.SX32 R93, R229, R244, 0x2, P6 ;  /* 0x000000f4e55d7211 */ /* 0x000fe200030f16ff */
[----:B------:R-:W4:Y:S01]  /*2aa20*/  LDL.LU R182, [R1+0x1b8] ;  /* 0x0001b80001b67983 */ /* 0x000f220000300800 */
[----:B------:R-:W-:Y:S01]  /*2aa30*/  IMAD.MOV.U32 R173, RZ, RZ, R250 ;  /* 0x000000ffffad7224 */ /* 0x000fe200078e00fa */
[----:B------:R-:W-:Y:S01]  /*2aa40*/  MOV R172, R177 ;  /* 0x000000b100ac7202 */ /* 0x000fe20000000f00 */
[----:B------:R-:W1:Y:S01]  /*2aa50*/  LDC R250, c[0x0][0x240] ;  /* 0x00009000fffa7b82 */ /* 0x000e620000000800 */
[----:B------:R3:W-:Y:S04]  /*2aa60*/  STL.64 [R1+0x378], R92 ;  /* 0x0003785c01007387 */ /* 0x0007e80000100a00 */
[----:B------:R-:W1:Y:S01]  /*2aa70*/  LDL.LU R181, [R1+0xa8c] ;  /* 0x000a8c0001b57983 */ /* 0x000e620000300800 */
[C---:B---3--:R-:W-:Y:S01]  /*2aa80*/  LEA R90, P3, R236.reuse, R8, 0x2 ;  /* 0x00000008ec5a7211 */ /* 0x048fe200078610ff */
[----:B------:R-:W-:Y:S01]  /*2aa90*/  IMAD.MOV.U32 R171, RZ, RZ, R248 ;  /* 0x000000ffffab7224 */ /* 0x000fe200078e00f8 */
[----:B------:R-:W-:Y:S01]  /*2aaa0*/  MOV R178, R167 ;  /* 0x000000a700b27202 */ /* 0x000fe20000000f00 */
[----:B------:R-:W3:Y:S01]  /*2aab0*/  LDL.LU R186, [R1+0x1bc] ;  /* 0x0001bc0001ba7983 */ /* 0x000ee20000300800 */
[----:B------:R-:W-:Y:S01]  /*2aac0*/  LEA.HI.X.SX32 R91, R236, R244, 0x2, P3 ;  /* 0x000000f4ec5b7211 */ /* 0x000fe200018f16ff */
[----:B------:R-:W-:Y:S01]  /*2aad0*/  IMAD.MOV.U32 R177, RZ, RZ, R175 ;  /* 0x000000ffffb17224 */ /* 0x000fe200078e00af */
[----:B------:R-:W4:Y:S01]  /*2aae0*/  LDC R248, c[0x0][0x240] ;  /* 0x00009000fff87b82 */ /* 0x000f220000000800 */
[----:B------:R-:W-:-:S04]  /*2aaf0*/  LEA R92, P6, R230, R8, 0x2 ;  /* 0x00000008e65c7211 */ /* 0x000fc800078c10ff */
[----:B------:R-:W-:Y:S01]  /*2ab00*/  LEA.HI.X.SX32 R93, R230, R244, 0x2, P6 ;  /* 0x000000f4e65d7211 */ /* 0x000fe200030f16ff */
[----:B------:R1:W-:Y:S02]  /*2ab10*/  STL.64 [R1+0x370], R90 ;  /* 0x0003705a01007387 */ /* 0x0003e40000100a00 */
[----:B------:R-:W3:Y:S02]  /*2ab20*/  LDC R86, c[0x0][0x240] ;  /* 0x00009000ff567b82 */ /* 0x000ee40000000800 */
[----:B------:R-:W3:Y:S04]  /*2ab30*/  LDL.LU R190, [R1+0x1c0] ;  /* 0x0001c00001be7983 */ /* 0x000ee80000300800 */
[----:B------:R1:W-:Y:S01]  /*2ab40*/  STL.64 [R1+0x368], R92 ;  /* 0x0003685c01007387 */ /* 0x0003e20000100a00 */
[----:B------:R-:W-:Y:S01]  /*2ab50*/  MOV R175, R173 ;  /* 0x000000ad00af7202 */ /* 0x000fe20000000f00 */
[----:B------:R-:W-:Y:S01]  /*2ab60*/  IMAD.MOV.U32 R173, RZ, RZ, R245 ;  /* 0x000000ffffad7224 */ /* 0x000fe200078e00f5 */
[----:B------:R-:W-:Y:S01]  /*2ab70*/  MOV R245, R249 ;  /* 0x000000f900f57202 */ /* 0x000fe20000000f00 */
[----:B------:R-:W3:Y:S08]  /*2ab80*/  LDC R89, c[0x0][0x240] ;  /* 0x00009000ff597b82 */ /* 0x000ef00000000800 */
[----:B------:R-:W2:Y:S01]  /*2ab90*/  LDC R249, c[0x0][0x240] ;  /* 0x00009000fff97b82 */ /* 0x000ea20000000800 */
[----:B------:R-:W-:-:S07]  /*2aba0*/  IMAD R65, R65, R85, RZ ;  /* 0x0000005541417224 */ /* 0x000fce00078e02ff */
[----:B------:R-:W3:Y:S01]  /*2abb0*/  LDC R235, c[0x0][0x240] ;  /* 0x00009000ffeb7b82 */ /* 0x000ee20000000800 */
[----:B-1----:R-:W-:Y:S01]  /*2abc0*/  IMAD R250, R181, R250, RZ ;  /* 0x000000fab5fa7224 */ /* 0x002fe200078e02ff */
[-C--:B------:R-:W-:Y:S01]  /*2abd0*/  LEA R90, P3, R102, R8.reuse, 0x2 ;  /* 0x00000008665a7211 */ /* 0x080fe200078610ff */
[----:B------:R-:W2:Y:S01]  /*2abe0*/  LDL.LU R181, [R1+0xa94] ;  /* 0x000a940001b57983 */ /* 0x000ea20000300800 */
[----:B------:R-:W-:Y:S01]  /*2abf0*/  LEA R92, P6, R232, R8, 0x2 ;  /* 0x00000008e85c7211 */ /* 0x000fe200078c10ff */
[----:B------:R-:W-:Y:S01]  /*2ac00*/  IMAD.MOV.U32 R167, RZ, RZ, R171 ;  /* 0x000000ffffa77224 */ /* 0x000fe200078e00ab */
[-C--:B------:R-:W-:Y:S02]  /*2ac10*/  LEA.HI.X.SX32 R91, R102, R244.reuse, 0x2, P3 ;  /* 0x000000f4665b7211 */ /* 0x080fe400018f16ff */
[----:B------:R-:W1:Y:S01]  /*2ac20*/  LDC R85, c[0x0][0x240] ;  /* 0x00009000ff557b82 */ /* 0x000e620000000800 */
[----:B------:R-:W-:Y:S01]  /*2ac30*/  LEA.HI.X.SX32 R93, R232, R244, 0x2, P6 ;  /* 0x000000f4e85d7211 */ /* 0x000fe200030f16ff */
[----:B--2---:R-:W-:-:S02]  /*2ac40*/  IMAD R249, R181, R249, RZ ;  /* 0x000000f9b5f97224 */ /* 0x004fc400078e02ff */
[----:B------:R-:W2:Y:S04]  /*2ac50*/  LDL.LU R181, [R1+0x1c4] ;  /* 0x0001c40001b57983 */ /* 0x000ea80000300800 */
[----:B------:R4:W-:Y:S04]  /*2ac60*/  STL.64 [R1+0x360], R90 ;  /* 0x0003605a01007387 */ /* 0x0009e80000100a00 */
[----:B------:R3:W-:Y:S04]  /*2ac70*/  STL.64 [R1+0x358], R92 ;  /* 0x0003585c01007387 */ /* 0x0007e80000100a00 */
[----:B------:R-:W2:Y:S01]  /*2ac80*/  LDL.LU R187, [R1+0xa9c] ;  /* 0x000a9c0001bb7983 */ /* 0x000ea20000300800 */
[----:B----4-:R-:W-:-:S03]  /*2ac90*/  LEA R90, P3, R194, R8, 0x2 ;  /* 0x00000008c25a7211 */ /* 0x010fc600078610ff */
[----:B------:R-:W4:Y:S01]  /*2aca0*/  LDL.LU R193, [R1+0x1c8] ;  /* 0x0001c80001c17983 */ /* 0x000f220000300800 */
[----:B---3--:R-:W-:-:S03]  /*2acb0*/  LEA R92, P6, R184, R8, 0x2 ;  /* 0x00000008b85c7211 */ /* 0x008fc600078c10ff */
[----:B------:R-:W3:Y:S01]  /*2acc0*/  LDL.LU R164, [R1+0x1d4] ;  /* 0x0001d40001a47983 */ /* 0x000ee20000300800 */
[-C--:B------:R-:W-:Y:S02]  /*2acd0*/  LEA.HI.X.SX32 R91, R194, R244.reuse, 0x2, P3 ;  /* 0x000000f4c25b7211 */ /* 0x080fe400018f16ff */
[----:B------:R-:W-:-:S03]  /*2ace0*/  LEA.HI.X.SX32 R93, R184, R244, 0x2, P6 ;  /* 0x000000f4b85d7211 */ /* 0x000fc600030f16ff */
[----:B------:R1:W-:Y:S04]  /*2acf0*/  STL.64 [R1+0x350], R90 ;  /* 0x0003505a01007387 */ /* 0x0003e80000100a00 */
[----:B------:R-:W3:Y:S04]  /*2ad00*/  LDL.LU R191, [R1+0x1d8] ;  /* 0x0001d80001bf7983 */ /* 0x000ee80000300800 */
[----:B------:R-:W3:Y:S04]  /*2ad10*/  LDL.LU R103, [R1+0x1e8] ;  /* 0x0001e80001677983 */ /* 0x000ee80000300800 */
[----:B------:R1:W-:Y:S04]  /*2ad20*/  STL.64 [R1+0x348], R92 ;  /* 0x0003485c01007387 */ /* 0x0003e80000100a00 */
[----:B------:R-:W4:Y:S01]  /*2ad30*/  LDL.LU R184, [R1+0xaa4] ;  /* 0x000aa40001b87983 */ /* 0x000f220000300800 */
[----:B-1----:R-:W-:-:S03]  /*2ad40*/  LEA R90, P3, R192, R8, 0x2 ;  /* 0x00000008c05a7211 */ /* 0x002fc600078610ff */
[----:B------:R-:W3:Y:S01]  /*2ad50*/  LDL.LU R189, [R1+0x1ec] ;  /* 0x0001ec0001bd7983 */ /* 0x000ee20000300800 */
[----:B------:R-:W-:Y:S02]  /*2ad60*/  LEA.HI.X.SX32 R91, R192, R244, 0x2, P3 ;  /* 0x000000f4c05b7211 */ /* 0x000fe400018f16ff */
[C---:B------:R-:W-:Y:S01]  /*2ad70*/  LEA R92, P6, R183.reuse, R8, 0x2 ;  /* 0x00000008b75c7211 */ /* 0x040fe200078c10ff */
[----:B------:R-:W3:Y:S03]  /*2ad80*/  LDL.LU R107, [R1+0x1f0] ;  /* 0x0001f000016b7983 */ /* 0x000ee60000300800 */
[----:B------:R-:W-:Y:S01]  /*2ad90*/  LEA.HI.X.SX32 R93, R183, R244, 0x2, P6 ;  /* 0x000000f4b75d7211 */ /* 0x000fe200030f16ff */
[----:B------:R1:W-:Y:S01]  /*2ada0*/  STL.64 [R1+0x340], R90 ;  /* 0x0003405a01007387 */ /* 0x0003e20000100a00 */
[----:B------:R-:W-:Y:S02]  /*2adb0*/  MOV R171, R247 ;  /* 0x000000f700ab7202 */ /* 0x000fe40000000f00 */
[----:B------:R-:W4:Y:S01]  /*2adc0*/  LDC R247, c[0x0][0x240] ;  /* 0x00009000fff77b82 */ /* 0x000f220000000800 */
[----:B-1----:R-:W-:-:S04]  /*2add0*/  LEA R90, P3, R182, R8, 0x2 ;  /* 0x00000008b65a7211 */ /* 0x002fc800078610ff */
[----:B------:R-:W-:Y:S01]  /*2ade0*/  LEA.HI.X.SX32 R91, R182, R244, 0x2, P3 ;  /* 0x000000f4b65b7211 */ /* 0x000fe200018f16ff */
[----:B--2---:R-:W-:Y:S02]  /*2adf0*/  IMAD R248, R187, R248, RZ ;  /* 0x000000f8bbf87224 */ /* 0x004fe400078e02ff */
[----:B------:R-:W2:Y:S04]  /*2ae00*/  LDL.LU R187, [R1+0x1f4] ;  /* 0x0001f40001bb7983 */ /* 0x000ea80000300800 */
[----:B------:R1:W-:Y:S04]  /*2ae10*/  STL.64 [R1+0x338], R92 ;  /* 0x0003385c01007387 */ /* 0x0003e80000100a00 */
[----:B------:R-:W3:Y:S04]  /*2ae20*/  LDL.LU R183, [R1+0xaac] ;  /* 0x000aac0001b77983 */ /* 0x000ee80000300800 */
[----:B------:R-:W2:Y:S01]  /*2ae30*/  LDL.LU R194, [R1+0x1f8] ;  /* 0x0001f80001c27983 */ /* 0x000ea20000300800 */
[----:B----4-:R-:W-:-:S03]  /*2ae40*/  IMAD R247, R184, R247, RZ ;  /* 0x000000f7b8f77224 */ /* 0x010fc600078e02ff */
[----:B------:R-:W4:Y:S04]  /*2ae50*/  LDL.LU R184, [R1+0x1fc] ;  /* 0x0001fc0001b87983 */ /* 0x000f280000300800 */
[----:B------:R1:W-:Y:S04]  /*2ae60*/  STL.64 [R1+0x330], R90 ;  /* 0x0003305a01007387 */ /* 0x0003e80000100a00 */
[----:B------:R-:W4:Y:S01]  /*2ae70*/  LDL.LU R192, [R1+0x200] ;  /* 0x0002000001c07983 */ /* 0x000f220000300800 */
[----:B------:R-:W-:Y:S01]  /*2ae80*/  IMAD.MOV.U32 R180, RZ, RZ, R167 ;  /* 0x000000ffffb47224 */ /* 0x000fe200078e00a7 */
[----:B------:R-:W-:-:S02]  /*2ae90*/  MOV R167, R246 ;  /* 0x000000f600a77202 */ /* 0x000fc40000000f00 */
[----:B------:R-:W3:Y:S01]  /*2aea0*/  LDC R246, c[0x0][0x240] ;  /* 0x00009000fff67b82 */ /* 0x000ee20000000800 */
[----:B-1----:R-:W-:-:S04]  /*2aeb0*/  LEA R92, P6, R186, R8, 0x2 ;  /* 0x00000008ba5c7211 */ /* 0x002fc800078c10ff */
[----:B------:R-:W-:Y:S02]  /*2aec0*/  LEA.HI.X.SX32 R93, R186, R244, 0x2, P6 ;  /* 0x000000f4ba5d7211 */ /* 0x000fe400030f16ff */
[----:B------:R-:W-:-:S03]  /*2aed0*/  LEA R90, P3, R190, R8, 0x2 ;  /* 0x00000008be5a7211 */ /* 0x000fc600078610ff */
[----:B------:R1:W-:Y:S01]  /*2aee0*/  STL.64 [R1+0x328], R92 ;  /* 0x0003285c01007387 */ /* 0x0003e20000100a00 */
[----:B------:R-:W-:Y:S02]  /*2aef0*/  LEA.HI.X.SX32 R91, R190, R244, 0x2, P3 ;  /* 0x000000f4be5b7211 */ /* 0x000fe400018f16ff */
[----:B-1----:R-:W-:-:S04]  /*2af00*/  LEA R92, P6, R181, R8, 0x2 ;  /* 0x00000008b55c7211 */ /* 0x002fc800078c10ff */
[----:B------:R-:W-:Y:S01]  /*2af10*/  LEA.HI.X.SX32 R93, R181, R244, 0x2, P6 ;  /* 0x000000f4b55d7211 */ /* 0x000fe200030f16ff */
[----:B---3--:R-:W-:Y:S02]  /*2af20*/  IMAD R246, R183, R246, RZ ;  /* 0x000000f6b7f67224 */ /* 0x008fe400078e02ff */
[----:B------:R-:W3:Y:S04]  /*2af30*/  LDL.LU R183, [R1+0x208] ;  /* 0x0002080001b77983 */ /* 0x000ee80000300800 */
[----:B------:R-:W3:Y:S04]  /*2af40*/  LDL.LU R182, [R1+0x20c] ;  /* 0x00020c0001b67983 */ /* 0x000ee80000300800 */
[----:B------:R1:W-:Y:S04]  /*2af50*/  STL.64 [R1+0x320], R90 ;  /* 0x0003205a01007387 */ /* 0x0003e80000100a00 */
[----:B------:R-:W3:Y:S04]  /*2af60*/  LDL.LU R190, [R1+0x220] ;  /* 0x0002200001be7983 */ /* 0x000ee80000300800 */
[----:B------:R2:W-:Y:S01]  /*2af70*/  STL.64 [R1+0x318], R92 ;  /* 0x0003185c01007387 */ /* 0x0005e20000100a00 */
[----:B-1----:R-:W-:-:S04]  /*2af80*/  LEA R90, P3, R193, R8, 0x2 ;  /* 0x00000008c15a7211 */ /* 0x002fc800078610ff */
[----:B------:R-:W-:Y:S02]  /*2af90*/  LEA.HI.X.SX32 R91, R193, R244, 0x2, P3 ;  /* 0x000000f4c15b7211 */ /* 0x000fe400018f16ff */
[----:B--2---:R-:W-:-:S04]  /*2afa0*/  LEA R92, P6, R164, R8, 0x2 ;  /* 0x00000008a45c7211 */ /* 0x004fc800078c10ff */
[----:B------:R-:W-:Y:S01]  /*2afb0*/  LEA.HI.X.SX32 R93, R164, R244, 0x2, P6 ;  /* 0x000000f4a45d7211 */ /* 0x000fe200030f16ff */
[----:B------:R1:W-:Y:S04]  /*2afc0*/  STL.64 [R1+0x310], R90 ;  /* 0x0003105a01007387 */ /* 0x0003e80000100a00 */
[----:B------:R2:W-:Y:S01]  /*2afd0*/  STL.64 [R1+0x308], R92 ;  /* 0x0003085c01007387 */ /* 0x0005e20000100a00 */
[-C--:B-1----:R-:W-:Y:S02]  /*2afe0*/  LEA R90, P3, R191, R8.reuse, 0x2 ;  /* 0x00000008bf5a7211 */ /* 0x082fe400078610ff */
[----:B--2---:R-:W-:Y:S02]  /*2aff0*/  LEA R92, P6, R103, R8, 0x2 ;  /* 0x00000008675c7211 */ /* 0x004fe400078c10ff */
[----:B------:R-:W-:-:S02]  /*2b000*/  LEA.HI.X.SX32 R91, R191, R244, 0x2, P3 ;  /* 0x000000f4bf5b7211 */ /* 0x000fc400018f16ff */
[----:B------:R-:W-:-:S03]  /*2b010*/  LEA.HI.X.SX32 R93, R103, R244, 0x2, P6 ;  /* 0x000000f4675d7211 */ /* 0x000fc600030f16ff */
[----:B------:R1:W-:Y:S04]  /*2b020*/  STL.64 [R1+0x300], R90 ;  /* 0x0003005a01007387 */ /* 0x0003e80000100a00 */
[----:B------:R2:W-:Y:S01]  /*2b030*/  STL.64 [R1+0x2f8], R92 ;  /* 0x0002f85c01007387 */ /* 0x0005e20000100a00 */
[-C--:B-1----:R-:W-:Y:S02]  /*2b040*/  LEA R90, P3, R189, R8.reuse, 0x2 ;  /* 0x00000008bd5a7211 */ /* 0x082fe400078610ff */
[----:B--2---:R-:W-:Y:S02]  /*2b050*/  LEA R92, P6, R107, R8, 0x2 ;  /* 0x000000086b5c7211 */ /* 0x004fe400078c10ff */
[-C--:B------:R-:W-:Y:S02]  /*2b060*/  LEA.HI.X.SX32 R91, R189, R244.reuse, 0x2, P3 ;  /* 0x000000f4bd5b7211 */ /* 0x080fe400018f16ff */
[----:B------:R-:W-:-:S03]  /*2b070*/  LEA.HI.X.SX32 R93, R107, R244, 0x2, P6 ;  /* 0x000000f46b5d7211 */ /* 0x000fc600030f16ff */
[----:B------:R1:W-:Y:S04]  /*2b080*/  STL.64 [R1+0x2f0], R90 ;  /* 0x0002f05a01007387 */ /* 0x0003e80000100a00 */
[----:B------:R2:W-:Y:S01]  /*2b090*/  STL.64 [R1+0x2e8], R92 ;  /* 0x0002e85c01007387 */ /* 0x0005e20000100a00 */
[CC--:B-1----:R-:W-:Y:S02]  /*2b0a0*/  LEA R90, P3, R187.reuse, R8.reuse, 0x2 ;  /* 0x00000008bb5a7211 */ /* 0x0c2fe400078610ff */
[C---:B--2---:R-:W-:Y:S02]  /*2b0b0*/  LEA R92, P6, R194.reuse, R8, 0x2 ;  /* 0x00000008c25c7211 */ /* 0x044fe400078c10ff */
[-C--:B------:R-:W-:Y:S02]  /*2b0c0*/  LEA.HI.X.SX32 R91, R187, R244.reuse, 0x2, P3 ;  /* 0x000000f4bb5b7211 */ /* 0x080fe400018f16ff */
[----:B------:R-:W-:-:S03]  /*2b0d0*/  LEA.HI.X.SX32 R93, R194, R244, 0x2, P6 ;  /* 0x000000f4c25d7211 */ /* 0x000fc600030f16ff */
[----:B------:R4:W-:Y:S04]  /*2b0e0*/  STL.64 [R1+0x2e0], R90 ;  /* 0x0002e05a01007387 */ /* 0x0009e80000100a00 */
[----:B------:R1:W-:Y:S04]  /*2b0f0*/  STL.64 [R1+0x2d8], R92 ;  /* 0x0002d85c01007387 */ /* 0x0003e80000100a00 */
[----:B------:R-:W2:Y:S01]  /*2b100*/  LDL.LU R194, [R1+0xab4] ;  /* 0x000ab40001c27983 */ /* 0x000ea20000300800 */
[-C--:B----4-:R-:W-:Y:S02]  /*2b110*/  LEA R90, P3, R184, R8.reuse, 0x2 ;  /* 0x00000008b85a7211 */ /* 0x090fe400078610ff */
[----:B-1----:R-:W-:-:S02]  /*2b120*/  LEA R92, P6, R192, R8, 0x2 ;  /* 0x00000008c05c7211 */ /* 0x002fc400078c10ff */
[-C--:B------:R-:W-:Y:S02]  /*2b130*/  LEA.HI.X.SX32 R91, R184, R244.reuse, 0x2, P3 ;  /* 0x000000f4b85b7211 */ /* 0x080fe400018f16ff */
[----:B------:R-:W-:-:S03]  /*2b140*/  LEA.HI.X.SX32 R93, R192, R244, 0x2, P6 ;  /* 0x000000f4c05d7211 */ /* 0x000fc600030f16ff */
[----:B------:R3:W-:Y:S04]  /*2b150*/  STL.64 [R1+0x2d0], R90 ;  /* 0x0002d05a01007387 */ /* 0x0007e80000100a00 */
[----:B------:R1:W-:Y:S04]  /*2b160*/  STL.64 [R1+0x2c8], R92 ;  /* 0x0002c85c01007387 */ /* 0x0003e80000100a00 */
[----:B------:R-:W4:Y:S01]  /*2b170*/  LDL.LU R192, [R1+0xabc] ;  /* 0x000abc0001c07983 */ /* 0x000f220000300800 */
[----:B------:R-:W-:-:S05]  /*2b180*/  IMAD.MOV.U32 R186, RZ, RZ, R172 ;  /* 0x000000ffffba7224 */ /* 0x000fca00078e00ac */
[----:B------:R-:W-:Y:S01]  /*2b190*/  MOV R181, R186 ;  /* 0x000000ba00b57202 */ /* 0x000fe20000000f00 */
[----:B------:R-:W-:Y:S01]  /*2b1a0*/  IMAD.MOV.U32 R186, RZ, RZ, R180 ;  /* 0x000000ffffba7224 */ /* 0x000fe200078e00b4 */
[----:B------:R-:W-:Y:S01]  /*2b1b0*/  MOV R180, R178 ;  /* 0x000000b200b47202 */ /* 0x000fe20000000f00 */
[----:B------:R-:W-:Y:S01]  /*2b1c0*/  IMAD.MOV.U32 R178, RZ, RZ, R168 ;  /* 0x000000ffffb27224 */ /* 0x000fe200078e00a8 */
[----:B------:R-:W-:Y:S01]  /*2b1d0*/  MOV R168, R167 ;  /* 0x000000a700a87202 */ /* 0x000fe20000000f00 */
[----:B------:R-:W-:Y:S02]  /*2b1e0*/  IMAD.MOV.U32 R167, RZ, RZ, R251 ;  /* 0x000000ffffa77224 */ /* 0x000fe400078e00fb */
[----:B------:R-:W4:Y:S01]  /*2b1f0*/  LDC R251, c[0x0][0x240] ;  /* 0x00009000fffb7b82 */ /* 0x000f220000000800 */
[----:B---3--:R-:W-:-:S04]  /*2b200*/  LEA R90, P3, R183, R8, 0x2 ;  /* 0x00000008b75a7211 */ /* 0x008fc800078610ff */
[----:B------:R-:W-:Y:S02]  /*2b210*/  LEA.HI.X.SX32 R91, R183, R244, 0x2, P3 ;  /* 0x000000f4b75b7211 */ /* 0x000fe400018f16ff */
[----:B-1----:R-:W-:-:S03]  /*2b220*/  LEA R92, P6, R182, R8, 0x2 ;  /* 0x00000008b65c7211 */ /* 0x002fc600078c10ff */
[----:B------:R1:W-:Y:S01]  /*2b230*/  STL.64 [R1+0x2c0], R90 ;  /* 0x0002c05a01007387 */ /* 0x0003e20000100a00 */
[----:B------:R-:W-:Y:S02]  /*2b240*/  LEA.HI.X.SX32 R93, R182, R244, 0x2, P6 ;  /* 0x000000f4b65d7211 */ /* 0x000fe400030f16ff */
[----:B------:R-:W-:Y:S01]  /*2b250*/  MOV R182, R181 ;  /* 0x000000b500b67202 */ /* 0x000fe20000000f00 */
[----:B------:R-:W-:Y:S01]  /*2b260*/  IMAD.MOV.U32 R181, RZ, RZ, R186 ;  /* 0x000000ffffb57224 */ /* 0x000fe200078e00ba */
[----:B------:R-:W-:Y:S01]  /*2b270*/  MOV R186, R180 ;  /* 0x000000b400ba7202 */ /* 0x000fe20000000f00 */
[----:B------:R-:W-:Y:S01]  /*2b280*/  IMAD.MOV.U32 R180, RZ, RZ, R178 ;  /* 0x000000ffffb47224 */ /* 0x000fe200078e00b2 */
[----:B------:R3:W-:Y:S01]  /*2b290*/  STL.64 [R1+0x2b8], R92 ;  /* 0x0002b85c01007387 */ /* 0x0007e20000100a00 */
[----:B------:R-:W-:Y:S02]  /*2b2a0*/  MOV R178, R168 ;  /* 0x000000a800b27202 */ /* 0x000fe40000000f00 */
[----:B-1----:R-:W-:Y:S01]  /*2b2b0*/  LEA R90, P3, R190, R8, 0x2 ;  /* 0x00000008be5a7211 */ /* 0x002fe200078610ff */
[----:B------:R-:W-:Y:S01]  /*2b2c0*/  IMAD.MOV.U32 R168, RZ, RZ, R167 ;  /* 0x000000ffffa87224 */ /* 0x000fe200078e00a7 */
[----:B------:R-:W-:-:S02]  /*2b2d0*/  MOV R167, R174 ;  /* 0x000000ae00a77202 */ /* 0x000fc40000000f00 */
[----:B------:R-:W-:Y:S02]  /*2b2e0*/  LEA.HI.X.SX32 R91, R190, R244, 0x2, P3 ;  /* 0x000000f4be5b7211 */ /* 0x000fe400018f16ff */
[----:B------:R-:W-:Y:S01]  /*2b2f0*/  MOV R190, R182 ;  /* 0x000000b600be7202 */ /* 0x000fe20000000f00 */
[----:B------:R-:W-:Y:S01]  /*2b300*/  IMAD.MOV.U32 R182, RZ, RZ, R181 ;  /* 0x000000ffffb67224 */ /* 0x000fe200078e00b5 */
[C---:B---3--:R-:W-:Y:S01]  /*2b310*/  LEA R92, P6, R87.reuse, R8, 0x2 ;  /* 0x00000008575c7211 */ /* 0x048fe200078c10ff */
[----:B------:R-:W-:Y:S01]  /*2b320*/  IMAD.MOV.U32 R174, RZ, RZ, R165 ;  /* 0x000000ffffae7224 */ /* 0x000fe200078e00a5 */
[----:B------:R-:W-:Y:S01]  /*2b330*/  MOV R181, R186 ;  /* 0x000000ba00b57202 */ /* 0x000fe20000000f00 */
[----:B------:R-:W-:Y:S01]  /*2b340*/  IMAD.MOV.U32 R186, RZ, RZ, R180 ;  /* 0x000000ffffba7224 */ /* 0x000fe200078e00b4 */
[----:B------:R-:W-:Y:S01]  /*2b350*/  MOV R165, R55 ;  /* 0x0000003700a57202 */ /* 0x000fe20000000f00 */
[----:B------:R-:W-:Y:S01]  /*2b360*/  IMAD.MOV.U32 R55, RZ, RZ, R39 ;  /* 0x000000ffff377224 */ /* 0x000fe200078e0027 */
[----:B------:R-:W-:-:S02]  /*2b370*/  LEA.HI.X.SX32 R93, R87, R244, 0x2, P6 ;  /* 0x000000f4575d7211 */ /* 0x000fc400030f16ff */
[----:B------:R-:W-:Y:S01]  /*2b380*/  MOV R180, R178 ;  /* 0x000000b200b47202 */ /* 0x000fe20000000f00 */
[----:B------:R-:W-:Y:S01]  /*2b390*/  IMAD.MOV.U32 R178, RZ, RZ, R168 ;  /* 0x000000ffffb27224 */ /* 0x000fe200078e00a8 */
[----:B------:R-:W-:Y:S01]  /*2b3a0*/  MOV R39, R38 ;  /* 0x0000002600277202 */ /* 0x000fe20000000f00 */
[----:B------:R-:W-:Y:S01]  /*2b3b0*/  IMAD.MOV.U32 R38, RZ, RZ, R19 ;  /* 0x000000ffff267224 */ /* 0x000fe200078e0013 */
[----:B------:R-:W-:Y:S01]  /*2b3c0*/  MOV R168, R167 ;  /* 0x000000a700a87202 */ /* 0x000fe20000000f00 */
[----:B------:R-:W3:Y:S01]  /*2b3d0*/  LDL.LU R19, [R1+0xac4] ;  /* 0x000ac40001137983 */ /* 0x000ee20000300800 */
[----:B------:R-:W-:Y:S01]  /*2b3e0*/  IMAD.MOV.U32 R167, RZ, RZ, R174 ;  /* 0x000000ffffa77224 */ /* 0x000fe200078e00ae */
[----:B------:R-:W-:Y:S01]  /*2b3f0*/  MOV R174, R165 ;  /* 0x000000a500ae7202 */ /* 0x000fe20000000f00 */
[----:B------:R-:W-:Y:S01]  /*2b400*/  IMAD.MOV.U32 R165, RZ, RZ, R55 ;  /* 0x000000ffffa57224 */ /* 0x000fe200078e0037 */
[----:B------:R1:W-:Y:S04]  /*2b410*/  STL.64 [R1+0x2b0], R90 ;  /* 0x0002b05a01007387 */ /* 0x0003e80000100a00 */
[----:B------:R4:W-:Y:S04]  /*2b420*/  STL.64 [R1+0x2a8], R92 ;  /* 0x0002a85c01007387 */ /* 0x0009e80000100a00 */
[----:B------:R-:W2:Y:S01]  /*2b430*/  LDL.LU R55, [R1+0xacc] ;  /* 0x000acc0001377983 */ /* 0x000ea20000300800 */
[----:B-1----:R-:W-:-:S04]  /*2b440*/  LEA R90, P3, R88, R8, 0x2 ;  /* 0x00000008585a7211 */ /* 0x002fc800078610ff */
[----:B------:R-:W-:-:S05]  /*2b450*/  LEA.HI.X.SX32 R91, R88, R244, 0x2, P3 ;  /* 0x000000f4585b7211 */ /* 0x000fca00018f16ff */
[----:B------:R1:W-:Y:S01]  /*2b460*/  STL.64 [R1+0x2a0], R90 ;  /* 0x0002a05a01007387 */ /* 0x0003e20000100a00 */
[----:B----4-:R-:W-:Y:S01]  /*2b470*/  IMAD R251, R192, R251, RZ ;  /* 0x000000fbc0fb7224 */ /* 0x010fe200078e02ff */
        /* <DEDUP_REMOVED lines=12> */
[----:B------:R-:W4:Y:S01]  /*2b540*/  LDL.LU R9, [R1+0xad4] ;  /* 0x000ad40001097983 */ /* 0x000f220000300800 */
[CC--:B------:R-:W-:Y:S02]  /*2b550*/  LEA R92, P6, R104.reuse, R8.reuse, 0x2 ;  /* 0x00000008685c7211 */ /* 0x0c0fe400078c10ff */
[C---:B-1----:R-:W-:Y:S02]  /*2b560*/  LEA R90, P3, R105.reuse, R8, 0x2 ;  /* 0x00000008695a7211 */ /* 0x042fe400078610ff */
[-C--:B------:R-:W-:Y:S02]  /*2b570*/  LEA.HI.X.SX32 R93, R104, R244.reuse, 0x2, P6 ;  /* 0x000000f4685d7211 */ /* 0x080fe400030f16ff */
[----:B------:R-:W-:Y:S02]  /*2b580*/  LEA.HI.X.SX32 R91, R105, R244, 0x2, P3 ;  /* 0x000000f4695b7211 */ /* 0x000fe400018f16ff */
[----:B------:R-:W-:Y:S01]  /*2b590*/  LEA R88, P3, R110, R8, 0x2 ;  /* 0x000000086e587211 */ /* 0x000fe200078610ff */
[----:B------:R-:W-:Y:S04]  /*2b5a0*/  STL.64 [R1+0x298], R92 ;  /* 0x0002985c01007387 */ /* 0x000fe80000100a00 */
[----:B------:R-:W-:Y:S01]  /*2b5b0*/  STL.64 [R1+0x290], R90 ;  /* 0x0002905a01007387 */ /* 0x000fe20000100a00 */
        /* <DEDUP_REMOVED lines=14> */
[----:B------:R-:W-:-:S02]  /*2b6a0*/  MOV R189, R183 ;  /* 0x000000b700bd7202 */ /* 0x000fc40000000f00 */
[----:B------:R-:W-:Y:S02]  /*2b6b0*/  MOV R175, R173 ;  /* 0x000000ad00af7202 */ /* 0x000fe40000000f00 */
[----:B------:R-:W-:Y:S01]  /*2b6c0*/  MOV R165, R172 ;  /* 0x000000ac00a57202 */ /* 0x000fe20000000f00 */
[----:B------:R-:W-:Y:S01]  /*2b6d0*/  IMAD.MOV.U32 R172, RZ, RZ, R170 ;  /* 0x000000ffffac7224 */ /* 0x000fe200078e00aa */
[----:B------:R-:W-:Y:S02]  /*2b6e0*/  MOV R183, R182 ;  /* 0x000000b600b77202 */ /* 0x000fe40000000f00 */
[----:B------:R-:W-:Y:S01]  /*2b6f0*/  MOV R170, R169 ;  /* 0x000000a900aa7202 */ /* 0x000fe20000000f00 */
[----:B------:R-:W-:Y:S01]  /*2b700*/  IMAD.MOV.U32 R169, RZ, RZ, R177 ;  /* 0x000000ffffa97224 */ /* 0x000fe200078e00b1 */
[----:B------:R-:W-:Y:S02]  /*2b710*/  MOV R182, R186 ;  /* 0x000000ba00b67202 */ /* 0x000fe40000000f00 */
[----:B------:R-:W-:Y:S01]  /*2b720*/  MOV R177, R175 ;  /* 0x000000af00b17202 */ /* 0x000fe20000000f00 */
[----:B------:R-:W-:Y:S01]  /*2b730*/  IMAD.MOV.U32 R175, RZ, RZ, R50 ;  /* 0x000000ffffaf7224 */ /* 0x000fe200078e0032 */
[----:B------:R-:W-:-:S02]  /*2b740*/  MOV R186, R178 ;  /* 0x000000b200ba7202 */ /* 0x000fc40000000f00 */
[----:B------:R-:W-:Y:S01]  /*2b750*/  MOV R178, R167 ;  /* 0x000000a700b27202 */ /* 0x000fe20000000f00 */
[----:B------:R-:W-:Y:S01]  /*2b760*/  IMAD.MOV.U32 R173, RZ, RZ, R245 ;  /* 0x000000ffffad7224 */ /* 0x000fe200078e00f5 */
[----:B------:R-:W-:Y:S01]  /*2b770*/  MOV R167, R165 ;  /* 0x000000a500a77202 */ /* 0x000fe20000000f00 */
[----:B------:R-:W1:Y:S01]  /*2b780*/  LDC R245, c[0x0][0x240] ;  /* 0x00009000fff57b82 */ /* 0x000e620000000800 */
[----:B------:R-:W-:Y:S02]  /*2b790*/  MOV R165, R170 ;  /* 0x000000aa00a57202 */ /* 0x000fe40000000f00 */
[----:B------:R-:W-:Y:S02]  /*2b7a0*/  MOV R170, R177 ;  /* 0x000000b100aa7202 */ /* 0x000fe40000000f00 */
[----:B------:R-:W-:Y:S01]  /*2b7b0*/  MOV R177, R173 ;  /* 0x000000ad00b17202 */ /* 0x000fe20000000f00 */
[----:B------:R-:W-:Y:S02]  /*2b7c0*/  IMAD.MOV.U32 R173, RZ, RZ, R125 ;  /* 0x000000ffffad7224 */ /* 0x000fe400078e007d */
[----:B--2---:R-:W-:Y:S01]  /*2b7d0*/  IMAD R55, R55, R86, RZ ;  /* 0x0000005637377224 */ /* 0x004fe200078e02ff */
[----:B------:R-:W-:-:S04]  /*2b7e0*/  LEA R86, P6, R106, R8, 0x2 ;  /* 0x000000086a567211 */ /* 0x000fc800078c10ff */
[----:B------:R-:W-:-:S05]  /*2b7f0*/  LEA.HI.X.SX32 R87, R106, R244, 0x2, P6 ;  /* 0x000000f46a577211 */ /* 0x000fca00030f16ff */
[----:B------:R2:W-:Y:S02]  /*2b800*/  STL.64 [R1+0x288], R86 ;  /* 0x0002885601007387 */ /* 0x0005e40000100a00 */
[----:B--2---:R-:W-:-:S04]  /*2b810*/  LEA R86, P6, R111, R8, 0x2 ;  /* 0x000000086f567211 */ /* 0x004fc800078c10ff */
[-C--:B------:R-:W-:Y:S01]  /*2b820*/  LEA.HI.X.SX32 R87, R111, R244.reuse, 0x2, P6 ;  /* 0x000000f46f577211 */ /* 0x080fe200030f16ff */
[----:B----4-:R-:W-:Y:S01]  /*2b830*/  IMAD R9, R9, R89, RZ ;  /* 0x0000005909097224 */ /* 0x010fe200078e02ff */
[----:B------:R-:W-:Y:S01]  /*2b840*/  LEA.HI.X.SX32 R89, R110, R244, 0x2, P3 ;  /* 0x000000f46e597211 */ /* 0x000fe200018f16ff */
[----:B-1----:R-:W-:Y:S01]  /*2b850*/  IMAD R245, R194, R245, RZ ;  /* 0x000000f5c2f57224 */ /* 0x002fe200078e02ff */
[C---:B------:R-:W-:Y:S01]  /*2b860*/  LEA R90, P3, R113.reuse, R8, 0x2 ;  /* 0x00000008715a7211 */ /* 0x040fe200078610ff */
[----:B------:R-:W-:Y:S01]  /*2b870*/  IMAD R58, R58, R85, RZ ;  /* 0x000000553a3a7224 */ /* 0x000fe200078e02ff */
[----:B------:R-:W1:Y:S02]  /*2b880*/  LDC R111, c[0x0][0x240] ;  /* 0x00009000ff6f7b82 */ /* 0x000e640000000800 */
[----:B------:R-:W-:Y:S01]  /*2b890*/  LEA.HI.X.SX32 R91, R113, R244, 0x2, P3 ;  /* 0x000000f4715b7211 */ /* 0x000fe200018f16ff */
[----:B------:R2:W-:Y:S04]  /*2b8a0*/  STL.64 [R1+0x280], R88 ;  /* 0x0002805801007387 */ /* 0x0005e80000100a00 */
[----:B------:R4:W-:Y:S01]  /*2b8b0*/  STL.64 [R1+0x278], R86 ;  /* 0x0002785601007387 */ /* 0x0009e20000100a00 */
[----:B------:R-:W3:Y:S03]  /*2b8c0*/  LDC R85, c[0x0][0x240] ;  /* 0x00009000ff557b82 */ /* 0x000ee60000000800 */
[----:B------:R4:W-:Y:S01]  /*2b8d0*/  STL.64 [R1+0x270], R90 ;  /* 0x0002705a01007387 */ /* 0x0009e20000100a00 */
[----:B--2---:R-:W-:-:S04]  /*2b8e0*/  LEA R88, P6, R115, R8, 0x2 ;  /* 0x0000000873587211 */ /* 0x004fc800078c10ff */
[----:B------:R-:W-:Y:S01]  /*2b8f0*/  LEA.HI.X.SX32 R89, R115, R244, 0x2, P6 ;  /* 0x000000f473597211 */ /* 0x000fe200030f16ff */
[----:B----4-:R-:W2:Y:S01]  /*2b900*/  LDC R86, c[0x0][0x240] ;  /* 0x00009000ff567b82 */ /* 0x010ea20000000800 */
[----:B------:R-:W-:-:S04]  /*2b910*/  LEA R90, P3, R116, R8, 0x2 ;  /* 0x00000008745a7211 */ /* 0x000fc800078610ff */
[----:B------:R-:W-:Y:S01]  /*2b920*/  LEA.HI.X.SX32 R91, R116, R244, 0x2, P3 ;  /* 0x000000f4745b7211 */ /* 0x000fe200018f16ff */
[----:B------:R4:W-:Y:S02]  /*2b930*/  STL.64 [R1+0x268], R88 ;  /* 0x0002685801007387 */ /* 0x0009e40000100a00 */
[----:B------:R-:W1:Y:S02]  /*2b940*/  LDC R87, c[0x0][0x240] ;  /* 0x00009000ff577b82 */ /* 0x000e640000000800 */
[----:B------:R4:W-:Y:S01]  /*2b950*/  STL.64 [R1+0x260], R90 ;  /* 0x0002605a01007387 */ /* 0x0009e20000100a00 */
[----:B---3--:R-:W-:-:S05]  /*2b960*/  IMAD R19, R19, R85, RZ ;  /* 0x0000005513137224 */ /* 0x008fca00078e02ff */
[----:B------:R-:W3:Y:S01]  /*2b970*/  LDC R85, c[0x0][0x240] ;  /* 0x00009000ff557b82 */ /* 0x000ee20000000800 */
[-C--:B----4-:R-:W-:Y:S02]  /*2b980*/  LEA R88, P6, R117, R8.reuse, 0x2 ;  /* 0x0000000875587211 */ /* 0x090fe400078c10ff */
[----:B------:R-:W-:-:S05]  /*2b990*/  LEA R90, P3, R118, R8, 0x2 ;  /* 0x00000008765a7211 */ /* 0x000fca00078610ff */
[----:B------:R-:W4:Y:S01]  /*2b9a0*/  LDC R115, c[0x0][0x240] ;  /* 0x00009000ff737b82 */ /* 0x000f220000000800 */
[-C--:B------:R-:W-:Y:S02]  /*2b9b0*/  LEA.HI.X.SX32 R89, R117, R244.reuse, 0x2, P6 ;  /* 0x000000f475597211 */ /* 0x080fe400030f16ff */
[----:B------:R-:W-:Y:S02]  /*2b9c0*/  LEA.HI.X.SX32 R91, R118, R244, 0x2, P3 ;  /* 0x000000f4765b7211 */ /* 0x000fe400018f16ff */
[C---:B------:R-:W-:Y:S01]  /*2b9d0*/  LEA R92, P6, R119.reuse, R8, 0x2 ;  /* 0x00000008775c7211 */ /* 0x040fe200078c10ff */
[----:B------:R2:W-:Y:S04]  /*2b9e0*/  STL.64 [R1+0x258], R88 ;  /* 0x0002585801007387 */ /* 0x0005e80000100a00 */
[----:B------:R1:W-:Y:S01]  /*2b9f0*/  STL.64 [R1+0x250], R90 ;  /* 0x0002505a01007387 */ /* 0x0003e20000100a00 */
[----:B------:R-:W-:-:S02]  /*2ba00*/  LEA.HI.X.SX32 R93, R119, R244, 0x2, P6 ;  /* 0x000000f4775d7211 */ /* 0x000fc400030f16ff */
[----:B------:R-:W4:Y:S08]  /*2ba10*/  LDC R119, c[0x0][0x240] ;  /* 0x00009000ff777b82 */ /* 0x000f300000000800 */
[----:B--2---:R-:W2:Y:S01]  /*2ba20*/  LDC R88, c[0x0][0x240] ;  /* 0x00009000ff587b82 */ /* 0x004ea20000000800 */
[----:B-1----:R-:W-:-:S04]  /*2ba30*/  LEA R90, P3, R120, R8, 0x2 ;  /* 0x00000008785a7211 */ /* 0x002fc800078610ff */
[----:B------:R-:W-:Y:S01]  /*2ba40*/  LEA.HI.X.SX32 R91, R120, R244, 0x2, P3 ;  /* 0x000000f4785b7211 */ /* 0x000fe200018f16ff */
[----:B------:R1:W-:Y:S02]  /*2ba50*/  STL.64 [R1+0x248], R92 ;  /* 0x0002485c01007387 */ /* 0x0003e40000100a00 */
[----:B------:R-:W3:Y:S02]  /*2ba60*/  LDC R89, c[0x0][0x240] ;  /* 0x00009000ff597b82 */ /* 0x000ee40000000800 */
[----:B------:R1:W-:Y:S04]  /*2ba70*/  STL.64 [R1+0x240], R90 ;  /* 0x0002405a01007387 */ /* 0x0003e80000100a00 */
[----:B------:R-:W4:Y:S01]  /*2ba80*/  LDL.LU R50, [R1+0xadc] ;  /* 0x000adc0001327983 */ /* 0x000f220000300800 */
[----:B-1----:R-:W-:-:S02]  /*2ba90*/  LEA R92, P6, R121, R8, 0x2 ;  /* 0x00000008795c7211 */ /* 0x002fc400078c10ff */
[----:B------:R-:W-:-:S04]  /*2baa0*/  LEA R90, P3, R192, R8, 0x2 ;  /* 0x00000008c05a7211 */ /* 0x000fc800078610ff */
[-C--:B------:R-:W-:Y:S01]  /*2bab0*/  LEA.HI.X.SX32 R91, R192, R244.reuse, 0x2, P3 ;  /* 0x000000f4c05b7211 */ /* 0x080fe200018f16ff */
[----:B------:R-:W-:Y:S01]  /*2bac0*/  IMAD.MOV.U32 R192, RZ, RZ, R190 ;  /* 0x000000ffffc07224 */ /* 0x000fe200078e00be */
[----:B------:R-:W-:Y:S01]  /*2bad0*/  LEA.HI.X.SX32 R93, R121, R244, 0x2, P6 ;  /* 0x000000f4795d7211 */ /* 0x000fe200030f16ff */
[----:B------:R-:W-:Y:S02]  /*2bae0*/  IMAD.MOV.U32 R190, RZ, RZ, R181 ;  /* 0x000000ffffbe7224 */ /* 0x000fe400078e00b5 */
[----:B------:R-:W-:Y:S01]  /*2baf0*/  IMAD.MOV.U32 R181, RZ, RZ, R180 ;  /* 0x000000ffffb57224 */ /* 0x000fe200078e00b4 */
[----:B------:R-:W-:Y:S01]  /*2bb00*/  MOV R107, R192 ;  /* 0x000000c0006b7202 */ /* 0x000fe20000000f00 */
[----:B------:R-:W-:Y:S02]  /*2bb10*/  IMAD.MOV.U32 R180, RZ, RZ, R168 ;  /* 0x000000ffffb47224 */ /* 0x000fe400078e00a8 */
[----:B------:R-:W-:Y:S01]  /*2bb20*/  IMAD.MOV.U32 R192, RZ, RZ, R183 ;  /* 0x000000ffffc07224 */ /* 0x000fe200078e00b7 */
[----:B------:R-:W-:Y:S01]  /*2bb30*/  MOV R183, R190 ;  /* 0x000000be00b77202 */ /* 0x000fe20000000f00 */
[----:B------:R1:W-:Y:S01]  /*2bb40*/  STL.64 [R1+0x238], R92 ;  /* 0x0002385c01007387 */ /* 0x0003e20000100a00 */
[----:B------:R-:W-:-:S02]  /*2bb50*/  IMAD.MOV.U32 R168, RZ, RZ, R174 ;  /* 0x000000ffffa87224 */ /* 0x000fc400078e00ae */
[----:B------:R-:W-:Y:S01]  /*2bb60*/  IMAD.MOV.U32 R190, RZ, RZ, R182 ;  /* 0x000000ffffbe7224 */ /* 0x000fe200078e00b6 */
[----:B------:R-:W-:Y:S01]  /*2bb70*/  MOV R182, R181 ;  /* 0x000000b500b67202 */ /* 0x000fe20000000f00 */
[----:B------:R-:W-:Y:S02]  /*2bb80*/  IMAD.MOV.U32 R174, RZ, RZ, R172 ;  /* 0x000000ffffae7224 */ /* 0x000fe400078e00ac */
[----:B------:R-:W-:Y:S01]  /*2bb90*/  IMAD.MOV.U32 R181, RZ, RZ, R186 ;  /* 0x000000ffffb57224 */ /* 0x000fe200078e00ba */
[----:B------:R-:W-:Y:S01]  /*2bba0*/  MOV R186, R180 ;  /* 0x000000b400ba7202 */ /* 0x000fe20000000f00 */
[----:B------:R-:W-:Y:S01]  /*2bbb0*/  IMAD.MOV.U32 R172, RZ, RZ, R169 ;  /* 0x000000ffffac7224 */ /* 0x000fe200078e00a9 */
[C---:B-1----:R-:W-:Y:S01]  /*2bbc0*/  LEA R92, P6, R123.reuse, R8, 0x2 ;  /* 0x000000087b5c7211 */ /* 0x042fe200078c10ff */
[----:B------:R-:W-:Y:S01]  /*2bbd0*/  IMAD.MOV.U32 R180, RZ, RZ, R178 ;  /* 0x000000ffffb47224 */ /* 0x000fe200078e00b2 */
[----:B------:R-:W-:Y:S01]  /*2bbe0*/  MOV R178, R168 ;  /* 0x000000a800b27202 */ /* 0x000fe20000000f00 */
[----:B------:R-:W-:Y:S01]  /*2bbf0*/  IMAD.MOV.U32 R169, RZ, RZ, R175 ;  /* 0x000000ffffa97224 */ /* 0x000fe200078e00af */
[----:B------:R-:W-:Y:S01]  /*2bc00*/  LEA.HI.X.SX32 R93, R123, R244, 0x2, P6 ;  /* 0x000000f47b5d7211 */ /* 0x000fe200030f16ff */
[----:B------:R-:W-:-:S02]  /*2bc10*/  IMAD.MOV.U32 R175, RZ, RZ, R171 ;  /* 0x000000ffffaf7224 */ /* 0x000fc400078e00ab */
[----:B------:R-:W-:Y:S01]  /*2bc20*/  IMAD.MOV.U32 R168, RZ, RZ, R174 ;  /* 0x000000ffffa87224 */ /* 0x000fe200078e00ae */
[----:B------:R-:W-:Y:S01]  /*2bc30*/  MOV R174, R165 ;  /* 0x000000a500ae7202 */ /* 0x000fe20000000f00 */
[----:B------:R-:W-:Y:S01]  /*2bc40*/  IMAD.MOV.U32 R165, RZ, RZ, R172 ;  /* 0x000000ffffa57224 */ /* 0x000fe200078e00ac */
[----:B------:R1:W-:Y:S01]  /*2bc50*/  STL.64 [R1+0x230], R90 ;  /* 0x0002305a01007387 */ /* 0x0003e20000100a00 */
[----:B------:R-:W-:Y:S01]  /*2bc60*/  MOV R172, R170 ;  /* 0x000000aa00ac7202 */ /* 0x000fe20000000f00 */
[----:B------:R-:W-:Y:S01]  /*2bc70*/  IMAD.MOV.U32 R170, RZ, RZ, R169 ;  /* 0x000000ffffaa7224 */ /* 0x000fe200078e00a9 */
[----:B------:R-:W-:Y:S01]  /*2bc80*/  MOV R169, R175 ;  /* 0x000000af00a97202 */ /* 0x000fe20000000f00 */
[----:B------:R2:W-:Y:S01]  /*2bc90*/  STL.64 [R1+0x228], R92 ;  /* 0x0002285c01007387 */ /* 0x0005e20000100a00 */
[----:B------:R-:W-:Y:S01]  /*2bca0*/  MOV R171, R51 ;  /* 0x0000003300ab7202 */ /* 0x000fe20000000f00 */
[----:B------:R-:W-:Y:S02]  /*2bcb0*/  IMAD.MOV.U32 R175, RZ, RZ, R173 ;  /* 0x000000ffffaf7224 */ /* 0x000fe400078e00ad */
[----:B------:R-:W2:Y:S01]  /*2bcc0*/  LDL.LU R125, [R1+0x2ee8] ;  /* 0x002ee800017d7983 */ /* 0x000ea20000300800 */
[----:B------:R-:W-:-:S03]  /*2bcd0*/  MOV R173, R126 ;  /* 0x0000007e00ad7202 */ /* 0x000fc60000000f00 */
[----:B------:R-:W3:Y:S04]  /*2bce0*/  LDL.LU R51, [R1+0xae4] ;  /* 0x000ae40001337983 */ /* 0x000ee80000300800 */
[----:B------:R-:W4:Y:S01]  /*2bcf0*/  LDL.LU R126, [R1+0x2ee4] ;  /* 0x002ee400017e7983 */ /* 0x000f220000300800 */
[----:B------:R-:W-:Y:S01]  /*2bd00*/  IMAD.MOV.U32 R187, RZ, RZ, R192 ;  /* 0x000000ffffbb7224 */ /* 0x000fe200078e00c0 */
[----:B------:R-:W-:Y:S01]  /*2bd10*/  MOV R192, R183 ;  /* 0x000000b700c07202 */ /* 0x000fe20000000f00 */
[----:B------:R-:W-:Y:S01]  /*2bd20*/  IMAD.MOV.U32 R183, RZ, RZ, R190 ;  /* 0x000000ffffb77224 */ /* 0x000fe200078e00be */
[----:B------:R-:W-:Y:S01]  /*2bd30*/  MOV R190, R182 ;  /* 0x000000b600be7202 */ /* 0x000fe20000000f00 */
[----:B------:R-:W-:Y:S01]  /*2bd40*/  IMAD.MOV.U32 R182, RZ, RZ, R181 ;  /* 0x000000ffffb67224 */ /* 0x000fe200078e00b5 */
[----:B------:R-:W-:Y:S01]  /*2bd50*/  MOV R181, R186 ;  /* 0x000000ba00b57202 */ /* 0x000fe20000000f00 */
[----:B------:R-:W-:Y:S01]  /*2bd60*/  IMAD.MOV.U32 R186, RZ, RZ, R180 ;  /* 0x000000ffffba7224 */ /* 0x000fe200078e00b4 */
[C---:B-1----:R-:W-:Y:S01]  /*2bd70*/  LEA R90, P3, R124.reuse, R8, 0x2 ;  /* 0x000000087c5a7211 */ /* 0x042fe200078610ff */
        /* <DEDUP_REMOVED lines=21> */
[----:B------:R-:W-:-:S02]  /*2bed0*/  MOV R173, R52 ;  /* 0x0000003400ad7202 */ /* 0x000fc40000000f00 */
        /* <DEDUP_REMOVED lines=17> */
[----:B--2---:R-:W-:-:S04]  /*2bff0*/  LEA R92, P6, R125, R8, 0x2 ;  /* 0x000000087d5c7211 */ /* 0x004fc800078c10ff */
[----:B------:R-:W-:Y:S02]  /*2c000*/  LEA.HI.X.SX32 R93, R125, R244, 0x2, P6 ;  /* 0x000000f47d5d7211 */ /* 0x000fe400030f16ff */
[----:B----4-:R-:W-:-:S03]  /*2c010*/  LEA R90, P3, R126, R8, 0x2 ;  /* 0x000000087e5a7211 */ /* 0x010fc600078610ff */
[----:B------:R1:W-:Y:S01]  /*2c020*/  STL.64 [R1+0x218], R92 ;  /* 0x0002185c01007387 */ /* 0x0003e20000100a00 */
[----:B------:R-:W-:-:S03]  /*2c030*/  LEA.HI.X.SX32 R91, R126, R244, 0x2, P3 ;  /* 0x000000f47e5b7211 */ /* 0x000fc600018f16ff */
[----:B------:R-:W2:Y:S04]  /*2c040*/  LDL.LU R52, [R1+0xaec] ;  /* 0x000aec0001347983 */ /* 0x000ea80000300800 */
[----:B------:R-:W4:Y:S04]  /*2c050*/  LDL.LU R128, [R1+0x2ee0] ;  /* 0x002ee00001807983 */ /* 0x000f280000300800 */
[----:B------:R-:W-:Y:S04]  /*2c060*/  STL.64 [R1+0x210], R90 ;  /* 0x0002105a01007387 */ /* 0x000fe80000100a00 */
[----:B------:R-:W2:Y:S01]  /*2c070*/  LDL.LU R129, [R1+0x2edc] ;  /* 0x002edc0001817983 */ /* 0x000ea20000300800 */
        /* <DEDUP_REMOVED lines=8> */
[----:B-1----:R-:W-:-:S02]  /*2c100*/  LEA R92, P6, R127, R8, 0x2 ;  /* 0x000000087f5c7211 */ /* 0x002fc400078c10ff */
[----:B------:R-:W-:Y:S01]  /*2c110*/  MOV R178, R168 ;  /* 0x000000a800b27202 */ /* 0x000fe20000000f00 */
[----:B------:R-:W-:Y:S01]  /*2c120*/  IMAD.MOV.U32 R168, RZ, RZ, R169 ;  /* 0x000000ffffa87224 */ /* 0x000fe200078e00a9 */
[----:B------:R-:W-:Y:S01]  /*2c130*/  MOV R169, R173 ;  /* 0x000000ad00a97202 */ /* 0x000fe20000000f00 */
[----:B------:R-:W-:Y:S01]  /*2c140*/  IMAD.MOV.U32 R173, RZ, RZ, R252 ;  /* 0x000000ffffad7224 */ /* 0x000fe200078e00fc */
[----:B------:R-:W-:Y:S01]  /*2c150*/  LEA.HI.X.SX32 R93, R127, R244, 0x2, P6 ;  /* 0x000000f47f5d7211 */ /* 0x000fe200030f16ff */
[----:B---3--:R-:W-:Y:S01]  /*2c160*/  IMAD R51, R51, R86, RZ ;  /* 0x0000005633337224 */ /* 0x008fe200078e02ff */
[----:B------:R-:W-:Y:S01]  /*2c170*/  MOV R252, R49 ;  /* 0x0000003100fc7202 */ /* 0x000fe20000000f00 */
[----:B------:R-:W-:Y:S01]  /*2c180*/  IMAD.MOV.U32 R49, RZ, RZ, R46 ;  /* 0x000000ffff317224 */ /* 0x000fe200078e002e */
[----:B------:R-:W-:Y:S01]  /*2c190*/  MOV R46, R43 ;  /* 0x0000002b002e7202 */ /* 0x000fe20000000f00 */
[----:B------:R-:W-:Y:S02]  /*2c1a0*/  IMAD.MOV.U32 R195, RZ, RZ, R192 ;  /* 0x000000ffffc37224 */ /* 0x000fe400078e00c0 */
[----:B------:R-:W-:-:S02]  /*2c1b0*/  IMAD.MOV.U32 R192, RZ, RZ, R190 ;  /* 0x000000ffffc07224 */ /* 0x000fc400078e00be */
[----:B------:R-:W-:Y:S01]  /*2c1c0*/  IMAD.MOV.U32 R43, RZ, RZ, R41 ;  /* 0x000000ffff2b7224 */ /* 0x000fe200078e0029 */
[----:B------:R-:W-:Y:S01]  /*2c1d0*/  MOV R41, R132 ;  /* 0x0000008400297202 */ /* 0x000fe20000000f00 */
[----:B------:R-:W-:Y:S01]  /*2c1e0*/  IMAD.MOV.U32 R190, RZ, RZ, R181 ;  /* 0x000000ffffbe7224 */ /* 0x000fe200078e00b5 */
[----:B------:R1:W-:Y:S01]  /*2c1f0*/  STL.64 [R1+0x208], R92 ;  /* 0x0002085c01007387 */ /* 0x0003e20000100a00 */
[----:B------:R-:W-:Y:S02]  /*2c200*/  IMAD.MOV.U32 R181, RZ, RZ, R180 ;  /* 0x000000ffffb57224 */ /* 0x000fe400078e00b4 */
[----:B------:R-:W-:Y:S01]  /*2c210*/  IMAD.MOV.U32 R180, RZ, RZ, R168 ;  /* 0x000000ffffb47224 */ /* 0x000fe200078e00a8 */
[----:B------:R-:W-:Y:S01]  /*2c220*/  MOV R168, R46 ;  /* 0x0000002e00a87202 */ /* 0x000fe20000000f00 */
[----:B------:R-:W-:Y:S01]  /*2c230*/  IMAD.MOV.U32 R46, RZ, RZ, R43 ;  /* 0x000000ffff2e7224 */ /* 0x000fe200078e002b */
[----:B------:R-:W-:Y:S01]  /*2c240*/  MOV R43, R41 ;  /* 0x00000029002b7202 */ /* 0x000fe20000000f00 */
[----:B------:R-:W-:Y:S01]  /*2c250*/  IMAD.MOV.U32 R41, RZ, RZ, R40 ;  /* 0x000000ffff297224 */ /* 0x000fe200078e0028 */
[----:B------:R-:W-:Y:S01]  /*2c260*/  MOV R40, R131 ;  /* 0x0000008300287202 */ /* 0x000fe20000000f00 */
[----:B-1----:R-:W-:-:S02]  /*2c270*/  IMAD.MOV.U32 R92, RZ, RZ, R48 ;  /* 0x000000ffff5c7224 */ /* 0x002fc400078e0030 */
[----:B------:R-:W3:Y:S01]  /*2c280*/  LDL.LU R48, [R1+0xaf4] ;  /* 0x000af40001307983 */ /* 0x000ee20000300800 */
[----:B------:R-:W-:Y:S02]  /*2c290*/  MOV R184, R183 ;  /* 0x000000b700b87202 */ /* 0x000fe40000000f00 */
        /* <DEDUP_REMOVED lines=14> */
[----:B------:R-:W-:Y:S02]  /*2c380*/  IMAD.MOV.U32 R173, RZ, RZ, R252 ;  /* 0x000000ffffad7224 */ /* 0x000fe400078e00fc */
[----:B------:R-:W-:Y:S01]  /*2c390*/  IMAD.MOV.U32 R168, RZ, RZ, R46 ;  /* 0x000000ffffa87224 */ /* 0x000fe200078e002e */
[----:B------:R-:W-:Y:S01]  /*2c3a0*/  MOV R46, R43 ;  /* 0x0000002b002e7202 */ /* 0x000fe20000000f00 */
[----:B------:R-:W-:Y:S01]  /*2c3b0*/  IMAD.MOV.U32 R43, RZ, RZ, R41 ;  /* 0x000000ffff2b7224 */ /* 0x000fe200078e0029 */
[----:B------:R-:W-:-:S02]  /*2c3c0*/  MOV R41, R40 ;  /* 0x0000002800297202 */ /* 0x000fc40000000f00 */
[----:B----4-:R-:W-:Y:S01]  /*2c3d0*/  LEA R90, P3, R128, R8, 0x2 ;  /* 0x00000008805a7211 */ /* 0x010fe200078610ff */
[----:B--2---:R-:W-:-:S03]  /*2c3e0*/  IMAD R52, R52, R87, RZ ;  /* 0x0000005734347224 */ /* 0x004fc600078e02ff */
[----:B------:R-:W-:Y:S02]  /*2c3f0*/  LEA.HI.X.SX32 R91, R128, R244, 0x2, P3 ;  /* 0x000000f4805b7211 */ /* 0x000fe400018f16ff */
[----:B------:R-:W-:-:S03]  /*2c400*/  LEA R86, P6, R129, R8, 0x2 ;  /* 0x0000000881567211 */ /* 0x000fc600078c10ff */
[----:B------:R1:W-:Y:S01]  /*2c410*/  STL.64 [R1+0x200], R90 ;  /* 0x0002005a01007387 */ /* 0x0003e20000100a00 */
[----:B------:R-:W-:-:S03]  /*2c420*/  LEA.HI.X.SX32 R87, R129, R244, 0x2, P6 ;  /* 0x000000f481577211 */ /* 0x000fc600030f16ff */
[----:B------:R-:W2:Y:S04]  /*2c430*/  LDL.LU R132, [R1+0x2ed8] ;  /* 0x002ed80001847983 */ /* 0x000ea80000300800 */
[----:B------:R4:W-:Y:S04]  /*2c440*/  STL.64 [R1+0x1f8], R86 ;  /* 0x0001f85601007387 */ /* 0x0009e80000100a00 */
[----:B------:R-:W4:Y:S01]  /*2c450*/  LDL.LU R131, [R1+0x2ed4] ;  /* 0x002ed40001837983 */ /* 0x000f220000300800 */
[----:B-1----:R-:W-:-:S03]  /*2c460*/  LEA R90, P3, R130, R8, 0x2 ;  /* 0x00000008825a7211 */ /* 0x002fc600078610ff */
[----:B------:R-:W2:Y:S01]  /*2c470*/  LDL.LU R252, [R1+0xafc] ;  /* 0x000afc0001fc7983 */ /* 0x000ea20000300800 */
[----:B------:R-:W-:-:S05]  /*2c480*/  LEA.HI.X.SX32 R91, R130, R244, 0x2, P3 ;  /* 0x000000f4825b7211 */ /* 0x000fca00018f16ff */
[----:B------:R-:W-:Y:S04]  /*2c490*/  STL.64 [R1+0x1f0], R90 ;  /* 0x0001f05a01007387 */ /* 0x000fe80000100a00 */
[----:B------:R-:W2:Y:S01]  /*2c4a0*/  LDL.LU R40, [R1+0xb5c] ;  /* 0x000b5c0001287983 */ /* 0x000ea20000300800 */
        /* <DEDUP_REMOVED lines=10> */
[----:B---3--:R-:W-:Y:S01]  /*2c550*/  IMAD R48, R48, R88, RZ ;  /* 0x0000005830307224 */ /* 0x008fe200078e02ff */
[----:B------:R-:W-:Y:S01]  /*2c560*/  MOV R168, R43 ;  /* 0x0000002b00a87202 */ /* 0x000fe20000000f00 */
[----:B------:R-:W-:-:S02]  /*2c570*/  IMAD.MOV.U32 R178, RZ, RZ, R46 ;  /* 0x000000ffffb27224 */ /* 0x000fc400078e002e */
[----:B------:R-:W-:Y:S02]  /*2c580*/  IMAD.MOV.U32 R46, RZ, RZ, R41 ;  /* 0x000000ffff2e7224 */ /* 0x000fe400078e0029 */
[----:B------:R-:W-:Y:S01]  /*2c590*/  IMAD.MOV.U32 R41, RZ, RZ, R36 ;  /* 0x000000ffff297224 */ /* 0x000fe200078e0024 */
[----:B----4-:R-:W-:-:S04]  /*2c5a0*/  LEA R86, P6, R131, R8, 0x2 ;  /* 0x0000000883567211 */ /* 0x010fc800078c10ff */
[----:B------:R-:W-:-:S05]  /*2c5b0*/  LEA.HI.X.SX32 R87, R131, R244, 0x2, P6 ;  /* 0x000000f483577211 */ /* 0x000fca00030f16ff */
[----:B------:R1:W-:Y:S01]  /*2c5c0*/  STL.64 [R1+0x1e8], R86 ;  /* 0x0001e85601007387 */ /* 0x0003e20000100a00 */
[-C--:B--2---:R-:W-:Y:S01]  /*2c5d0*/  LEA R88, P3, R132, R8.reuse, 0x2 ;  /* 0x0000000884587211 */ /* 0x084fe200078610ff */
[----:B------:R-:W-:Y:S02]  /*2c5e0*/  IMAD R252, R252, R89, RZ ;  /* 0x00000059fcfc7224 */ /* 0x000fe400078e02ff */
[----:B------:R-:W2:Y:S01]  /*2c5f0*/  LDL.LU R36, [R1+0xb8c] ;  /* 0x000b8c0001247983 */ /* 0x000ea20000300800 */
[----:B-1----:R-:W-:-:S04]  /*2c600*/  LEA R86, P6, R189, R8, 0x2 ;  /* 0x00000008bd567211 */ /* 0x002fc800078c10ff */
[----:B------:R-:W-:Y:S02]  /*2c610*/  LEA.HI.X.SX32 R87, R189, R244, 0x2, P6 ;  /* 0x000000f4bd577211 */ /* 0x000fe400030f16ff */
[----:B------:R-:W-:Y:S01]  /*2c620*/  MOV R189, R184 ;  /* 0x000000b800bd7202 */ /* 0x000fe20000000f00 */
[----:B------:R-:W-:Y:S01]  /*2c630*/  IMAD.MOV.U32 R184, RZ, RZ, R192 ;  /* 0x000000ffffb87224 */ /* 0x000fe200078e00c0 */
[----:B------:R-:W-:Y:S01]  /*2c640*/  MOV R192, R183 ;  /* 0x000000b700c07202 */ /* 0x000fe20000000f00 */
[----:B------:R-:W-:Y:S01]  /*2c650*/  IMAD.MOV.U32 R183, RZ, RZ, R190 ;  /* 0x000000ffffb77224 */ /* 0x000fe200078e00be */
[----:B------:R-:W-:Y:S02]  /*2c660*/  LEA.HI.X.SX32 R89, R132, R244, 0x2, P3 ;  /* 0x000000f484597211 */ /* 0x000fe400018f16ff */
[----:B------:R-:W-:Y:S01]  /*2c670*/  MOV R190, R182 ;  /* 0x000000b600be7202 */ /* 0x000fe20000000f00 */
[----:B------:R-:W-:Y:S01]  /*2c680*/  IMAD.MOV.U32 R182, RZ, RZ, R181 ;  /* 0x000000ffffb67224 */ /* 0x000fe200078e00b5 */
[----:B------:R-:W-:Y:S01]  /*2c690*/  MOV R181, R186 ;  /* 0x000000ba00b57202 */ /* 0x000fe20000000f00 */
[----:B------:R-:W-:Y:S01]  /*2c6a0*/  IMAD.MOV.U32 R186, RZ, RZ, R180 ;  /* 0x000000ffffba7224 */ /* 0x000fe200078e00b4 */
[----:B------:R-:W-:-:S02]  /*2c6b0*/  MOV R43, R40 ;  /* 0x00000028002b7202 */ /* 0x000fc40000000f00 */
[----:B------:R-:W3:Y:S01]  /*2c6c0*/  LDL.LU R40, [R1+0xb64] ;  /* 0x000b640001287983 */ /* 0x000ee20000300800 */
[----:B------:R-:W-:Y:S01]  /*2c6d0*/  MOV R180, R178 ;  /* 0x000000b200b47202 */ /* 0x000fe20000000f00 */
[----:B------:R-:W-:Y:S01]  /*2c6e0*/  IMAD.MOV.U32 R178, RZ, RZ, R168 ;  /* 0x000000ffffb27224 */ /* 0x000fe200078e00a8 */
[----:B------:R-:W-:Y:S01]  /*2c6f0*/  MOV R168, R167 ;  /* 0x000000a700a87202 */ /* 0x000fe20000000f00 */
[----:B------:R1:W-:Y:S04]  /*2c700*/  STL.64 [R1+0x1e0], R88 ;  /* 0x0001e05801007387 */ /* 0x0003e80000100a00 */
[----:B------:R4:W-:Y:S04]  /*2c710*/  STL.64 [R1+0x1d8], R86 ;  /* 0x0001d85601007387 */ /* 0x0009e80000100a00 */
[----:B------:R-:W2:Y:S01]  /*2c720*/  LDL.LU R167, [R1+0xa10] ;  /* 0x000a100001a77983 */ /* 0x000ea20000300800 */
[----:B------:R-:W-:-:S04]  /*2c730*/  LEA R90, P3, R107, R8, 0x2 ;  /* 0x000000086b5a7211 */ /* 0x000fc800078610ff */
        /* <DEDUP_REMOVED lines=11> */
[----:B------:R2:W-:Y:S01]  /*2c7f0*/  STL.64 [R1+0x1d0], R90 ;  /* 0x0001d05a01007387 */ /* 0x0005e20000100a00 */
[----:B-1----:R-:W-:Y:S01]  /*2c800*/  LEA R88, P6, R187, R8, 0x2 ;  /* 0x00000008bb587211 */ /* 0x002fe200078c10ff */
[----:B------:R-:W-:Y:S01]  /*2c810*/  IMAD.MOV.U32 R196, RZ, RZ, R49 ;  /* 0x000000ffffc47224 */ /* 0x000fe200078e0031 */
[----:B----4-:R-:W1:Y:S08]  /*2c820*/  LDC R86, c[0x0][0x240] ;  /* 0x00009000ff567b82 */ /* 0x010e700000000800 */
[----:B------:R-:W4:Y:S01]  /*2c830*/  LDC R87, c[0x0][0x240] ;  /* 0x00009000ff577b82 */ /* 0x000f220000000800 */
[----:B--2---:R-:W-:Y:S01]  /*2c840*/  IMAD.MOV.U32 R168, RZ, RZ, R167 ;  /* 0x000000ffffa87224 */ /* 0x004fe200078e00a7 */
[----:B------:R-:W-:-:S02]  /*2c850*/  MOV R167, R174 ;  /* 0x000000ae00a77202 */ /* 0x000fc40000000f00 */
[----:B------:R-:W2:Y:S01]  /*2c860*/  LDL.LU R174, [R1+0xa30] ;  /* 0x000a300001ae7983 */ /* 0x000ea20000300800 */
[----:B------:R-:W-:Y:S01]  /*2c870*/  LEA.HI.X.SX32 R89, R187, R244, 0x2, P6 ;  /* 0x000000f4bb597211 */ /* 0x000fe200030f16ff */
[----:B------:R-:W-:Y:S01]  /*2c880*/  IMAD.MOV.U32 R187, RZ, RZ, R184 ;  /* 0x000000ffffbb7224 */ /* 0x000fe200078e00b8 */
[----:B------:R-:W-:Y:S01]  /*2c890*/  MOV R184, R183 ;  /* 0x000000b700b87202 */ /* 0x000fe20000000f00 */
[----:B------:R-:W-:Y:S01]  /*2c8a0*/  IMAD.MOV.U32 R183, RZ, RZ, R190 ;  /* 0x000000ffffb77224 */ /* 0x000fe200078e00be */
[----:B------:R-:W-:Y:S01]  /*2c8b0*/  MOV R190, R182 ;  /* 0x000000b600be7202 */ /* 0x000fe20000000f00 */
[----:B------:R-:W-:Y:S01]  /*2c8c0*/  IMAD.MOV.U32 R182, RZ, RZ, R181 ;  /* 0x000000ffffb67224 */ /* 0x000fe200078e00b5 */
[----:B------:R-:W-:Y:S02]  /*2c8d0*/  LEA R90, P3, R201, R8, 0x2 ;  /* 0x00000008c95a7211 */ /* 0x000fe400078610ff */
[----:B------:R-:W-:Y:S01]  /*2c8e0*/  MOV R181, R186 ;  /* 0x000000ba00b57202 */ /* 0x000fe20000000f00 */
[----:B------:R-:W-:Y:S01]  /*2c8f0*/  IMAD.MOV.U32 R186, RZ, RZ, R180 ;  /* 0x000000ffffba7224 */ /* 0x000fe200078e00b4 */
[----:B------:R-:W-:Y:S01]  /*2c900*/  MOV R180, R178 ;  /* 0x000000b200b47202 */ /* 0x000fe20000000f00 */
[----:B------:R1:W-:Y:S01]  /*2c910*/  STL.64 [R1+0x1c8], R88 ;  /* 0x0001c85801007387 */ /* 0x0003e20000100a00 */
[----:B------:R-:W-:Y:S01]  /*2c920*/  IMAD.MOV.U32 R178, RZ, RZ, R168 ;  /* 0x000000ffffb27224 */ /* 0x000fe200078e00a8 */
[----:B------:R-:W-:-:S02]  /*2c930*/  MOV R168, R167 ;  /* 0x000000a700a87202 */ /* 0x000fc40000000f00 */
[----:B------:R-:W-:Y:S02]  /*2c940*/  LEA.HI.X.SX32 R91, R201, R244, 0x2, P3 ;  /* 0x000000f4c95b7211 */ /* 0x000fe400018f16ff */
[----:B-1----:R-:W-:-:S04]  /*2c950*/  LEA R88, P6, R194, R8, 0x2 ;  /* 0x00000008c2587211 */ /* 0x002fc800078c10ff */
[----:B------:R-:W-:Y:S02]  /*2c960*/  LEA.HI.X.SX32 R89, R194, R244, 0x2, P6 ;  /* 0x000000f4c2597211 */ /* 0x000fe400030f16ff */
        /* <DEDUP_REMOVED lines=8> */
[----:B------:R-:W-:-:S02]  /*2c9f0*/  LEA R94, P6, R191, R8, 0x2 ;  /* 0x00000008bf5e7211 */ /* 0x000fc400078c10ff */
[----:B------:R-:W-:Y:S02]  /*2ca00*/  MOV R178, R168 ;  /* 0x000000a800b27202 */ /* 0x000fe40000000f00 */
[----:B------:R-:W-:Y:S01]  /*2ca10*/  LEA.HI.X.SX32 R95, R191, R244, 0x2, P6 ;  /* 0x000000f4bf5f7211 */ /* 0x000fe200030f16ff */
[----:B--2---:R-:W-:Y:S01]  /*2ca20*/  IMAD.MOV.U32 R167, RZ, RZ, R174 ;  /* 0x000000ffffa77224 */ /* 0x004fe200078e00ae */
[----:B------:R-:W-:Y:S01]  /*2ca30*/  MOV R174, R165 ;  /* 0x000000a500ae7202 */ /* 0x000fe20000000f00 */
[----:B------:R-:W-:Y:S02]  /*2ca40*/  IMAD.MOV.U32 R165, RZ, RZ, R114 ;  /* 0x000000ffffa57224 */ /* 0x000fe400078e0072 */
[----:B------:R-:W2:Y:S04]  /*2ca50*/  LDL.LU R114, [R1+0x2ed0] ;  /* 0x002ed00001727983 */ /* 0x000ea80000300800 */
[----:B------:R1:W-:Y:S01]  /*2ca60*/  STL.64 [R1+0x1c0], R90 ;  /* 0x0001c05a01007387 */ /* 0x0003e20000100a00 */
[----:B------:R-:W-:Y:S01]  /*2ca70*/  IMAD.MOV.U32 R168, RZ, RZ, R167 ;  /* 0x000000ffffa87224 */ /* 0x000fe200078e00a7 */
[----:B------:R-:W-:-:S02]  /*2ca80*/  MOV R167, R174 ;  /* 0x000000ae00a77202 */ /* 0x000fc40000000f00 */
        /* <DEDUP_REMOVED lines=22> */
[----:B------:R-:W-:Y:S01]  /*2cbf0*/  MOV R201, R191 ;  /* 0x000000bf00c97202 */ /* 0x000fe20000000f00 */
[----:B------:R-:W-:Y:S01]  /*2cc00*/  IMAD.MOV.U32 R165, RZ, RZ, R172 ;  /* 0x000000ffffa57224 */ /* 0x000fe200078e00ac */
[----:B------:R-:W-:Y:S01]  /*2cc10*/  MOV R172, R170 ;  /* 0x000000aa00ac7202 */ /* 0x000fe20000000f00 */
[----:B------:R-:W-:Y:S01]  /*2cc20*/  IMAD.MOV.U32 R181, RZ, RZ, R186 ;  /* 0x000000ffffb57224 */ /* 0x000fe200078e00ba */
[----:B------:R-:W3:Y:S01]  /*2cc30*/  LDL.LU R108, [R1+0x2ecc] ;  /* 0x002ecc00016c7983 */ /* 0x000ee20000300800 */
        /* <DEDUP_REMOVED lines=8> */
[----:B------:R-:W2:Y:S01]  /*2ccc0*/  LDL.LU R97, [R1+0x2ec8] ;  /* 0x002ec80001617983 */ /* 0x000ea20000300800 */
[----:B------:R-:W-:Y:S01]  /*2ccd0*/  MOV R190, R182 ;  /* 0x000000b600be7202 */ /* 0x000fe20000000f00 */
[----:B------:R-:W-:Y:S01]  /*2cce0*/  IMAD.MOV.U32 R168, RZ, RZ, R174 ;  /* 0x000000ffffa87224 */ /* 0x000fe200078e00ae */
[----:B------:R-:W-:Y:S01]  /*2ccf0*/  MOV R174, R165 ;  /* 0x000000a500ae7202 */ /* 0x000fe20000000f00 */
[----:B------:R4:W-:Y:S01]  /*2cd00*/  STL.64 [R1+0x1a8], R94 ;  /* 0x0001a85e01007387 */ /* 0x0009e20000100a00 */
[----:B------:R-:W-:Y:S01]  /*2cd10*/  IMAD.MOV.U32 R182, RZ, RZ, R181 ;  /* 0x000000ffffb67224 */ /* 0x000fe200078e00b5 */
[----:B------:R-:W-:Y:S01]  /*2cd20*/  MOV R181, R186 ;  /* 0x000000ba00b57202 */ /* 0x000fe20000000f00 */
[----:B-1----:R-:W1:Y:S01]  /*2cd30*/  LDC R88, c[0x0][0x240] ;  /* 0x00009000ff587b82 */ /* 0x002e620000000800 */
[----:B----4-:R-:W-:Y:S01]  /*2cd40*/  LEA R90, P3, R195, R8, 0x2 ;  /* 0x00000008c35a7211 */ /* 0x010fe200078610ff */
[----:B------:R-:W-:Y:S01]  /*2cd50*/  IMAD.MOV.U32 R165, RZ, RZ, R172 ;  /* 0x000000ffffa57224 */ /* 0x000fe200078e00ac */
[----:B------:R-:W-:Y:S01]  /*2cd60*/  MOV R172, R170 ;  /* 0x000000aa00ac7202 */ /* 0x000fe20000000f00 */
[----:B------:R-:W-:Y:S01]  /*2cd70*/  IMAD.MOV.U32 R186, RZ, RZ, R180 ;  /* 0x000000ffffba7224 */ /* 0x000fe200078e00b4 */
[----:B------:R-:W-:Y:S01]  /*2cd80*/  MOV R180, R178 ;  /* 0x000000b200b47202 */ /* 0x000fe20000000f00 */
[----:B------:R-:W-:-:S02]  /*2cd90*/  IMAD.MOV.U32 R170, RZ, RZ, R169 ;  /* 0x000000ffffaa7224 */ /* 0x000fc400078e00a9 */
[----:B------:R-:W4:Y:S01]  /*2cda0*/  LDC R89, c[0x0][0x240] ;  /* 0x00009000ff597b82 */ /* 0x000f220000000800 */
[----:B------:R-:W-:Y:S01]  /*2cdb0*/  LEA R94, P6, R193, R8, 0x2 ;  /* 0x00000008c15e7211 */ /* 0x000fe200078c10ff */
[----:B------:R-:W-:Y:S01]  /*2cdc0*/  IMAD.MOV.U32 R178, RZ, RZ, R168 ;  /* 0x000000ffffb27224 */ /* 0x000fe200078e00a8 */
[----:B------:R-:W-:Y:S02]  /*2cdd0*/  LEA.HI.X.SX32 R91, R195, R244, 0x2, P3 ;  /* 0x000000f4c35b7211 */ /* 0x000fe400018f16ff */
[----:B------:R-:W-:Y:S02]  /*2cde0*/  MOV R169, R84 ;  /* 0x0000005400a97202 */ /* 0x000fe40000000f00 */
[----:B------:R-:W-:Y:S01]  /*2cdf0*/  LEA.HI.X.SX32 R95, R193, R244, 0x2, P6 ;  /* 0x000000f4c15f7211 */ /* 0x000fe200030f16ff */
[----:B------:R-:W3:Y:S01]  /*2ce00*/  LDL.LU R84, [R1+0x2ec4] ;  /* 0x002ec40001547983 */ /* 0x000ee20000300800 */
[----:B------:R-:W-:Y:S01]  /*2ce10*/  MOV R168, R174 ;  /* 0x000000ae00a87202 */ /* 0x000fe20000000f00 */
[----:B------:R-:W-:Y:S01]  /*2ce20*/  IMAD.MOV.U32 R174, RZ, RZ, R165 ;  /* 0x000000ffffae7224 */ /* 0x000fe200078e00a5 */
[----:B------:R-:W-:Y:S01]  /*2ce30*/  MOV R165, R172 ;  /* 0x000000ac00a57202 */ /* 0x000fe20000000f00 */
[----:B------:R-:W-:Y:S01]  /*2ce40*/  IMAD.MOV.U32 R172, RZ, RZ, R170 ;  /* 0x000000ffffac7224 */ /* 0x000fe200078e00aa */
[----:B------:R1:W-:Y:S01]  /*2ce50*/  STL.64 [R1+0x1a0], R90 ;  /* 0x0001a05a01007387 */ /* 0x0003e20000100a00 */
[----:B------:R-:W-:Y:S01]  /*2ce60*/  MOV R170, R169 ;  /* 0x000000a900aa7202 */ /* 0x000fe20000000f00 */
[----:B------:R-:W-:Y:S01]  /*2ce70*/  IMAD.MOV.U32 R169, RZ, RZ, R173 ;  /* 0x000000ffffa97224 */ /* 0x000fe200078e00ad */
[----:B------:R-:W-:Y:S01]  /*2ce80*/  MOV R173, R18 ;  /* 0x0000001200ad7202 */ /* 0x000fe20000000f00 */
[----:B------:R1:W-:Y:S04]  /*2ce90*/  STL.64 [R1+0x198], R94 ;  /* 0x0001985e01007387 */ /* 0x0003e80000100a00 */
[----:B------:R-:W2:Y:S04]  /*2cea0*/  LDL.LU R49, [R1+0xb04] ;  /* 0x000b040001317983 */ /* 0x000ea80000300800 */
[----:B------:R-:W4:Y:S01]  /*2ceb0*/  LDL.LU R18, [R1+0x9e8] ;  /* 0x0009e80001127983 */ /* 0x000f220000300800 */
[----:B-1----:R-:W-:-:S02]  /*2cec0*/  LEA R90, P3, R164, R8, 0x2 ;  /* 0x00000008a45a7211 */ /* 0x002fc400078610ff */
[----:B------:R-:W-:Y:S01]  /*2ced0*/  MOV R193, R92 ;  /* 0x0000005c00c17202 */ /* 0x000fe20000000f00 */
[----:B------:R-:W-:Y:S01]  /*2cee0*/  IMAD.MOV.U32 R92, RZ, RZ, R183 ;  /* 0x000000ffff5c7224 */ /* 0x000fe200078e00b7 */
[----:B------:R-:W-:Y:S02]  /*2cef0*/  LEA.HI.X.SX32 R91, R164, R244, 0x2, P3 ;  /* 0x000000f4a45b7211 */ /* 0x000fe400018f16ff */
[----:B------:R-:W-:Y:S01]  /*2cf00*/  MOV R183, R190 ;  /* 0x000000be00b77202 */ /* 0x000fe20000000f00 */
[----:B------:R-:W-:Y:S01]  /*2cf10*/  IMAD.MOV.U32 R190, RZ, RZ, R182 ;  /* 0x000000ffffbe7224 */ /* 0x000fe200078e00b6 */
[----:B------:R-:W-:Y:S01]  /*2cf20*/  MOV R182, R181 ;  /* 0x000000b500b67202 */ /* 0x000fe20000000f00 */
[----:B------:R-:W-:Y:S01]  /*2cf30*/  IMAD.MOV.U32 R195, RZ, RZ, R191 ;  /* 0x000000ffffc37224 */ /* 0x000fe200078e00bf */
[C---:B------:R-:W-:Y:S01]  /*2cf40*/  LEA R94, P6, R103.reuse, R8, 0x2 ;  /* 0x00000008675e7211 */ /* 0x040fe200078c10ff */
[----:B------:R-:W-:Y:S01]  /*2cf50*/  IMAD.MOV.U32 R181, RZ, RZ, R186 ;  /* 0x000000ffffb57224 */ /* 0x000fe200078e00ba */
[----:B------:R-:W-:Y:S01]  /*2cf60*/  MOV R186, R180 ;  /* 0x000000b400ba7202 */ /* 0x000fe20000000f00 */
[----:B------:R1:W-:Y:S01]  /*2cf70*/  STL.64 [R1+0x190], R90 ;  /* 0x0001905a01007387 */ /* 0x0003e20000100a00 */
[----:B------:R-:W-:Y:S01]  /*2cf80*/  MOV R191, R92 ;  /* 0x0000005c00bf7202 */ /* 0x000fe20000000f00 */
[----:B------:R-:W-:Y:S01]  /*2cf90*/  IMAD.MOV.U32 R180, RZ, RZ, R178 ;  /* 0x000000ffffb47224 */ /* 0x000fe200078e00b2 */
[----:B------:R-:W-:Y:S01]  /*2cfa0*/  MOV R178, R168 ;  /* 0x000000a800b27202 */ /* 0x000fe20000000f00 */
[----:B------:R-:W-:Y:S01]  /*2cfb0*/  IMAD.MOV.U32 R92, RZ, RZ, R183 ;  /* 0x000000ffff5c7224 */ /* 0x000fe200078e00b7 */
[----:B------:R-:W-:Y:S01]  /*2cfc0*/  MOV R183, R190 ;  /* 0x000000be00b77202 */ /* 0x000fe20000000f00 */
[----:B------:R-:W-:Y:S01]  /*2cfd0*/  IMAD.MOV.U32 R168, RZ, RZ, R174 ;  /* 0x000000ffffa87224 */ /* 0x000fe200078e00ae */
[----:B------:R-:W-:Y:S01]  /*2cfe0*/  LEA.HI.X.SX32 R95, R103, R244, 0x2, P6 ;  /* 0x000000f4675f7211 */ /* 0x000fe200030f16ff */
[----:B------:R-:W-:Y:S01]  /*2cff0*/  IMAD.MOV.U32 R190, RZ, RZ, R182 ;  /* 0x000000ffffbe7224 */ /* 0x000fe200078e00b6 */
[----:B------:R-:W-:-:S02]  /*2d000*/  MOV R174, R165 ;  /* 0x000000a500ae7202 */ /* 0x000fc40000000f00 */
[C---:B-1----:R-:W-:Y:S01]  /*2d010*/  LEA R90, P3, R189.reuse, R8, 0x2 ;  /* 0x00000008bd5a7211 */ /* 0x042fe200078610ff */
[----:B------:R-:W-:Y:S01]  /*2d020*/  IMAD.MOV.U32 R165, RZ, RZ, R172 ;  /* 0x000000ffffa57224 */ /* 0x000fe200078e00ac */
[----:B------:R-:W-:Y:S01]  /*2d030*/  MOV R182, R181 ;  /* 0x000000b500b67202 */ /* 0x000fe20000000f00 */
[----:B------:R-:W-:Y:S01]  /*2d040*/  IMAD.MOV.U32 R181, RZ, RZ, R186 ;  /* 0x000000ffffb57224 */ /* 0x000fe200078e00ba */
[----:B------:R-:W-:Y:S01]  /*2d050*/  MOV R172, R170 ;  /* 0x000000aa00ac7202 */ /* 0x000fe20000000f00 */
[----:B------:R-:W-:Y:S01]  /*2d060*/  IMAD.MOV.U32 R170, RZ, RZ, R169 ;  /* 0x000000ffffaa7224 */ /* 0x000fe200078e00a9 */
[----:B------:R-:W-:Y:S02]  /*2d070*/  LEA.HI.X.SX32 R91, R189, R244, 0x2, P3 ;  /* 0x000000f4bd5b7211 */ /* 0x000fe400018f16ff */
[----:B------:R-:W-:Y:S01]  /*2d080*/  MOV R186, R180 ;  /* 0x000000b400ba7202 */ /* 0x000fe20000000f00 */
[----:B------:R-:W-:Y:S01]  /*2d090*/  IMAD.MOV.U32 R180, RZ, RZ, R178 ;  /* 0x000000ffffb47224 */ /* 0x000fe200078e00b2 */
[----:B------:R1:W-:Y:S01]  /*2d0a0*/  STL.64 [R1+0x188], R94 ;  /* 0x0001885e01007387 */ /* 0x0003e20000100a00 */
        /* <DEDUP_REMOVED lines=30> */
[----:B----4-:R-:W-:Y:S02]  /*2d290*/  MOV R103, R18 ;  /* 0x0000001200677202 */ /* 0x010fe40000000f00 */
[----:B------:R-:W4:Y:S04]  /*2d2a0*/  LDL.LU R18, [R1+0xb54] ;  /* 0x000b540001127983 */ /* 0x000f280000300800 */
[----:B------:R-:W3:Y:S04]  /*2d2b0*/  LDL.LU R25, [R1+0xb0c] ;  /* 0x000b0c0001197983 */ /* 0x000ee80000300800 */
[----:B------:R1:W-:Y:S01]  /*2d2c0*/  STL.64 [R1+0x180], R90 ;  /* 0x0001805a01007387 */ /* 0x0003e20000100a00 */
[----:B------:R-:W-:Y:S01]  /*2d2d0*/  IMAD.MOV.U32 R164, RZ, RZ, R103 ;  /* 0x000000ffffa47224 */ /* 0x000fe200078e0067 */
[----:B------:R-:W-:-:S02]  /*2d2e0*/  MOV R103, R46 ;  /* 0x0000002e00677202 */ /* 0x000fc40000000f00 */
[----:B------:R-:W4:Y:S01]  /*2d2f0*/  LDL.LU R37, [R1+0xb94] ;  /* 0x000b940001257983 */ /* 0x000f220000300800 */
[----:B-1----:R-:W-:-:S03]  /*2d300*/  LEA R90, P3, R187, R8, 0x2 ;  /* 0x00000008bb5a7211 */ /* 0x002fc600078610ff */
[----:B------:R1:W-:Y:S01]  /*2d310*/  STL.64 [R1+0x178], R94 ;  /* 0x0001785e01007387 */ /* 0x0003e20000100a00 */
[----:B------:R-:W-:-:S03]  /*2d320*/  LEA.HI.X.SX32 R91, R187, R244, 0x2, P3 ;  /* 0x000000f4bb5b7211 */ /* 0x000fc600018f16ff */
[----:B------:R-:W2:Y:S04]  /*2d330*/  LDL.LU R46, [R1+0xb14] ;  /* 0x000b1400012e7983 */ /* 0x000ea80000300800 */
[----:B------:R3:W-:Y:S04]  /*2d340*/  STL.64 [R1+0x170], R90 ;  /* 0x0001705a01007387 */ /* 0x0007e80000100a00 */
[----:B------:R-:W3:Y:S04]  /*2d350*/  LDL.LU R39, [R1+0xb6c] ;  /* 0x000b6c0001277983 */ /* 0x000ee80000300800 */
[----:B------:R-:W4:Y:S01]  /*2d360*/  LDL.LU R38, [R1+0xb44] ;  /* 0x000b440001267983 */ /* 0x000f220000300800 */
[----:B-1----:R-:W-:-:S04]  /*2d370*/  LEA R94, P6, R192, R8, 0x2 ;  /* 0x00000008c05e7211 */ /* 0x002fc800078c10ff */
[----:B------:R-:W-:Y:S01]  /*2d380*/  LEA.HI.X.SX32 R95, R192, R244, 0x2, P6 ;  /* 0x000000f4c05f7211 */ /* 0x000fe200030f16ff */
[----:B------:R-:W-:-:S04]  /*2d390*/  IMAD.MOV.U32 R192, RZ, RZ, R41 ;  /* 0x000000ffffc07224 */ /* 0x000fc800078e0029 */
[----:B------:R-:W-:Y:S01]  /*2d3a0*/  STL.64 [R1+0x168], R94 ;  /* 0x0001685e01007387 */ /* 0x000fe20000100a00 */
[----:B------:R-:W-:Y:S01]  /*2d3b0*/  IMAD.MOV.U32 R187, RZ, RZ, R183 ;  /* 0x000000ffffbb7224 */ /* 0x000fe200078e00b7 */
[----:B------:R-:W-:Y:S02]  /*2d3c0*/  MOV R183, R190 ;  /* 0x000000be00b77202 */ /* 0x000fe40000000f00 */
[----:B---3--:R-:W-:Y:S01]  /*2d3d0*/  MOV R41, R39 ;  /* 0x0000002700297202 */ /* 0x008fe20000000f00 */
[----:B----4-:R-:W-:Y:S01]  /*2d3e0*/  IMAD.MOV.U32 R39, RZ, RZ, R38 ;  /* 0x000000ffff277224 */ /* 0x010fe200078e0026 */
[----:B------:R-:W-:Y:S02]  /*2d3f0*/  MOV R38, R17 ;  /* 0x0000001100267202 */ /* 0x000fe40000000f00 */
[----:B------:R-:W3:Y:S01]  /*2d400*/  LDL.LU R17, [R1+0xb74] ;  /* 0x000b740001117983 */ /* 0x000ee20000300800 */
        /* <DEDUP_REMOVED lines=8> */
[----:B------:R-:W-:Y:S01]  /*2d490*/  MOV R172, R170 ;  /* 0x000000aa00ac7202 */ /* 0x000fe20000000f00 */
[----:B------:R-:W-:Y:S01]  /*2d4a0*/  IMAD.MOV.U32 R170, RZ, RZ, R169 ;  /* 0x000000ffffaa7224 */ /* 0x000fe200078e00a9 */
[----:B------:R-:W-:Y:S01]  /*2d4b0*/  MOV R169, R47 ;  /* 0x0000002f00a97202 */ /* 0x000fe20000000f00 */
[----:B------:R-:W-:Y:S01]  /*2d4c0*/  IMAD R25, R25, R86, RZ ;  /* 0x0000005619197224 */ /* 0x000fe200078e02ff */
[----:B------:R-:W-:Y:S01]  /*2d4d0*/  LEA R86, P6, R184, R8, 0x2 ;  /* 0x00000008b8567211 */ /* 0x000fe200078c10ff */
[----:B--2---:R-:W-:Y:S01]  /*2d4e0*/  IMAD R46, R46, R87, RZ ;  /* 0x000000572e2e7224 */ /* 0x004fe200078e02ff */
[----:B------:R-:W-:Y:S01]  /*2d4f0*/  LEA.HI.X.SX32 R91, R194, R244, 0x2, P3 ;  /* 0x000000f4c25b7211 */ /* 0x000fe200018f16ff */
[----:B------:R-:W-:Y:S01]  /*2d500*/  IMAD.MOV.U32 R194, RZ, RZ, R183 ;  /* 0x000000ffffc27224 */ /* 0x000fe200078e00b7 */
[----:B------:R-:W-:Y:S01]  /*2d510*/  MOV R183, R190 ;  /* 0x000000be00b77202 */ /* 0x000fe20000000f00 */
[----:B------:R-:W-:Y:S01]  /*2d520*/  IMAD.MOV.U32 R190, RZ, RZ, R169 ;  /* 0x000000ffffbe7224 */ /* 0x000fe200078e00a9 */
[----:B------:R-:W-:Y:S01]  /*2d530*/  MOV R169, R42 ;  /* 0x0000002a00a97202 */ /* 0x000fe20000000f00 */
[----:B------:R-:W-:Y:S01]  /*2d540*/  IMAD.MOV.U32 R42, RZ, RZ, R39 ;  /* 0x000000ffff2a7224 */ /* 0x000fe200078e0027 */
[----:B------:R-:W-:Y:S01]  /*2d550*/  LEA.HI.X.SX32 R87, R184, R244, 0x2, P6 ;  /* 0x000000f4b8577211 */ /* 0x000fe200030f16ff */
[----:B------:R-:W2:Y:S01]  /*2d560*/  LDL.LU R47, [R1+0xb1c] ;  /* 0x000b1c00012f7983 */ /* 0x000ea20000300800 */
[----:B------:R-:W-:-:S02]  /*2d570*/  MOV R39, R38 ;  /* 0x0000002600277202 */ /* 0x000fc40000000f00 */
[----:B------:R-:W-:Y:S01]  /*2d580*/  MOV R184, R183 ;  /* 0x000000b700b87202 */ /* 0x000fe20000000f00 */
[----:B------:R1:W-:Y:S01]  /*2d590*/  STL.64 [R1+0x160], R90 ;  /* 0x0001605a01007387 */ /* 0x0003e20000100a00 */
[----:B------:R-:W-:Y:S01]  /*2d5a0*/  IMAD.MOV.U32 R183, RZ, RZ, R190 ;  /* 0x000000ffffb77224 */ /* 0x000fe200078e00be */
[----:B------:R-:W-:Y:S01]  /*2d5b0*/  MOV R190, R167 ;  /* 0x000000a700be7202 */ /* 0x000fe20000000f00 */
[----:B------:R-:W-:Y:S02]  /*2d5c0*/  IMAD.MOV.U32 R167, RZ, RZ, R10 ;  /* 0x000000ffffa77224 */ /* 0x000fe400078e000a */
[----:B---3--:R-:W-:Y:S02]  /*2d5d0*/  IMAD.MOV.U32 R38, RZ, RZ, R17 ;  /* 0x000000ffff267224 */ /* 0x008fe400078e0011 */
[----:B------:R-:W3:Y:S04]  /*2d5e0*/  LDL.LU R17, [R1+0xb4c] ;  /* 0x000b4c0001117983 */ /* 0x000ee80000300800 */
[----:B------:R4:W-:Y:S04]  /*2d5f0*/  STL.64 [R1+0x158], R86 ;  /* 0x0001585601007387 */ /* 0x0009e80000100a00 */
[----:B------:R-:W3:Y:S01]  /*2d600*/  LDL.LU R10, [R1+0xb24] ;  /* 0x000b2400010a7983 */ /* 0x000ee20000300800 */
[----:B-1----:R-:W-:-:S04]  /*2d610*/  LEA R90, P3, R196, R8, 0x2 ;  /* 0x00000008c45a7211 */ /* 0x002fc800078610ff */
[----:B------:R-:W-:Y:S02]  /*2d620*/  LEA.HI.X.SX32 R91, R196, R244, 0x2, P3 ;  /* 0x000000f4c45b7211 */ /* 0x000fe400018f16ff */
[----:B----4-:R-:W-:-:S04]  /*2d630*/  LEA R86, P6, R201, R8, 0x2 ;  /* 0x00000008c9567211 */ /* 0x010fc800078c10ff */
[----:B------:R-:W-:Y:S01]  /*2d640*/  LEA.HI.X.SX32 R87, R201, R244, 0x2, P6 ;  /* 0x000000f4c9577211 */ /* 0x000fe200030f16ff */
[----:B--2---:R-:W-:Y:S01]  /*2d650*/  IMAD R47, R47, R88, RZ ;  /* 0x000000582f2f7224 */ /* 0x004fe200078e02ff */
[-C--:B------:R-:W-:Y:S01]  /*2d660*/  LEA R88, P3, R195, R8.reuse, 0x2 ;  /* 0x00000008c3587211 */ /* 0x080fe200078610ff */
[----:B------:R-:W-:Y:S04]  /*2d670*/  STL.64 [R1+0x150], R90 ;  /* 0x0001505a01007387 */ /* 0x000fe80000100a00 */
[----:B------:R1:W-:Y:S02]  /*2d680*/  STL.64 [R1+0x148], R86 ;  /* 0x0001485601007387 */ /* 0x0003e40000100a00 */
[----:B-1----:R-:W-:-:S04]  /*2d690*/  LEA R86, P6, R193, R8, 0x2 ;  /* 0x00000008c1567211 */ /* 0x002fc800078c10ff */
[-C--:B------:R-:W-:Y:S01]  /*2d6a0*/  LEA.HI.X.SX32 R87, R193, R244.reuse, 0x2, P6 ;  /* 0x000000f4c1577211 */ /* 0x080fe200030f16ff */
[----:B---3--:R-:W-:Y:S01]  /*2d6b0*/  IMAD R10, R10, R89, RZ ;  /* 0x000000590a0a7224 */ /* 0x008fe200078e02ff */
[----:B------:R-:W-:Y:S02]  /*2d6c0*/  LEA.HI.X.SX32 R89, R195, R244, 0x2, P3 ;  /* 0x000000f4c3597211 */ /* 0x000fe400018f16ff */
[----:B------:R-:W-:-:S03]  /*2d6d0*/  LEA R90, P3, R164, R8, 0x2 ;  /* 0x00000008a45a7211 */ /* 0x000fc600078610ff */
[----:B------:R1:W-:Y:S01]  /*2d6e0*/  STL.64 [R1+0x140], R88 ;  /* 0x0001405801007387 */ /* 0x0003e20000100a00 */
[----:B------:R-:W-:-:S03]  /*2d6f0*/  LEA.HI.X.SX32 R91, R164, R244, 0x2, P3 ;  /* 0x000000f4a45b7211 */ /* 0x000fc600018f16ff */
[----:B------:R2:W-:Y:S04]  /*2d700*/  STL.64 [R1+0x138], R86 ;  /* 0x0001385601007387 */ /* 0x0005e80000100a00 */
[----:B------:R3:W-:Y:S01]  /*2d710*/  STL.64 [R1+0x130], R90 ;  /* 0x0001305a01007387 */ /* 0x0007e20000100a00 */
[----:B-1----:R-:W-:-:S04]  /*2d720*/  LEA R88, P6, R191, R8, 0x2 ;  /* 0x00000008bf587211 */ /* 0x002fc800078c10ff */
[----:B------:R-:W-:Y:S01]  /*2d730*/  LEA.HI.X.SX32 R89, R191, R244, 0x2, P6 ;  /* 0x000000f4bf597211 */ /* 0x000fe200030f16ff */
[----:B------:R-:W-:Y:S01]  /*2d740*/  IMAD R50, R50, R85, RZ ;  /* 0x0000005532327224 */ /* 0x000fe200078e02ff */
[----:B--2---:R-:W1:Y:S01]  /*2d750*/  LDC R86, c[0x0][0x240] ;  /* 0x00009000ff567b82 */ /* 0x004e620000000800 */
[C---:B---3--:R-:W-:Y:S02]  /*2d760*/  LEA R90, P3, R103.reuse, R8, 0x2 ;  /* 0x00000008675a7211 */ /* 0x048fe400078610ff */
[----:B------:R2:W-:Y:S02]  /*2d770*/  STL.64 [R1+0x128], R88 ;  /* 0x0001285801007387 */ /* 0x0005e40000100a00 */
[----:B------:R-:W-:-:S03]  /*2d780*/  LEA.HI.X.SX32 R91, R103, R244, 0x2, P3 ;  /* 0x000000f4675b7211 */ /* 0x000fc600018f16ff */
[----:B------:R-:W3:Y:S02]  /*2d790*/  LDC R85, c[0x0][0x240] ;  /* 0x00009000ff557b82 */ /* 0x000ee40000000800 */
[----:B------:R4:W-:Y:S01]  /*2d7a0*/  STL.64 [R1+0x120], R90 ;  /* 0x0001205a01007387 */ /* 0x0009e20000100a00 */
[----:B--2---:R-:W-:-:S05]  /*2d7b0*/  LEA R88, P6, R92, R8, 0x2 ;  /* 0x000000085c587211 */ /* 0x004fca00078c10ff */
[----:B------:R-:W2:Y:S01]  /*2d7c0*/  LDC R87, c[0x0][0x240] ;  /* 0x00009000ff577b82 */ /* 0x000ea20000000800 */
[----:B------:R-:W-:Y:S02]  /*2d7d0*/  LEA.HI.X.SX32 R89, R92, R244, 0x2, P6 ;  /* 0x000000f45c597211 */ /* 0x000fe400030f16ff */
[-C--:B------:R-:W-:Y:S02]  /*2d7e0*/  LEA R92, P6, R107, R8.reuse, 0x2 ;  /* 0x000000086b5c7211 */ /* 0x080fe400078c10ff */
[----:B----4-:R-:W-:Y:S02]  /*2d7f0*/  LEA R90, P3, R189, R8, 0x2 ;  /* 0x00000008bd5a7211 */ /* 0x010fe400078610ff */
[-C--:B------:R-:W-:Y:S02]  /*2d800*/  LEA.HI.X.SX32 R93, R107, R244.reuse, 0x2, P6 ;  /* 0x000000f46b5d7211 */ /* 0x080fe400030f16ff */
[----:B------:R-:W-:Y:S01]  /*2d810*/  LEA.HI.X.SX32 R91, R189, R244, 0x2, P3 ;  /* 0x000000f4bd5b7211 */ /* 0x000fe200018f16ff */
[----:B------:R-:W-:Y:S04]  /*2d820*/  STL.64 [R1+0x118], R88 ;  /* 0x0001185801007387 */ /* 0x000fe80000100a00 */
[----:B------:R4:W-:Y:S04]  /*2d830*/  STL.64 [R1+0x110], R90 ;  /* 0x0001105a01007387 */ /* 0x0009e80000100a00 */
[----:B------:R1:W-:Y:S01]  /*2d840*/  STL.64 [R1+0x108], R92 ;  /* 0x0001085c01007387 */ /* 0x0003e20000100a00 */
[----:B---3--:R-:W-:-:S02]  /*2d850*/  IMAD R49, R49, R85, RZ ;  /* 0x0000005531317224 */ /* 0x008fc400078e02ff */
[----:B------:R-:W3:Y:S01]  /*2d860*/  LDC R85, c[0x0][0x240] ;  /* 0x00009000ff557b82 */ /* 0x000ee20000000800 */
[----:B----4-:R-:W-:Y:S01]  /*2d870*/  LEA R90, P3, R187, R8, 0x2 ;  /* 0x00000008bb5a7211 */ /* 0x010fe200078610ff */
[----:B--2---:R-:W-:-:S06]  /*2d880*/  IMAD R45, R45, R87, RZ ;  /* 0x000000572d2d7224 */ /* 0x004fcc00078e02ff */
[----:B------:R-:W2:Y:S01]  /*2d890*/  LDC R88, c[0x0][0x240] ;  /* 0x00009000ff587b82 */ /* 0x000ea20000000800 */
[----:B-1----:R-:W-:-:S04]  /*2d8a0*/  LEA R92, P6, R192, R8, 0x2 ;  /* 0x00000008c05c7211 */ /* 0x002fc800078c10ff */
[-C--:B------:R-:W-:Y:S02]  /*2d8b0*/  LEA.HI.X.SX32 R93, R192, R244.reuse, 0x2, P6 ;  /* 0x000000f4c05d7211 */ /* 0x080fe400030f16ff */
[----:B------:R-:W-:Y:S01]  /*2d8c0*/  MOV R192, R183 ;  /* 0x000000b700c07202 */ /* 0x000fe20000000f00 */
[----:B------:R-:W-:Y:S01]  /*2d8d0*/  IMAD.MOV.U32 R183, RZ, RZ, R182 ;  /* 0x000000ffffb77224 */ /* 0x000fe200078e00b6 */
[----:B------:R-:W-:Y:S01]  /*2d8e0*/  LEA.HI.X.SX32 R91, R187, R244, 0x2, P3 ;  /* 0x000000f4bb5b7211 */ /* 0x000fe200018f16ff */
[----:B------:R-:W1:Y:S01]  /*2d8f0*/  LDC R89, c[0x0][0x240] ;  /* 0x00009000ff597b82 */ /* 0x000e620000000800 */
[----:B------:R-:W-:Y:S01]  /*2d900*/  MOV R182, R181 ;  /* 0x000000b500b67202 */ /* 0x000fe20000000f00 */
[----:B------:R-:W-:Y:S01]  /*2d910*/  IMAD.MOV.U32 R181, RZ, RZ, R180 ;  /* 0x000000ffffb57224 */ /* 0x000fe200078e00b4 */
[----:B------:R-:W-:Y:S01]  /*2d920*/  MOV R180, R178 ;  /* 0x000000b200b47202 */ /* 0x000fe20000000f00 */
[----:B------:R-:W-:Y:S01]  /*2d930*/  IMAD.MOV.U32 R178, RZ, RZ, R168 ;  /* 0x000000ffffb27224 */ /* 0x000fe200078e00a8 */
[----:B------:R-:W-:Y:S01]  /*2d940*/  MOV R168, R165 ;  /* 0x000000a500a87202 */ /* 0x000fe20000000f00 */
[----:B------:R4:W-:Y:S01]  /*2d950*/  STL.64 [R1+0x100], R90 ;  /* 0x0001005a01007387 */ /* 0x0009e20000100a00 */
[----:B------:R-:W-:Y:S01]  /*2d960*/  IMAD.MOV.U32 R165, RZ, RZ, R170 ;  /* 0x000000ffffa57224 */ /* 0x000fe200078e00aa */
[----:B------:R-:W-:-:S02]  /*2d970*/  MOV R170, R18 ;  /* 0x0000001200aa7202 */ /* 0x000fc40000000f00 */
[----:B------:R3:W-:Y:S04]  /*2d980*/  STL.64 [R1+0xf8], R92 ;  /* 0x0000f85c01007387 */ /* 0x0007e80000100a00 */
[----:B------:R-:W2:Y:S01]  /*2d990*/  LDL.LU R18, [R1+0xb2c] ;  /* 0x000b2c0001127983 */ /* 0x000ea20000300800 */
[-C--:B----4-:R-:W-:Y:S02]  /*2d9a0*/  LEA R90, P3, R194, R8.reuse, 0x2 ;  /* 0x00000008c25a7211 */ /* 0x090fe400078610ff */
[----:B---3--:R-:W-:-:S04]  /*2d9b0*/  LEA R92, P6, R184, R8, 0x2 ;  /* 0x00000008b85c7211 */ /* 0x008fc800078c10ff */
[-C--:B------:R-:W-:Y:S01]  /*2d9c0*/  LEA.HI.X.SX32 R93, R184, R244.reuse, 0x2, P6 ;  /* 0x000000f4b85d7211 */ /* 0x080fe200030f16ff */
        /* <DEDUP_REMOVED lines=8> */
[----:B------:R3:W-:Y:S01]  /*2da50*/  STL.64 [R1+0xf0], R90 ;  /* 0x0000f05a01007387 */ /* 0x0007e20000100a00 */
[----:B------:R-:W-:Y:S01]  /*2da60*/  MOV R165, R170 ;  /* 0x000000aa00a57202 */ /* 0x000fe20000000f00 */
[----:B------:R-:W-:-:S02]  /*2da70*/  IMAD.MOV.U32 R170, RZ, RZ, R98 ;  /* 0x000000ffffaa7224 */ /* 0x000fc400078e0062 */
[----:B------:R4:W-:Y:S04]  /*2da80*/  STL.64 [R1+0xe8], R92 ;  /* 0x0000e85c01007387 */ /* 0x0009e80000100a00 */
[----:B------:R-:W2:Y:S01]  /*2da90*/  LDL.LU R98, [R1+0x2ec0] ;  /* 0x002ec00001627983 */ /* 0x000ea20000300800 */
[CC--:B---3--:R-:W-:Y:S02]  /*2daa0*/  LEA R90, P3, R84.reuse, R8.reuse, 0x2 ;  /* 0x00000008545a7211 */ /* 0x0c8fe400078610ff */
[C---:B----4-:R-:W-:Y:S02]  /*2dab0*/  LEA R92, P6, R97.reuse, R8, 0x2 ;  /* 0x00000008615c7211 */ /* 0x050fe400078c10ff */
[-C--:B------:R-:W-:Y:S02]  /*2dac0*/  LEA.HI.X.SX32 R91, R84, R244.reuse, 0x2, P3 ;  /* 0x000000f4545b7211 */ /* 0x080fe400018f16ff */
[----:B------:R-:W-:Y:S01]  /*2dad0*/  LEA.HI.X.SX32 R93, R97, R244, 0x2, P6 ;  /* 0x000000f4615d7211 */ /* 0x000fe200030f16ff */
[----:B--2---:R-:W-:-:S02]  /*2dae0*/  IMAD R18, R18, R85, RZ ;  /* 0x0000005512127224 */ /* 0x004fc400078e02ff */
[----:B------:R-:W-:Y:S01]  /*2daf0*/  IMAD R85, R184, R86, RZ ;  /* 0x00000056b8557224 */ /* 0x000fe200078e02ff */
[----:B------:R-:W-:Y:S01]  /*2db00*/  MOV R184, R165 ;  /* 0x000000a500b87202 */ /* 0x000fe20000000f00 */
[----:B------:R-:W-:Y:S01]  /*2db10*/  IMAD.MOV.U32 R165, RZ, RZ, R170 ;  /* 0x000000ffffa57224 */ /* 0x000fe200078e00aa */
[----:B------:R-:W-:Y:S02]  /*2db20*/  MOV R170, R109 ;  /* 0x0000006d00aa7202 */ /* 0x000fe40000000f00 */
[----:B------:R2:W-:Y:S04]  /*2db30*/  STL [R1+0xafc], R85 ;  /* 0x000afc5501007387 */ /* 0x0005e80000100800 */
[----:B------:R3:W-:Y:S04]  /*2db40*/  STL.64 [R1+0xe0], R90 ;  /* 0x0000e05a01007387 */ /* 0x0007e80000100a00 */
[----:B------:R-:W-:Y:S04]  /*2db50*/  STL.64 [R1+0xd8], R92 ;  /* 0x0000d85c01007387 */ /* 0x000fe80000100a00 */
[----:B------:R-:W4:Y:S01]  /*2db60*/  LDL.LU R109, [R1+0x2ebc] ;  /* 0x002ebc00016d7983 */ /* 0x000f220000300800 */
[----:B------:R-:W-:-:S04]  /*2db70*/  LEA R84, P6, R108, R8, 0x2 ;  /* 0x000000086c547211 */ /* 0x000fc800078c10ff */
[----:B--2---:R-:W-:Y:S02]  /*2db80*/  LEA.HI.X.SX32 R85, R108, R244, 0x2, P6 ;  /* 0x000000f46c557211 */ /* 0x004fe400030f16ff */
[----:B---3--:R-:W-:-:S04]  /*2db90*/  LEA R90, P3, R98, R8, 0x2 ;  /* 0x00000008625a7211 */ /* 0x008fc800078610ff */
[----:B------:R-:W-:Y:S01]  /*2dba0*/  LEA.HI.X.SX32 R91, R98, R244, 0x2, P3 ;  /* 0x000000f4625b7211 */ /* 0x000fe200018f16ff */
[----:B------:R-:W-:-:S04]  /*2dbb0*/  IMAD.MOV.U32 R194, RZ, RZ, R184 ;  /* 0x000000ffffc27224 */ /* 0x000fc800078e00b8 */
[----:B------:R-:W-:Y:S04]  /*2dbc0*/  STL.64 [R1+0xd0], R90 ;  /* 0x0000d05a01007387 */ /* 0x000fe80000100a00 */
[----:B------:R2:W-:Y:S01]  /*2dbd0*/  STL.64 [R1+0xc8], R84 ;  /* 0x0000c85401007387 */ /* 0x0005e20000100a00 */
[----:B------:R-:W-:-:S03]  /*2dbe0*/  MOV R184, R122 ;  /* 0x0000007a00b87202 */ /* 0x000fc60000000f00 */
[----:B------:R-:W3:Y:S01]  /*2dbf0*/  LDL.LU R122, [R1+0x2eb8] ;  /* 0x002eb800017a7983 */ /* 0x000ee20000300800 */
[----:B------:R-:W-:Y:S01]  /*2dc00*/  IMAD.MOV.U32 R187, RZ, RZ, R194 ;  /* 0x000000ffffbb7224 */ /* 0x000fe200078e00c2 */
[----:B--2---:R-:W-:-:S04]  /*2dc10*/  LEA R84, P6, R114, R8, 0x2 ;  /* 0x0000000872547211 */ /* 0x004fc800078c10ff */
[----:B------:R-:W-:Y:S02]  /*2dc20*/  LEA.HI.X.SX32 R85, R114, R244, 0x2, P6 ;  /* 0x000000f472557211 */ /* 0x000fe400030f16ff */
[----:B------:R-:W-:Y:S01]  /*2dc30*/  MOV R194, R184 ;  /* 0x000000b800c27202 */ /* 0x000fe20000000f00 */
[----:B------:R-:W-:Y:S01]  /*2dc40*/  IMAD.MOV.U32 R184, RZ, RZ, R134 ;  /* 0x000000ffffb87224 */ /* 0x000fe200078e0086 */
[----:B----4-:R-:W-:-:S04]  /*2dc50*/  LEA R86, P3, R109, R8, 0x2 ;  /* 0x000000086d567211 */ /* 0x010fc800078610ff */
[----:B------:R-:W-:-:S05]  /*2dc60*/  LEA.HI.X.SX32 R87, R109, R244, 0x2, P3 ;  /* 0x000000f46d577211 */ /* 0x000fca00018f16ff */
[----:B------:R3:W-:Y:S04]  /*2dc70*/  STL.64 [R1+0xc0], R86 ;  /* 0x0000c05601007387 */ /* 0x0007e80000100a00 */
[----:B------:R2:W-:Y:S04]  /*2dc80*/  STL.64 [R1+0xb8], R84 ;  /* 0x0000b85401007387 */ /* 0x0005e80000100a00 */
[----:B------:R-:W4:Y:S01]  /*2dc90*/  LDL.LU R134, [R1+0x2eb4] ;  /* 0x002eb40001867983 */ /* 0x000f220000300800 */
[----:B------:R-:W-:Y:S01]  /*2dca0*/  IMAD R42, R42, R88, RZ ;  /* 0x000000582a2a7224 */ /* 0x000fe200078e02ff */
[----:B---3--:R-:W-:-:S02]  /*2dcb0*/  LEA R86, P3, R122, R8, 0x2 ;  /* 0x000000087a567211 */ /* 0x008fc400078610ff */
[----:B--2---:R-:W-:Y:S02]  /*2dcc0*/  LEA R84, P6, R133, R8, 0x2 ;  /* 0x0000000885547211 */ /* 0x004fe400078c10ff */
[-C--:B------:R-:W-:Y:S01]  /*2dcd0*/  LEA.HI.X.SX32 R87, R122, R244.reuse, 0x2, P3 ;  /* 0x000000f47a577211 */ /* 0x080fe200018f16ff */
[----:B-1----:R-:W-:Y:S01]  /*2dce0*/  IMAD R17, R17, R89, RZ ;  /* 0x0000005911117224 */ /* 0x002fe200078e02ff */
[----:B------:R-:W-:-:S03]  /*2dcf0*/  LEA.HI.X.SX32 R85, R133, R244, 0x2, P6 ;  /* 0x000000f485557211 */ /* 0x000fc600030f16ff */
[----:B------:R1:W-:Y:S04]  /*2dd00*/  STL.64 [R1+0xb0], R86 ;  /* 0x0000b05601007387 */ /* 0x0003e80000100a00 */
[----:B------:R2:W-:Y:S01]  /*2dd10*/  STL.64 [R1+0xa8], R84 ;  /* 0x0000a85401007387 */ /* 0x0005e20000100a00 */
[----:B-1----:R-:W-:-:S04]  /*2dd20*/  LEA R86, P6, R135, R8, 0x2 ;  /* 0x0000000887567211 */ /* 0x002fc800078c10ff */
[----:B------:R-:W-:Y:S01]  /*2dd30*/  LEA.HI.X.SX32 R87, R135, R244, 0x2, P6 ;  /* 0x000000f487577211 */ /* 0x000fe200030f16ff */
[----:B--2---:R-:W1:Y:S01]  /*2dd40*/  LDC R84, c[0x0][0x240] ;  /* 0x00009000ff547b82 */ /* 0x004e620000000800 */
        /* <DEDUP_REMOVED lines=8> */
[----:B----4-:R-:W-:-:S04]  /*2ddd0*/  LEA R88, P3, R134, R8, 0x2 ;  /* 0x0000000886587211 */ /* 0x010fc800078610ff */
[----:B------:R-:W-:-:S05]  /*2dde0*/  LEA.HI.X.SX32 R89, R134, R244, 0x2, P3 ;  /* 0x000000f486597211 */ /* 0x000fca00018f16ff */
[----:B------:R3:W-:Y:S04]  /*2ddf0*/  STL.64 [R1+0xa0], R88 ;  /* 0x0000a05801007387 */ /* 0x0007e80000100a00 */
[----:B------:R4:W-:Y:S01]  /*2de00*/  STL.64 [R1+0x98], R86 ;  /* 0x0000985601007387 */ /* 0x0009e20000100a00 */
[CC--:B---3--:R-:W-:Y:S02]  /*2de10*/  LEA R88, P3, R136.reuse, R8.reuse, 0x2 ;  /* 0x0000000888587211 */ /* 0x0c8fe400078610ff */
[----:B----4-:R-:W-:Y:S02]  /*2de20*/  LEA R86, P6, R137, R8, 0x2 ;  /* 0x0000000889567211 */ /* 0x010fe400078c10ff */
[----:B------:R-:W-:Y:S02]  /*2de30*/  LEA.HI.X.SX32 R89, R136, R244, 0x2, P3 ;  /* 0x000000f488597211 */ /* 0x000fe400018f16ff */
[----:B------:R-:W-:-:S02]  /*2de40*/  LEA R90, P3, R138, R8, 0x2 ;  /* 0x000000088a5a7211 */ /* 0x000fc400078610ff */
[-C--:B------:R-:W-:Y:S01]  /*2de50*/  LEA.HI.X.SX32 R87, R137, R244.reuse, 0x2, P6 ;  /* 0x000000f489577211 */ /* 0x080fe200030f16ff */
[----:B------:R3:W-:Y:S01]  /*2de60*/  STL.64 [R1+0x90], R88 ;  /* 0x0000905801007387 */ /* 0x0007e20000100a00 */
[----:B------:R-:W-:-:S03]  /*2de70*/  LEA.HI.X.SX32 R91, R138, R244, 0x2, P3 ;  /* 0x000000f48a5b7211 */ /* 0x000fc600018f16ff */
[----:B------:R4:W-:Y:S04]  /*2de80*/  STL.64 [R1+0x88], R86 ;  /* 0x0000885601007387 */ /* 0x0009e80000100a00 */
[----:B------:R2:W-:Y:S01]  /*2de90*/  STL.64 [R1+0x80], R90 ;  /* 0x0000805a01007387 */ /* 0x0005e20000100a00 */
[----:B---3--:R-:W-:-:S04]  /*2dea0*/  LEA R88, P6, R139, R8, 0x2 ;  /* 0x000000088b587211 */ /* 0x008fc800078c10ff */
[----:B------:R-:W-:Y:S01]  /*2deb0*/  LEA.HI.X.SX32 R89, R139, R244, 0x2, P6 ;  /* 0x000000f48b597211 */ /* 0x000fe200030f16ff */
[----:B-1----:R-:W-:Y:S01]  /*2dec0*/  IMAD R84, R107, R84, RZ ;  /* 0x000000546b547224 */ /* 0x002fe200078e02ff */
[----:B----4-:R-:W1:Y:S01]  /*2ded0*/  LDC R86, c[0x0][0x240] ;  /* 0x00009000ff567b82 */ /* 0x010e620000000800 */
[C---:B--2---:R-:W-:Y:S02]  /*2dee0*/  LEA R90, P3, R140.reuse, R8, 0x2 ;  /* 0x000000088c5a7211 */ /* 0x044fe400078610ff */
[----:B------:R2:W-:Y:S02]  /*2def0*/  STL.64 [R1+0x78], R88 ;  /* 0x0000785801007387 */ /* 0x0005e40000100a00 */
[----:B------:R-:W-:Y:S01]  /*2df00*/  LEA.HI.X.SX32 R91, R140, R244, 0x2, P3 ;  /* 0x000000f48c5b7211 */ /* 0x000fe200018f16ff */
[----:B------:R-:W-:Y:S02]  /*2df10*/  IMAD R43, R43, R85, RZ ;  /* 0x000000552b2b7224 */ /* 0x000fe400078e02ff */
[----:B------:R-:W3:Y:S02]  /*2df20*/  LDC R87, c[0x0][0x240] ;  /* 0x00009000ff577b82 */ /* 0x000ee40000000800 */
[----:B------:R4:W-:Y:S01]  /*2df30*/  STL.64 [R1+0x70], R90 ;  /* 0x0000705a01007387 */ /* 0x0009e20000100a00 */
[----:B--2---:R-:W-:-:S04]  /*2df40*/  LEA R88, P6, R141, R8, 0x2 ;  /* 0x000000088d587211 */ /* 0x004fc800078c10ff */
[----:B------:R-:W-:Y:S02]  /*2df50*/  LEA.HI.X.SX32 R89, R141, R244, 0x2, P6 ;  /* 0x000000f48d597211 */ /* 0x000fe400030f16ff */
[CC--:B------:R-:W-:Y:S02]  /*2df60*/  LEA R92, P6, R143.reuse, R8.reuse, 0x2 ;  /* 0x000000088f5c7211 */ /* 0x0c0fe400078c10ff */
[C---:B----4-:R-:W-:Y:S02]  /*2df70*/  LEA R90, P3, R142.reuse, R8, 0x2 ;  /* 0x000000088e5a7211 */ /* 0x050fe400078610ff */
[-C--:B------:R-:W-:Y:S02]  /*2df80*/  LEA.HI.X.SX32 R93, R143, R244.reuse, 0x2, P6 ;  /* 0x000000f48f5d7211 */ /* 0x080fe400030f16ff */
[----:B------:R-:W-:Y:S01]  /*2df90*/  LEA.HI.X.SX32 R91, R142, R244, 0x2, P3 ;  /* 0x000000f48e5b7211 */ /* 0x000fe200018f16ff */
[----:B------:R2:W-:Y:S01]  /*2dfa0*/  STL.64 [R1+0x68], R88 ;  /* 0x0000685801007387 */ /* 0x0005e20000100a00 */
[----:B-1----:R-:W-:Y:S01]  /*2dfb0*/  IMAD R40, R40, R86, RZ ;  /* 0x0000005628287224 */ /* 0x002fe200078e02ff */
[----:B------:R-:W1:Y:S02]  /*2dfc0*/  LDC R143, c[0x0][0x240] ;  /* 0x00009000ff8f7b82 */ /* 0x000e640000000800 */
[----:B------:R4:W-:Y:S04]  /*2dfd0*/  STL.64 [R1+0x60], R90 ;  /* 0x0000605a01007387 */ /* 0x0009e80000100a00 */
[----:B------:R4:W-:Y:S04]  /*2dfe0*/  STL.64 [R1+0x58], R92 ;  /* 0x0000585c01007387 */ /* 0x0009e80000100a00 */
[----:B------:R-:W4:Y:S01]  /*2dff0*/  LDL.LU R146, [R1+0x2eb0] ;  /* 0x002eb00001927983 */ /* 0x000f220000300800 */
[----:B---3--:R-:W-:Y:S01]  /*2e000*/  IMAD R41, R41, R87, RZ ;  /* 0x0000005729297224 */ /* 0x008fe200078e02ff */
[----:B--2---:R-:W2:Y:S01]  /*2e010*/  LDC R88, c[0x0][0x240] ;  /* 0x00009000ff587b82 */ /* 0x004ea20000000800 */
[----:B----4-:R-:W-:-:S02]  /*2e020*/  LEA R90, P3, R144, R8, 0x2 ;  /* 0x00000008905a7211 */ /* 0x010fc400078610ff */
[C---:B------:R-:W-:Y:S02]  /*2e030*/  LEA R92, P6, R145.reuse, R8, 0x2 ;  /* 0x00000008915c7211 */ /* 0x040fe400078c10ff */
[-C--:B------:R-:W-:Y:S02]  /*2e040*/  LEA.HI.X.SX32 R91, R144, R244.reuse, 0x2, P3 ;  /* 0x000000f4905b7211 */ /* 0x080fe400018f16ff */
[----:B------:R-:W-:Y:S01]  /*2e050*/  LEA.HI.X.SX32 R93, R145, R244, 0x2, P6 ;  /* 0x000000f4915d7211 */ /* 0x000fe200030f16ff */
[----:B------:R-:W-:Y:S04]  /*2e060*/  STL [R1+0xb1c], R84 ;  /* 0x000b1c5401007387 */ /* 0x000fe80000100800 */
[----:B------:R-:W-:Y:S04]  /*2e070*/  STL.64 [R1+0x50], R90 ;  /* 0x0000505a01007387 */ /* 0x000fe80000100a00 */
[----:B------:R3:W-:Y:S01]  /*2e080*/  STL.64 [R1+0x48], R92 ;  /* 0x0000485c01007387 */ /* 0x0007e20000100a00 */
[----:B------:R-:W-:Y:S01]  /*2e090*/  LEA R94, P6, R147, R8, 0x2 ;  /* 0x00000008935e7211 */ /* 0x000fe200078c10ff */
[----:B---3--:R-:W-:Y:S01]  /*2e0a0*/  IMAD.MOV.U32 R92, RZ, RZ, R187 ;  /* 0x000000ffff5c7224 */ /* 0x008fe200078e00bb */
[----:B------:R-:W-:Y:S01]  /*2e0b0*/  MOV R187, R194 ;  /* 0x000000c200bb7202 */ /* 0x000fe20000000f00 */
[----:B------:R-:W-:Y:S01]  /*2e0c0*/  IMAD.MOV.U32 R194, RZ, RZ, R184 ;  /* 0x000000ffffc27224 */ /* 0x000fe200078e00b8 */
[----:B------:R-:W-:Y:S01]  /*2e0d0*/  MOV R184, R183 ;  /* 0x000000b700b87202 */ /* 0x000fe20000000f00 */
[----:B------:R-:W-:Y:S01]  /*2e0e0*/  IMAD.MOV.U32 R183, RZ, RZ, R178 ;  /* 0x000000ffffb77224 */ /* 0x000fe200078e00b2 */
[----:B------:R-:W-:Y:S01]  /*2e0f0*/  MOV R178, R168 ;  /* 0x000000a800b27202 */ /* 0x000fe20000000f00 */
[----:B------:R-:W-:Y:S01]  /*2e100*/  IMAD.MOV.U32 R168, RZ, RZ, R173 ;  /* 0x000000ffffa87224 */ /* 0x000fe200078e00ad */
[----:B------:R-:W-:-:S02]  /*2e110*/  MOV R173, R148 ;  /* 0x0000009400ad7202 */ /* 0x000fc40000000f00 */
[----:B------:R-:W3:Y:S01]  /*2e120*/  LDL.LU R148, [R1+0x2eac] ;  /* 0x002eac0001947983 */ /* 0x000ee20000300800 */
[----:B------:R-:W-:Y:S01]  /*2e130*/  LEA.HI.X.SX32 R95, R147, R244, 0x2, P6 ;  /* 0x000000f4935f7211 */ /* 0x000fe200030f16ff */
[----:B------:R-:W-:Y:S01]  /*2e140*/  IMAD.MOV.U32 R107, RZ, RZ, R194 ;  /* 0x000000ffff6b7224 */ /* 0x000fe200078e00c2 */
[----:B------:R-:W-:Y:S01]  /*2e150*/  MOV R194, R168 ;  /* 0x000000a800c27202 */ /* 0x000fe20000000f00 */
[----:B------:R-:W-:Y:S01]  /*2e160*/  IMAD.MOV.U32 R168, RZ, RZ, R165 ;  /* 0x000000ffffa87224 */ /* 0x000fe200078e00a5 */
[----:B------:R-:W-:Y:S02]  /*2e170*/  MOV R165, R150 ;  /* 0x0000009600a57202 */ /* 0x000fe40000000f00 */
[C---:B------:R-:W-:Y:S01]  /*2e180*/  LEA R90, P3, R146.reuse, R8, 0x2 ;  /* 0x00000008925a7211 */ /* 0x040fe200078610ff */
[----:B------:R-:W-:Y:S01]  /*2e190*/  IMAD.MOV.U32 R193, RZ, RZ, R187 ;  /* 0x000000ffffc17224 */ /* 0x000fe200078e00bb */
[----:B------:R-:W4:Y:S02]  /*2e1a0*/  LDC R147, c[0x0][0x240] ;  /* 0x00009000ff937b82 */ /* 0x000f240000000800 */
[----:B------:R-:W-:-:S05]  /*2e1b0*/  LEA.HI.X.SX32 R91, R146, R244, 0x2, P3 ;  /* 0x000000f4925b7211 */ /* 0x000fca00018f16ff */
[----:B------:R3:W-:Y:S04]  /*2e1c0*/  STL.64 [R1+0x40], R90 ;  /* 0x0000405a01007387 */ /* 0x0007e80000100a00 */
[----:B------:R-:W-:Y:S04]  /*2e1d0*/  STL.64 [R1+0x38], R94 ;  /* 0x0000385e01007387 */ /* 0x000fe80000100a00 */
[----:B------:R-:W2:Y:S01]  /*2e1e0*/  LDL.LU R150, [R1+0x2ea8] ;  /* 0x002ea80001967983 */ /* 0x000ea20000300800 */
[----:B------:R-:W-:Y:S01]  /*2e1f0*/  LEA R84, P6, R149, R8, 0x2 ;  /* 0x0000000895547211 */ /* 0x000fe200078c10ff */
[----:B------:R-:W-:Y:S01]  /*2e200*/  IMAD.MOV.U32 R189, RZ, RZ, R107 ;  /* 0x000000ffffbd7224 */ /* 0x000fe200078e006b */
[----:B------:R-:W-:-:S02]  /*2e210*/  MOV R107, R168 ;  /* 0x000000a8006b7202 */ /* 0x000fc40000000f00 */
[----:B------:R-:W-:Y:S01]  /*2e220*/  LEA.HI.X.SX32 R85, R149, R244, 0x2, P6 ;  /* 0x000000f495557211 */ /* 0x000fe200030f16ff */
[----:B------:R-:W-:Y:S01]  /*2e230*/  IMAD.MOV.U32 R168, RZ, RZ, R165 ;  /* 0x000000ffffa87224 */ /* 0x000fe200078e00a5 */
[----:B------:R-:W-:Y:S01]  /*2e240*/  MOV R165, R170 ;  /* 0x000000aa00a57202 */ /* 0x000fe20000000f00 */
[----:B------:R-:W-:Y:S01]  /*2e250*/  IMAD.MOV.U32 R170, RZ, RZ, R169 ;  /* 0x000000ffffaa7224 */ /* 0x000fe200078e00a9 */
[----:B------:R-:W-:Y:S02]  /*2e260*/  MOV R169, R152 ;  /* 0x0000009800a97202 */ /* 0x000fe40000000f00 */
[----:B---3--:R-:W-:-:S04]  /*2e270*/  LEA R90, P3, R148, R8, 0x2 ;  /* 0x00000008945a7211 */ /* 0x008fc800078610ff */
[----:B------:R-:W-:-:S05]  /*2e280*/  LEA.HI.X.SX32 R91, R148, R244, 0x2, P3 ;  /* 0x000000f4945b7211 */ /* 0x000fca00018f16ff */
[----:B------:R-:W-:Y:S04]  /*2e290*/  STL.64 [R1+0x30], R90 ;  /* 0x0000305a01007387 */ /* 0x000fe80000100a00 */
[----:B------:R3:W-:Y:S04]  /*2e2a0*/  STL.64 [R1+0x28], R84 ;  /* 0x0000285401007387 */ /* 0x0007e80000100a00 */
[----:B------:R-:W4:Y:S01]  /*2e2b0*/  LDL.LU R152, [R1+0x2ea4] ;  /* 0x002ea40001987983 */ /* 0x000f220000300800 */
[----:B------:R-:W-:Y:S01]  /*2e2c0*/  IMAD.MOV.U32 R103, RZ, RZ, R189 ;  /* 0x000000ffff677224 */ /* 0x000fe200078e00bd */
[----:B---3--:R-:W-:-:S04]  /*2e2d0*/  LEA R84, P6, R151, R8, 0x2 ;  /* 0x0000000897547211 */ /* 0x008fc800078c10ff */
[----:B------:R-:W-:Y:S02]  /*2e2e0*/  LEA.HI.X.SX32 R85, R151, R244, 0x2, P6 ;  /* 0x000000f497557211 */ /* 0x000fe400030f16ff */
[----:B------:R-:W-:Y:S01]  /*2e2f0*/  MOV R189, R107 ;  /* 0x0000006b00bd7202 */ /* 0x000fe20000000f00 */
[----:B------:R-:W-:Y:S01]  /*2e300*/  IMAD.MOV.U32 R107, RZ, RZ, R92 ;  /* 0x000000ffff6b7224 */ /* 0x000fe200078e005c */
[----:B------:R-:W-:Y:S02]  /*2e310*/  MOV R92, R154 ;  /* 0x0000009a005c7202 */ /* 0x000fe40000000f00 */
[C---:B--2---:R-:W-:Y:S02]  /*2e320*/  LEA R90, P3, R150.reuse, R8, 0x2 ;  /* 0x00000008965a7211 */ /* 0x044fe400078610ff */
[----:B------:R-:W-:Y:S01]  /*2e330*/  MOV R187, R167 ;  /* 0x000000a700bb7202 */ /* 0x000fe20000000f00 */
[----:B------:R-:W-:Y:S01]  /*2e340*/  IMAD.MOV.U32 R191, RZ, RZ, R103 ;  /* 0x000000ffffbf7224 */ /* 0x000fe200078e0067 */
[----:B------:R-:W-:Y:S01]  /*2e350*/  LEA.HI.X.SX32 R91, R150, R244, 0x2, P3 ;  /* 0x000000f4965b7211 */ /* 0x000fe200018f16ff */
[----:B------:R-:W-:Y:S01]  /*2e360*/  IMAD.MOV.U32 R167, RZ, RZ, R160 ;  /* 0x000000ffffa77224 */ /* 0x000fe200078e00a0 */
[----:B------:R-:W2:Y:S03]  /*2e370*/  LDC R103, c[0x0][0x240] ;  /* 0x00009000ff677b82 */ /* 0x000ea60000000800 */
[----:B------:R-:W-:Y:S04]  /*2e380*/  STL.64 [R1+0x20], R90 ;  /* 0x0000205a01007387 */ /* 0x000fe80000100a00 */
[----:B------:R3:W-:Y:S01]  /*2e390*/  STL.64 [R1+0x18], R84 ;  /* 0x0000185401007387 */ /* 0x0007e20000100a00 */
[----:B------:R-:W-:Y:S01]  /*2e3a0*/  IMAD R38, R38, R88, RZ ;  /* 0x0000005826267224 */ /* 0x000fe200078e02ff */
[----:B------:R-:W1:Y:S02]  /*2e3b0*/  LDC R151, c[0x0][0x240] ;  /* 0x00009000ff977b82 */ /* 0x000e640000000800 */
[----:B------:R-:W2:Y:S01]  /*2e3c0*/  LDL.LU R154, [R1+0x2ea0] ;  /* 0x002ea000019a7983 */ /* 0x000ea20000300800 */
[----:B---3--:R-:W-:-:S04]  /*2e3d0*/  LEA R84, P6, R153, R8, 0x2 ;  /* 0x0000000899547211 */ /* 0x008fc800078c10ff */
[----:B------:R-:W-:Y:S02]  /*2e3e0*/  LEA.HI.X.SX32 R85, R153, R244, 0x2, P6 ;  /* 0x000000f499557211 */ /* 0x000fe400030f16ff */
[----:B----4-:R-:W-:-:S04]  /*2e3f0*/  LEA R86, P3, R152, R8, 0x2 ;  /* 0x0000000898567211 */ /* 0x010fc800078610ff */
[----:B------:R-:W-:-:S05]  /*2e400*/  LEA.HI.X.SX32 R87, R152, R244, 0x2, P3 ;  /* 0x000000f498577211 */ /* 0x000fca00018f16ff */
[----:B------:R2:W-:Y:S04]  /*2e410*/  STL.64 [R1+0x10], R86 ;  /* 0x0000105601007387 */ /* 0x0005e80000100a00 */
[----:B------:R3:W-:Y:S01]  /*2e420*/  STL.64 [R1+0x8], R84 ;  /* 0x0000085401007387 */ /* 0x0007e20000100a00 */
[----:B--2---:R-:W-:-:S04]  /*2e430*/  LEA R86, P3, R154, R8, 0x2 ;  /* 0x000000089a567211 */ /* 0x004fc800078610ff */
[----:B------:R-:W-:-:S05]  /*2e440*/  LEA.HI.X.SX32 R87, R154, R244, 0x2, P3 ;  /* 0x000000f49a577211 */ /* 0x000fca00018f16ff */
[----:B------:R2:W-:Y:S04]  /*2e450*/  STL.64 [R1], R86 ;  /* 0x0000005601007387 */ /* 0x0005e80000100a00 */
[----:B------:R-:W4:Y:S04]  /*2e460*/  LDL.LU R160, [R1+0x2e9c] ;  /* 0x002e9c0001a07983 */ /* 0x000f280000300800 */
[----:B------:R-:W4:Y:S01]  /*2e470*/  LDL.LU R164, [R1+0xb84] ;  /* 0x000b840001a47983 */ /* 0x000f220000300800 */
[----:B------:R-:W-:Y:S01]  /*2e480*/  MOV R202, R191 ;  /* 0x000000bf00ca7202 */ /* 0x000fe20000000f00 */
[----:B------:R-:W-:Y:S01]  /*2e490*/  IMAD.MOV.U32 R191, RZ, RZ, R107 ;  /* 0x000000ffffbf7224 */ /* 0x000fe200078e006b */
[-C--:B---3--:R-:W-:Y:S01]  /*2e4a0*/  LEA R84, P6, R155, R8.reuse, 0x2 ;  /* 0x000000089b547211 */ /* 0x088fe200078c10ff */
[----:B------:R-:W3:Y:S01]  /*2e4b0*/  LDC R107, c[0x0][0x240] ;  /* 0x00009000ff6b7b82 */ /* 0x000ee20000000800 */
[----:B--2---:R-:W-:-:S02]  /*2e4c0*/  LEA R86, P3, R156, R8, 0x2 ;  /* 0x000000089c567211 */ /* 0x004fc400078610ff */
[-C--:B------:R-:W-:Y:S02]  /*2e4d0*/  LEA.HI.X.SX32 R85, R155, R244.reuse, 0x2, P6 ;  /* 0x000000f49b557211 */ /* 0x080fe400030f16ff */
[----:B------:R-:W-:Y:S02]  /*2e4e0*/  LEA.HI.X.SX32 R87, R156, R244, 0x2, P3 ;  /* 0x000000f49c577211 */ /* 0x000fe400018f16ff */
[----:B------:R-:W-:Y:S02]  /*2e4f0*/  LEA R88, P6, R157, R8, 0x2 ;  /* 0x000000089d587211 */ /* 0x000fe400078c10ff */
[----:B------:R-:W-:Y:S01]  /*2e500*/  MOV R195, R92 ;  /* 0x0000005c00c37202 */ /* 0x000fe20000000f00 */
[----:B------:R-:W-:Y:S01]  /*2e510*/  IMAD.MOV.U32 R199, RZ, RZ, R193 ;  /* 0x000000ffffc77224 */ /* 0x000fe200078e00c1 */
[----:B------:R-:W-:Y:S01]  /*2e520*/  LEA R90, P3, R158, R8, 0x2 ;  /* 0x000000089e5a7211 */ /* 0x000fe200078610ff */
[----:B------:R-:W-:Y:S01]  /*2e530*/  IMAD R39, R39, R103, RZ ;  /* 0x0000006727277224 */ /* 0x000fe200078e02ff */
[----:B------:R-:W-:Y:S01]  /*2e540*/  LEA.HI.X.SX32 R89, R157, R244, 0x2, P6 ;  /* 0x000000f49d597211 */ /* 0x000fe200030f16ff */
[----:B------:R-:W-:Y:S01]  /*2e550*/  IMAD R36, R36, R111, RZ ;  /* 0x0000006f24247224 */ /* 0x000fe200078e02ff */
[----:B----4-:R-:W-:Y:S01]  /*2e560*/  MOV R201, R164 ;  /* 0x000000a400c97202 */ /* 0x010fe20000000f00 */
[----:B------:R-:W-:Y:S01]  /*2e570*/  IMAD.MOV.U32 R164, RZ, RZ, R184 ;  /* 0x000000ffffa47224 */ /* 0x000fe200078e00b8 */
[----:B------:R-:W2:Y:S01]  /*2e580*/  LDC R155, c[0x0][0x240] ;  /* 0x00009000ff9b7b82 */ /* 0x000ea20000000800 */
[----:B------:R-:W-:-:S02]  /*2e590*/  IMAD.MOV.U32 R184, RZ, RZ, R188 ;  /* 0x000000ffffb87224 */ /* 0x000fc400078e00bc */
[----:B------:R-:W4:Y:S01]  /*2e5a0*/  LDL.LU R188, [R1+0x2e98] ;  /* 0x002e980001bc7983 */ /* 0x000f220000300800 */
[----:B------:R-:W-:Y:S02]  /*2e5b0*/  LEA.HI.X.SX32 R91, R158, R244, 0x2, P3 ;  /* 0x000000f49e5b7211 */ /* 0x000fe400018f16ff */
[CC--:B------:R-:W-:Y:S02]  /*2e5c0*/  LEA R92, P6, R159.reuse, R8.reuse, 0x2 ;  /* 0x000000089f5c7211 */ /* 0x0c0fe400078c10ff */
[C---:B------:R-:W-:Y:S02]  /*2e5d0*/  LEA R94, P3, R160.reuse, R8, 0x2 ;  /* 0x00000008a05e7211 */ /* 0x040fe400078610ff */
[-C--:B------:R-:W-:Y:S02]  /*2e5e0*/  LEA.HI.X.SX32 R93, R159, R244.reuse, 0x2, P6 ;  /* 0x000000f49f5d7211 */ /* 0x080fe400030f16ff */
[----:B------:R-:W-:Y:S02]  /*2e5f0*/  LEA.HI.X.SX32 R95, R160, R244, 0x2, P3 ;  /* 0x000000f4a05f7211 */ /* 0x000fe400018f16ff */
[----:B------:R-:W-:-:S02]  /*2e600*/  MOV R200, R195 ;  /* 0x000000c300c87202 */ /* 0x000fc40000000f00 */
[----:B------:R-:W-:Y:S01]  /*2e610*/  MOV R193, R189 ;  /* 0x000000bd00c17202 */ /* 0x000fe20000000f00 */
[----:B---3--:R-:W-:Y:S01]  /*2e620*/  IMAD R107, R201, R107, RZ ;  /* 0x0000006bc96b7224 */ /* 0x008fe200078e02ff */
[-C--:B------:R-:W-:Y:S01]  /*2e630*/  LEA R96, P6, R161, R8.reuse, 0x2 ;  /* 0x00000008a1607211 */ /* 0x080fe200078c10ff */
[----:B------:R-:W-:Y:S01]  /*2e640*/  IMAD R37, R37, R115, RZ ;  /* 0x0000007325257224 */ /* 0x000fe200078e02ff */
[----:B------:R-:W-:Y:S01]  /*2e650*/  LEA R98, P3, R162, R8, 0x2 ;  /* 0x00000008a2627211 */ /* 0x000fe200078610ff */
[----:B------:R-:W-:Y:S01]  /*2e660*/  IMAD.MOV.U32 R195, RZ, RZ, R191 ;  /* 0x000000ffffc37224 */ /* 0x000fe200078e00bf */
[-C--:B------:R-:W-:Y:S01]  /*2e670*/  LEA.HI.X.SX32 R97, R161, R244.reuse, 0x2, P6 ;  /* 0x000000f4a1617211 */ /* 0x080fe200030f16ff */
[----:B------:R-:W-:Y:S01]  /*2e680*/  IMAD R34, R34, R119, RZ ;  /* 0x0000007722227224 */ /* 0x000fe200078e02ff */
[----:B------:R-:W-:Y:S01]  /*2e690*/  LEA.HI.X.SX32 R99, R162, R244, 0x2, P3 ;  /* 0x000000f4a2637211 */ /* 0x000fe200018f16ff */
[----:B------:R-:W3:Y:S01]  /*2e6a0*/  LDC R159, c[0x0][0x240] ;  /* 0x00009000ff9f7b82 */ /* 0x000ee20000000800 */
[----:B------:R-:W-:-:S02]  /*2e6b0*/  LEA R100, P6, R163, R8, 0x2 ;  /* 0x00000008a3647211 */ /* 0x000fc400078c10ff */
[C---:B------:R-:W-:Y:S01]  /*2e6c0*/  LEA R102, P3, R166.reuse, R8, 0x2 ;  /* 0x00000008a6667211 */ /* 0x040fe200078610ff */
[----:B------:R-:W-:Y:S01]  /*2e6d0*/  IMAD.MOV.U32 R189, RZ, RZ, R186 ;  /* 0x000000ffffbd7224 */ /* 0x000fe200078e00ba */
[----:B------:R-:W-:Y:S02]  /*2e6e0*/  MOV R191, R192 ;  /* 0x000000c000bf7202 */ /* 0x000fe40000000f00 */
[-C--:B------:R-:W-:Y:S02]  /*2e6f0*/  LEA.HI.X.SX32 R101, R163, R244.reuse, 0x2, P6 ;  /* 0x000000f4a3657211 */ /* 0x080fe400030f16ff */
[----:B------:R-:W-:Y:S02]  /*2e700*/  MOV R192, R175 ;  /* 0x000000af00c07202 */ /* 0x000fe40000000f00 */
[----:B------:R-:W-:Y:S01]  /*2e710*/  LEA.HI.X.SX32 R103, R166, R244, 0x2, P3 ;  /* 0x000000f4a6677211 */ /* 0x000fe200018f16ff */
[----:B------:R-:W-:Y:S01]  /*2e720*/  IMAD.MOV.U32 R186, RZ, RZ, R14 ;  /* 0x000000ffffba7224 */ /* 0x000fe200078e000e */
[----:B------:R-:W-:-:S02]  /*2e730*/  LEA R104, P6, R176, R8, 0x2 ;  /* 0x00000008b0687211 */ /* 0x000fc400078c10ff */
[----:B------:R-:W-:Y:S02]  /*2e740*/  MOV R175, R2 ;  /* 0x0000000200af7202 */ /* 0x000fe40000000f00 */
[----:B------:R-:W-:Y:S01]  /*2e750*/  LEA R106, P3, R179, R8, 0x2 ;  /* 0x00000008b36a7211 */ /* 0x000fe200078610ff */
[----:B------:R-:W3:Y:S01]  /*2e760*/  LDL.LU R2, [R1+0x2e94] ;  /* 0x002e940001027983 */ /* 0x000ee20000300800 */
[----:B------:R-:W-:Y:S02]  /*2e770*/  MOV R209, R195 ;  /* 0x000000c300d17202 */ /* 0x000fe40000000f00 */
[----:B------:R-:W-:Y:S01]  /*2e780*/  MOV R195, R164 ;  /* 0x000000a400c37202 */ /* 0x000fe20000000f00 */
[----:B------:R-:W3:Y:S01]  /*2e790*/  LDL.LU R14, [R1+0x2e90] ;  /* 0x002e9000010e7983 */ /* 0x000ee20000300800 */
[----:B------:R-:W-:Y:S02]  /*2e7a0*/  MOV R164, R189 ;  /* 0x000000bd00a47202 */ /* 0x000fe40000000f00 */
[----:B------:R-:W-:Y:S01]  /*2e7b0*/  LEA.HI.X.SX32 R105, R176, R244, 0x2, P6 ;  /* 0x000000f4b0697211 */ /* 0x000fe200030f16ff */
[----:B------:R1:W-:Y:S01]  /*2e7c0*/  STL [R1+0xb4c], R107 ;  /* 0x000b4c6b01007387 */ /* 0x0003e20000100800 */
[----:B------:R-:W-:-:S02]  /*2e7d0*/  LEA R108, P6, R185, R8, 0x2 ;  /* 0x00000008b96c7211 */ /* 0x000fc400078c10ff */
[----:B------:R-:W-:Y:S02]  /*2e7e0*/  MOV R196, R195 ;  /* 0x000000c300c47202 */ /* 0x000fe40000000f00 */
[----:B------:R-:W-:Y:S02]  /*2e7f0*/  MOV R195, R164 ;  /* 0x000000a400c37202 */ /* 0x000fe40000000f00 */
[-C--:B-1----:R-:W-:Y:S01]  /*2e800*/  LEA.HI.X.SX32 R107, R179, R244.reuse, 0x2, P3 ;  /* 0x000000f4b36b7211 */ /* 0x082fe200018f16ff */
[----:B------:R-:W-:Y:S01]  /*2e810*/  IMAD.MOV.U32 R198, RZ, RZ, R196 ;  /* 0x000000ffffc67224 */ /* 0x000fe200078e00c4 */
[----:B------:R-:W-:Y:S01]  /*2e820*/  LEA.HI.X.SX32 R109, R185, R244, 0x2, P6 ;  /* 0x000000f4b96d7211 */ /* 0x000fe200030f16ff */
[----:B------:R-:W-:Y:S01]  /*2e830*/  IMAD.MOV.U32 R196, RZ, RZ, R195 ;  /* 0x000000ffffc47224 */ /* 0x000fe200078e00c3 */
[C---:B------:R-:W-:Y:S01]  /*2e840*/  LEA R112, P6, R197.reuse, R8, 0x2 ;  /* 0x00000008c5707211 */ /* 0x040fe200078c10ff */
[----:B------:R-:W-:Y:S01]  /*2e850*/  IMAD.MOV.U32 R201, RZ, RZ, R193 ;  /* 0x000000ffffc97224 */ /* 0x000fe200078e00c1 */
[----:B------:R-:W-:Y:S01]  /*2e860*/  MOV R189, R190 ;  /* 0x000000be00bd7202 */ /* 0x000fe20000000f00 */
[----:B------:R-:W-:Y:S01]  /*2e870*/  IMAD.MOV.U32 R193, RZ, RZ, R191 ;  /* 0x000000ffffc17224 */ /* 0x000fe200078e00bf */
[----:B------:R-:W-:Y:S01]  /*2e880*/  LEA.HI.X.SX32 R113, R197, R244, 0x2, P6 ;  /* 0x000000f4c5717211 */ /* 0x000fe200030f16ff */
[----:B------:R-:W-:Y:S01]  /*2e890*/  IMAD.MOV.U32 R191, RZ, RZ, R187 ;  /* 0x000000ffffbf7224 */ /* 0x000fe200078e00bb */
[----:B------:R-:W-:Y:S01]  /*2e8a0*/  MOV R164, R189 ;  /* 0x000000bd00a47202 */ /* 0x000fe20000000f00 */
        /* <DEDUP_REMOVED lines=9> */
[----:B------:R-:W-:Y:S01]  /*2e940*/  LEA R120, P6, R228, R8, 0x2 ;  /* 0x00000008e4787211 */ /* 0x000fe200078c10ff */
[----:B------:R-:W-:Y:S01]  /*2e950*/  IMAD.MOV.U32 R195, RZ, RZ, R164 ;  /* 0x000000ffffc37224 */ /* 0x000fe200078e00a4 */
[----:B------:R-:W-:Y:S01]  /*2e960*/  MOV R203, R201 ;  /* 0x000000c900cb7202 */ /* 0x000fe20000000f00 */
[----:B------:R-:W3:Y:S01]  /*2e970*/  LDL.LU R13, [R1+0x2e8c] ;  /* 0x002e8c00010d7983 */ /* 0x000ee20000300800 */
[----:B------:R-:W-:Y:S01]  /*2e980*/  MOV R201, R193 ;  /* 0x000000c100c97202 */ /* 0x000fe20000000f00 */
[----:B------:R-:W-:Y:S01]  /*2e990*/  IMAD.MOV.U32 R164, RZ, RZ, R189 ;  /* 0x000000ffffa47224 */ /* 0x000fe200078e00bd */
[----:B------:R-:W-:-:S02]  /*2e9a0*/  MOV R193, R191 ;  /* 0x000000bf00c17202 */ /* 0x000fc40000000f00 */
[----:B------:R-:W-:Y:S02]  /*2e9b0*/  LEA.HI.X.SX32 R121, R228, R244, 0x2, P6 ;  /* 0x000000f4e4797211 */ /* 0x000fe400030f16ff */
[----:B------:R-:W-:Y:S02]  /*2e9c0*/  MOV R196, R195 ;  /* 0x000000c300c47202 */ /* 0x000fe40000000f00 */
[C---:B------:R-:W-:Y:S01]  /*2e9d0*/  LEA R124, P6, R202.reuse, R8, 0x2 ;  /* 0x00000008ca7c7211 */ /* 0x040fe200078c10ff */
[----:B------:R-:W-:Y:S02]  /*2e9e0*/  IMAD.MOV.U32 R205, RZ, RZ, R203 ;  /* 0x000000ffffcd7224 */ /* 0x000fe400078e00cb */
[----:B------:R-:W-:Y:S01]  /*2e9f0*/  IMAD.MOV.U32 R187, RZ, RZ, R170 ;  /* 0x000000ffffbb7224 */ /* 0x000fe200078e00aa */
[----:B------:R-:W-:Y:S01]  /*2ea00*/  LEA.HI.X.SX32 R125, R202, R244, 0x2, P6 ;  /* 0x000000f4ca7d7211 */ /* 0x000fe200030f16ff */
[----:B------:R-:W-:Y:S01]  /*2ea10*/  IMAD.MOV.U32 R203, RZ, RZ, R201 ;  /* 0x000000ffffcb7224 */ /* 0x000fe200078e00c9 */
[----:B------:R-:W-:Y:S01]  /*2ea20*/  MOV R195, R164 ;  /* 0x000000a400c37202 */ /* 0x000fe20000000f00 */
[----:B------:R-:W-:Y:S01]  /*2ea30*/  IMAD.MOV.U32 R201, RZ, RZ, R193 ;  /* 0x000000ffffc97224 */ /* 0x000fe200078e00c1 */
[----:B------:R-:W-:Y:S01]  /*2ea40*/  LEA R128, P6, R200, R8, 0x2 ;  /* 0x00000008c8807211 */ /* 0x000fe200078c10ff */
[----:B------:R-:W-:Y:S01]  /*2ea50*/  IMAD.MOV.U32 R189, RZ, RZ, R194 ;  /* 0x000000ffffbd7224 */ /* 0x000fe200078e00c2 */
[----:B------:R-:W-:-:S02]  /*2ea60*/  MOV R191, R187 ;  /* 0x000000bb00bf7202 */ /* 0x000fc40000000f00 */
[----:B------:R-:W-:Y:S02]  /*2ea70*/  LEA.HI.X.SX32 R129, R200, R244, 0x2, P6 ;  /* 0x000000f4c8817211 */ /* 0x000fe400030f16ff */
[----:B------:R-:W-:Y:S01]  /*2ea80*/  MOV R187, R173 ;  /* 0x000000ad00bb7202 */ /* 0x000fe20000000f00 */
[----:B------:R-:W-:Y:S01]  /*2ea90*/  IMAD.MOV.U32 R164, RZ, RZ, R191 ;  /* 0x000000ffffa47224 */ /* 0x000fe200078e00bf */
[----:B------:R-:W-:Y:S02]  /*2eaa0*/  MOV R194, R243 ;  /* 0x000000f300c27202 */ /* 0x000fe40000000f00 */
[----:B------:R-:W-:Y:S01]  /*2eab0*/  MOV R193, R81 ;  /* 0x0000005100c17202 */ /* 0x000fe20000000f00 */
[----:B------:R-:W-:Y:S01]  /*2eac0*/  IMAD.MOV.U32 R170, RZ, RZ, R11 ;  /* 0x000000ffffaa7224 */ /* 0x000fe200078e000b */
[----:B------:R-:W-:Y:S02]  /*2ead0*/  MOV R190, R3 ;  /* 0x0000000300be7202 */ /* 0x000fe40000000f00 */
[----:B------:R-:W-:Y:S01]  /*2eae0*/  MOV R191, R189 ;  /* 0x000000bd00bf7202 */ /* 0x000fe20000000f00 */
[----:B------:R-:W3:Y:S01]  /*2eaf0*/  LDL.LU R3, [R1+0x2e88] ;  /* 0x002e880001037983 */ /* 0x000ee20000300800 */
[----:B------:R-:W-:Y:S01]  /*2eb00*/  MOV R168, R169 ;  /* 0x000000a900a87202 */ /* 0x000fe20000000f00 */
[----:B------:R-:W-:Y:S01]  /*2eb10*/  IMAD.MOV.U32 R189, RZ, RZ, R187 ;  /* 0x000000ffffbd7224 */ /* 0x000fe200078e00bb */
[----:B------:R-:W-:Y:S01]  /*2eb20*/  MOV R169, R15 ;  /* 0x0000000f00a97202 */ /* 0x000fe20000000f00 */
[----:B------:R-:W3:Y:S01]  /*2eb30*/  LDL.LU R11, [R1+0x2e84] ;  /* 0x002e8400010b7983 */ /* 0x000ee20000300800 */
[----:B------:R-:W-:Y:S01]  /*2eb40*/  MOV R187, R194 ;  /* 0x000000c200bb7202 */ /* 0x000fe20000000f00 */
[----:B------:R-:W-:-:S02]  /*2eb50*/  IMAD.MOV.U32 R173, RZ, RZ, R242 ;  /* 0x000000ffffad7224 */ /* 0x000fc400078e00f2 */
[----:B------:R-:W3:Y:S01]  /*2eb60*/  LDL.LU R15, [R1+0x2e80] ;  /* 0x002e8000010f7983 */ /* 0x000ee20000300800 */
[----:B------:R-:W-:Y:S01]  /*2eb70*/  IMAD.MOV.U32 R194, RZ, RZ, R182 ;  /* 0x000000ffffc27224 */ /* 0x000fe200078e00b6 */
[----:B------:R-:W-:Y:S01]  /*2eb80*/  MOV R182, R172 ;  /* 0x000000ac00b67202 */ /* 0x000fe20000000f00 */
[----:B------:R-:W-:Y:S01]  /*2eb90*/  IMAD.MOV.U32 R172, RZ, RZ, R80 ;  /* 0x000000ffffac7224 */ /* 0x000fe200078e0050 */
[----:B------:R-:W3:Y:S04]  /*2eba0*/  LDL.LU R242, [R1+0x2e7c] ;  /* 0x002e7c0001f27983 */ /* 0x000ee80000300800 */
[----:B------:R-:W3:Y:S04]  /*2ebb0*/  LDL.LU R243, [R1+0x2e78] ;  /* 0x002e780001f37983 */ /* 0x000ee80000300800 */
[----:B------:R-:W3:Y:S04]  /*2ebc0*/  LDL.LU R80, [R1+0x2e74] ;  /* 0x002e740001507983 */ /* 0x000ee80000300800 */
[----:B------:R-:W3:Y:S01]  /*2ebd0*/  LDL.LU R81, [R1+0x2e70] ;  /* 0x002e700001517983 */ /* 0x000ee20000300800 */
[----:B----4-:R-:W-:-:S04]  /*2ebe0*/  LEA R110, P3, R188, R8, 0x2 ;  /* 0x00000008bc6e7211 */ /* 0x010fc800078610ff */
[----:B------:R-:W-:Y:S02]  /*2ebf0*/  LEA.HI.X.SX32 R111, R188, R244, 0x2, P3 ;  /* 0x000000f4bc6f7211 */ /* 0x000fe400018f16ff */
[----:B------:R-:W-:-:S04]  /*2ec00*/  LEA R114, P3, R208, R8, 0x2 ;  /* 0x00000008d0727211 */ /* 0x000fc800078610ff */
[----:B------:R-:W-:Y:S02]  /*2ec10*/  LEA.HI.X.SX32 R115, R208, R244, 0x2, P3 ;  /* 0x000000f4d0737211 */ /* 0x000fe400018f16ff */
[----:B------:R-:W-:-:S04]  /*2ec20*/  LEA R118, P3, R220, R8, 0x2 ;  /* 0x00000008dc767211 */ /* 0x000fc800078610ff */
[----:B------:R-:W-:Y:S02]  /*2ec30*/  LEA.HI.X.SX32 R119, R220, R244, 0x2, P3 ;  /* 0x000000f4dc777211 */ /* 0x000fe400018f16ff */
[----:B------:R-:W-:-:S04]  /*2ec40*/  LEA R122, P3, R204, R8, 0x2 ;  /* 0x00000008cc7a7211 */ /* 0x000fc800078610ff */
[----:B------:R-:W-:Y:S02]  /*2ec50*/  LEA.HI.X.SX32 R123, R204, R244, 0x2, P3 ;  /* 0x000000f4cc7b7211 */ /* 0x000fe400018f16ff */
[----:B------:R-:W-:-:S04]  /*2ec60*/  LEA R126, P3, R199, R8, 0x2 ;  /* 0x00000008c77e7211 */ /* 0x000fc800078610ff */
[----:B------:R-:W-:Y:S01]  /*2ec70*/  LEA.HI.X.SX32 R127, R199, R244, 0x2, P3 ;  /* 0x000000f4c77f7211 */ /* 0x000fe200018f16ff */
[----:B------:R-:W-:Y:S01]  /*2ec80*/  IMAD.MOV.U32 R199, RZ, RZ, R196 ;  /* 0x000000ffffc77224 */ /* 0x000fe200078e00c4 */
[----:B------:R-:W-:Y:S01]  /*2ec90*/  MOV R196, R201 ;  /* 0x000000c900c47202 */ /* 0x000fe20000000f00 */
[----:B------:R-:W-:-:S03]  /*2eca0*/  IMAD.MOV.U32 R201, RZ, RZ, R195 ;  /* 0x000000ffffc97224 */ /* 0x000fc600078e00c3 */
[C---:B------:R-:W-:Y:S02]  /*2ecb0*/  LEA R132, P6, R199.reuse, R8, 0x2 ;  /* 0x00000008c7847211 */ /* 0x040fe400078c10ff */
[----:B------:R-:W-:Y:S02]  /*2ecc0*/  MOV R195, R193 ;  /* 0x000000c100c37202 */ /* 0x000fe40000000f00 */
[----:B------:R-:W-:Y:S02]  /*2ecd0*/  LEA.HI.X.SX32 R133, R199, R244, 0x2, P6 ;  /* 0x000000f4c7857211 */ /* 0x000fe400030f16ff */
[C---:B------:R-:W-:Y:S01]  /*2ece0*/  LEA R136, P6, R201.reuse, R8, 0x2 ;  /* 0x00000008c9887211 */ /* 0x040fe200078c10ff */
[----:B------:R-:W-:Y:S01]  /*2ecf0*/  IMAD.MOV.U32 R193, RZ, RZ, R192 ;  /* 0x000000ffffc17224 */ /* 0x000fe200078e00c0 */
[----:B------:R-:W-:Y:S02]  /*2ed00*/  MOV R192, R167 ;  /* 0x000000a700c07202 */ /* 0x000fe40000000f00 */
[----:B------:R-:W-:Y:S01]  /*2ed10*/  LEA.HI.X.SX32 R137, R201, R244, 0x2, P6 ;  /* 0x000000f4c9897211 */ /* 0x000fe200030f16ff */
[----:B------:R-:W-:Y:S01]  /*2ed20*/  IMAD.MOV.U32 R167, RZ, RZ, R78 ;  /* 0x000000ffffa77224 */ /* 0x000fe200078e004e */
[----:B------:R-:W-:Y:S01]  /*2ed30*/  MOV R201, R195 ;  /* 0x000000c300c97202 */ /* 0x000fe20000000f00 */
[----:B------:R-:W-:Y:S01]  /*2ed40*/  IMAD.MOV.U32 R195, RZ, RZ, R186 ;  /* 0x000000ffffc37224 */ /* 0x000fe200078e00ba */
[----:B------:R-:W4:Y:S01]  /*2ed50*/  LDL.LU R78, [R1+0x2e6c] ;  /* 0x002e6c00014e7983 */ /* 0x000f220000300800 */
[----:B------:R-:W-:-:S03]  /*2ed60*/  MOV R186, R44 ;  /* 0x0000002c00ba7202 */ /* 0x000fc60000000f00 */
[----:B------:R-:W2:Y:S01]  /*2ed70*/  LDL.LU R44, [R1+0xbcc] ;  /* 0x000bcc00012c7983 */ /* 0x000ea20000300800 */
[----:B------:R-:W-:-:S04]  /*2ed80*/  LEA R130, P3, R209, R8, 0x2 ;  /* 0x00000008d1827211 */ /* 0x000fc800078610ff */
[----:B------:R-:W-:Y:S02]  /*2ed90*/  LEA.HI.X.SX32 R131, R209, R244, 0x2, P3 ;  /* 0x000000f4d1837211 */ /* 0x000fe400018f16ff */
[----:B------:R-:W-:-:S04]  /*2eda0*/  LEA R134, P3, R207, R8, 0x2 ;  /* 0x00000008cf867211 */ /* 0x000fc800078610ff */
[----:B------:R-:W-:Y:S02]  /*2edb0*/  LEA.HI.X.SX32 R135, R207, R244, 0x2, P3 ;  /* 0x000000f4cf877211 */ /* 0x000fe400018f16ff */
[CC--:B------:R-:W-:Y:S02]  /*2edc0*/  LEA R138, P3, R198.reuse, R8.reuse, 0x2 ;  /* 0x00000008c68a7211 */ /* 0x0c0fe400078610ff */
[----:B------:R-:W-:Y:S02]  /*2edd0*/  LEA R140, P6, R205, R8, 0x2 ;  /* 0x00000008cd8c7211 */ /* 0x000fe400078c10ff */
[----:B------:R-:W-:Y:S02]  /*2ede0*/  LEA.HI.X.SX32 R139, R198, R244, 0x2, P3 ;  /* 0x000000f4c68b7211 */ /* 0x000fe400018f16ff */
[----:B------:R-:W-:Y:S02]  /*2edf0*/  LEA R142, P3, R35, R8, 0x2 ;  /* 0x00000008238e7211 */ /* 0x000fe400078610ff */
[----:B------:R-:W-:-:S02]  /*2ee00*/  LEA.HI.X.SX32 R141, R205, R244, 0x2, P6 ;  /* 0x000000f4cd8d7211 */ /* 0x000fc400030f16ff */
[----:B------:R-:W-:-:S04]  /*2ee10*/  LEA R144, P6, R16, R8, 0x2 ;  /* 0x0000000810907211 */ /* 0x000fc800078c10ff */
[-C--:B------:R-:W-:Y:S01]  /*2ee20*/  LEA.HI.X.SX32 R145, R16, R244.reuse, 0x2, P6 ;  /* 0x000000f410917211 */ /* 0x080fe200030f16ff */
[----:B--2---:R-:W-:Y:S01]  /*2ee30*/  IMAD R44, R44, R143, RZ ;  /* 0x0000008f2c2c7224 */ /* 0x004fe200078e02ff */
[----:B------:R-:W-:Y:S02]  /*2ee40*/  LEA.HI.X.SX32 R143, R35, R244, 0x2, P3 ;  /* 0x000000f4238f7211 */ /* 0x000fe400018f16ff */
[----:B------:R-:W2:Y:S04]  /*2ee50*/  LDL.LU R35, [R1+0xbd0] ;  /* 0x000bd00001237983 */ /* 0x000ea80000300800 */
[----:B------:R-:W3:Y:S01]  /*2ee60*/  LDL.LU R16, [R1+0xbd4] ;  /* 0x000bd40001107983 */ /* 0x000ee20000300800 */
[-C--:B------:R-:W-:Y:S02]  /*2ee70*/  LEA R146, P3, R203, R8.reuse, 0x2 ;  /* 0x00000008cb927211 */ /* 0x080fe400078610ff */
[----:B------:R-:W-:-:S04]  /*2ee80*/  LEA R148, P6, R190, R8, 0x2 ;  /* 0x00000008be947211 */ /* 0x000fc800078c10ff */
[----:B------:R-:W-:Y:S01]  /*2ee90*/  LEA.HI.X.SX32 R149, R190, R244, 0x2, P6 ;  /* 0x000000f4be957211 */ /* 0x000fe200030f16ff */
[----:B------:R-:W-:Y:S01]  /*2eea0*/  IMAD.MOV.U32 R190, RZ, RZ, R165 ;  /* 0x000000ffffbe7224 */ /* 0x000fe200078e00a5 */
[----:B------:R-:W-:Y:S02]  /*2eeb0*/  MOV R165, R32 ;  /* 0x0000002000a57202 */ /* 0x000fe40000000f00 */
[----:B------:R-:W4:Y:S01]  /*2eec0*/  LDL.LU R32, [R1+0xbd8] ;  /* 0x000bd80001207983 */ /* 0x000f220000300800 */
[----:B--2---:R-:W-:Y:S01]  /*2eed0*/  IMAD R35, R35, R147, RZ ;  /* 0x0000009323237224 */ /* 0x004fe200078e02ff */
[----:B------:R-:W-:Y:S02]  /*2eee0*/  LEA.HI.X.SX32 R147, R203, R244, 0x2, P3 ;  /* 0x000000f4cb937211 */ /* 0x000fe400018f16ff */
[----:B------:R-:W-:Y:S01]  /*2eef0*/  LEA R150, P3, R195, R8, 0x2 ;  /* 0x00000008c3967211 */ /* 0x000fe200078610ff */
[----:B---3--:R-:W-:-:S03]  /*2ef00*/  IMAD R16, R16, R151, RZ ;  /* 0x0000009710107224 */ /* 0x008fc600078e02ff */
[----:B------:R-:W-:Y:S01]  /*2ef10*/  LEA.HI.X.SX32 R151, R195, R244, 0x2, P3 ;  /* 0x000000f4c3977211 */ /* 0x000fe200018f16ff */
[----:B------:R-:W-:Y:S01]  /*2ef20*/  IMAD.MOV.U32 R195, RZ, RZ, R164 ;  /* 0x000000ffffc37224 */ /* 0x000fe200078e00a4 */
[----:B------:R-:W-:Y:S01]  /*2ef30*/  MOV R164, R191 ;  /* 0x000000bf00a47202 */ /* 0x000fe20000000f00 */
[----:B------:R-:W-:Y:S01]  /*2ef40*/  IMAD.MOV.U32 R191, RZ, RZ, R187 ;  /* 0x000000ffffbf7224 */ /* 0x000fe200078e00bb */
[----:B------:R-:W-:Y:S01]  /*2ef50*/  MOV R187, R194 ;  /* 0x000000c200bb7202 */ /* 0x000fe20000000f00 */
[----:B------:R-:W-:Y:S02]  /*2ef60*/  IMAD.MOV.U32 R194, RZ, RZ, R33 ;  /* 0x000000ffffc27224 */ /* 0x000fe400078e0021 */
[----:B------:R-:W2:Y:S01]  /*2ef70*/  LDL.LU R33, [R1+0xbdc] ;  /* 0x000bdc0001217983 */ /* 0x000ea20000300800 */
[-C--:B------:R-:W-:Y:S02]  /*2ef80*/  LEA R152, P6, R196, R8.reuse, 0x2 ;  /* 0x00000008c4987211 */ /* 0x080fe400078c10ff */
[----:B------:R-:W-:-:S02]  /*2ef90*/  LEA R154, P3, R201, R8, 0x2 ;  /* 0x00000008c99a7211 */ /* 0x000fc400078610ff */
[----:B------:R-:W-:Y:S02]  /*2efa0*/  LEA.HI.X.SX32 R153, R196, R244, 0x2, P6 ;  /* 0x000000f4c4997211 */ /* 0x000fe400030f16ff */
[----:B------:R-:W-:Y:S01]  /*2efb0*/  LEA R156, P6, R193, R8, 0x2 ;  /* 0x00000008c19c7211 */ /* 0x000fe200078c10ff */
[----:B----4-:R-:W-:Y:S01]  /*2efc0*/  IMAD R32, R32, R155, RZ ;  /* 0x0000009b20207224 */ /* 0x010fe200078e02ff */
[----:B------:R-:W-:Y:S02]  /*2efd0*/  LEA.HI.X.SX32 R155, R201, R244, 0x2, P3 ;  /* 0x000000f4c99b7211 */ /* 0x000fe400018f16ff */
[----:B------:R-:W-:Y:S02]  /*2efe0*/  LEA R158, P3, R184, R8, 0x2 ;  /* 0x00000008b89e7211 */ /* 0x000fe400078610ff */
[----:B------:R-:W-:Y:S02]  /*2eff0*/  LEA.HI.X.SX32 R157, R193, R244, 0x2, P6 ;  /* 0x000000f4c19d7211 */ /* 0x000fe400030f16ff */
[----:B------:R-:W-:-:S02]  /*2f000*/  LEA R160, P6, R183, R8, 0x2 ;  /* 0x00000008b7a07211 */ /* 0x000fc400078c10ff */
[----:B------:R-:W-:Y:S02]  /*2f010*/  MOV R198, R164 ;  /* 0x000000a400c67202 */ /* 0x000fe40000000f00 */
[----:B------:R-:W-:Y:S02]  /*2f020*/  LEA.HI.X.SX32 R161, R183, R244, 0x2, P6 ;  /* 0x000000f4b7a17211 */ /* 0x000fe400030f16ff */
[----:B------:R-:W-:Y:S01]  /*2f030*/  LEA R164, P6, R178, R8, 0x2 ;  /* 0x00000008b2a47211 */ /* 0x000fe200078c10ff */
[----:B------:R-:W-:Y:S01]  /*2f040*/  IMAD.MOV.U32 R199, RZ, RZ, R167 ;  /* 0x000000ffffc77224 */ /* 0x000fe200078e00a7 */
[----:B------:R-:W-:Y:S02]  /*2f050*/  MOV R201, R168 ;  /* 0x000000a800c97202 */ /* 0x000fe40000000f00 */
[----:B------:R-:W-:Y:S01]  /*2f060*/  MOV R209, R172 ;  /* 0x000000ac00d17202 */ /* 0x000fe20000000f00 */
[----:B------:R-:W-:Y:S01]  /*2f070*/  IMAD.MOV.U32 R207, RZ, RZ, R182 ;  /* 0x000000ffffcf7224 */ /* 0x000fe200078e00b6 */
[----:B------:R-:W-:Y:S01]  /*2f080*/  MOV R210, R175 ;  /* 0x000000af00d27202 */ /* 0x000fe20000000f00 */
[----:B------:R-:W-:Y:S01]  /*2f090*/  IMAD.MOV.U32 R182, RZ, RZ, R173 ;  /* 0x000000ffffb67224 */ /* 0x000fe200078e00ad */
[----:B------:R-:W-:Y:S01]  /*2f0a0*/  MOV R204, R29 ;  /* 0x0000001d00cc7202 */ /* 0x000fe20000000f00 */
[----:B------:R-:W1:Y:S01]  /*2f0b0*/  LDC R183, c[0x0][0x240] ;  /* 0x00009000ffb77b82 */ /* 0x000e620000000800 */
[----:B--2---:R-:W-:Y:S01]  /*2f0c0*/  IMAD R33, R33, R159, RZ ;  /* 0x0000009f21217224 */ /* 0x004fe200078e02ff */
[----:B------:R-:W-:-:S02]  /*2f0d0*/  LEA.HI.X.SX32 R159, R184, R244, 0x2, P3 ;  /* 0x000000f4b89f7211 */ /* 0x000fc400018f16ff */
[----:B------:R-:W-:Y:S01]  /*2f0e0*/  LEA R162, P3, R194, R8, 0x2 ;  /* 0x00000008c2a27211 */ /* 0x000fe200078610ff */
[----:B------:R-:W-:Y:S01]  /*2f0f0*/  IMAD.MOV.U32 R184, RZ, RZ, R165 ;  /* 0x000000ffffb87224 */ /* 0x000fe200078e00a5 */
[-C--:B------:R-:W-:Y:S02]  /*2f100*/  LEA.HI.X.SX32 R165, R178, R244.reuse, 0x2, P6 ;  /* 0x000000f4b2a57211 */ /* 0x080fe400030f16ff */
[----:B------:R-:W-:Y:S02]  /*2f110*/  LEA.HI.X.SX32 R163, R194, R244, 0x2, P3 ;  /* 0x000000f4c2a37211 */ /* 0x000fe400018f16ff */
[-C--:B------:R-:W-:Y:S02]  /*2f120*/  LEA R166, P3, R171, R8.reuse, 0x2 ;  /* 0x00000008aba67211 */ /* 0x080fe400078610ff */
[----:B------:R-:W-:Y:S01]  /*2f130*/  LEA R168, P6, R195, R8, 0x2 ;  /* 0x00000008c3a87211 */ /* 0x000fe200078c10ff */
[----:B------:R-:W-:Y:S01]  /*2f140*/  IMAD.MOV.U32 R203, RZ, RZ, R184 ;  /* 0x000000ffffcb7224 */ /* 0x000fe200078e00b8 */
[----:B------:R-:W-:Y:S01]  /*2f150*/  MOV R194, R192 ;  /* 0x000000c000c27202 */ /* 0x000fe20000000f00 */
[----:B------:R-:W-:Y:S01]  /*2f160*/  IMAD.MOV.U32 R178, RZ, RZ, R170 ;  /* 0x000000ffffb27224 */ /* 0x000fe200078e00aa */
[----:B------:R-:W-:-:S02]  /*2f170*/  MOV R192, R169 ;  /* 0x000000a900c07202 */ /* 0x000fc40000000f00 */
[----:B------:R-:W-:Y:S02]  /*2f180*/  LEA.HI.X.SX32 R167, R171, R244, 0x2, P3 ;  /* 0x000000f4aba77211 */ /* 0x000fe400018f16ff */
[----:B------:R-:W-:Y:S01]  /*2f190*/  MOV R184, R190 ;  /* 0x000000be00b87202 */ /* 0x000fe20000000f00 */
[----:B------:R-:W-:Y:S01]  /*2f1a0*/  IMAD.MOV.U32 R190, RZ, RZ, R30 ;  /* 0x000000ffffbe7224 */ /* 0x000fe200078e001e */
[C---:B------:R-:W-:Y:S01]  /*2f1b0*/  LEA R170, P3, R174.reuse, R8, 0x2 ;  /* 0x00000008aeaa7211 */ /* 0x040fe200078610ff */
[----:B------:R-:W1:Y:S01]  /*2f1c0*/  LDL.LU R30, [R1+0xbe0] ;  /* 0x000be000011e7983 */ /* 0x000e620000300800 */
[----:B------:R-:W-:Y:S02]  /*2f1d0*/  LEA.HI.X.SX32 R169, R195, R244, 0x2, P6 ;  /* 0x000000f4c3a97211 */ /* 0x000fe400030f16ff */
[C---:B------:R-:W-:Y:S01]  /*2f1e0*/  LEA R172, P6, R189.reuse, R8, 0x2 ;  /* 0x00000008bdac7211 */ /* 0x040fe200078c10ff */
[----:B------:R-:W-:Y:S01]  /*2f1f0*/  IMAD.MOV.U32 R193, RZ, RZ, R191 ;  /* 0x000000ffffc17224 */ /* 0x000fe200078e00bf */
[----:B------:R-:W-:Y:S01]  /*2f200*/  LEA.HI.X.SX32 R171, R174, R244, 0x2, P3 ;  /* 0x000000f4aeab7211 */ /* 0x000fe200018f16ff */
[----:B------:R-:W-:Y:S01]  /*2f210*/  IMAD.MOV.U32 R211, RZ, RZ, R178 ;  /* 0x000000ffffd37224 */ /* 0x000fe200078e00b2 */
[----:B------:R-:W-:Y:S01]  /*2f220*/  LEA R174, P3, R198, R8, 0x2 ;  /* 0x00000008c6ae7211 */ /* 0x000fe200078610ff */
[----:B------:R-:W2:Y:S01]  /*2f230*/  LDC R195, c[0x0][0x240] ;  /* 0x00009000ffc37b82 */ /* 0x000ea20000000800 */
[----:B------:R-:W-:Y:S01]  /*2f240*/  LEA.HI.X.SX32 R173, R189, R244, 0x2, P6 ;  /* 0x000000f4bdad7211 */ /* 0x000fe200030f16ff */
[----:B------:R-:W-:-:S02]  /*2f250*/  IMAD.MOV.U32 R189, RZ, RZ, R31 ;  /* 0x000000ffffbd7224 */ /* 0x000fc400078e001f */
[----:B------:R-:W3:Y:S01]  /*2f260*/  LDL.LU R31, [R1+0xbe4] ;  /* 0x000be400011f7983 */ /* 0x000ee20000300800 */
[----:B------:R-:W-:Y:S02]  /*2f270*/  LEA.HI.X.SX32 R175, R198, R244, 0x2, P3 ;  /* 0x000000f4c6af7211 */ /* 0x000fe400018f16ff */
[----:B------:R-:W-:Y:S02]  /*2f280*/  MOV R198, R192 ;  /* 0x000000c000c67202 */ /* 0x000fe40000000f00 */
[----:B------:R-:W-:Y:S02]  /*2f290*/  MOV R192, R28 ;  /* 0x0000001c00c07202 */ /* 0x000fe40000000f00 */
[----:B------:R-:W4:Y:S04]  /*2f2a0*/  LDL.LU R28, [R1+0xbe8] ;  /* 0x000be800011c7983 */ /* 0x000f280000300800 */
[----:B------:R-:W2:Y:S04]  /*2f2b0*/  LDL.LU R206, [R1+0xbec] ;  /* 0x000bec0001ce7983 */ /* 0x000ea80000300800 */
[----:B------:R-:W2:Y:S01]  /*2f2c0*/  LDL.LU R29, [R1+0xbf0] ;  /* 0x000bf000011d7983 */ /* 0x000ea20000300800 */
[----:B------:R-:W-:-:S02]  /*2f2d0*/  MOV R191, R187 ;  /* 0x000000bb00bf7202 */ /* 0x000fc40000000f00 */
[----:B------:R-:W3:Y:S02]  /*2f2e0*/  LDC R187, c[0x0][0x240] ;  /* 0x00009000ffbb7b82 */ /* 0x000ee40000000800 */
[----:B------:R-:W-:Y:S02]  /*2f2f0*/  MOV R196, R191 ;  /* 0x000000bf00c47202 */ /* 0x000fe40000000f00 */
[----:B------:R-:W-:-:S04]  /*2f300*/  LEA R178, P3, R201, R8, 0x2 ;  /* 0x00000008c9b27211 */ /* 0x000fc800078610ff */
[----:B------:R-:W4:Y:S01]  /*2f310*/  LDC R191, c[0x0][0x240] ;  /* 0x00009000ffbf7b82 */ /* 0x000f220000000800 */
[----:B------:R-:W-:Y:S01]  /*2f320*/  LEA R176, P6, R199, R8, 0x2 ;  /* 0x00000008c7b07211 */ /* 0x000fe200078c10ff */
[----:B------:R-:W-:Y:S01]  /*2f330*/  IMAD.MOV.U32 R205, RZ, RZ, R193 ;  /* 0x000000ffffcd7224 */ /* 0x000fe200078e00c1 */
[----:B------:R-:W-:Y:S02]  /*2f340*/  MOV R193, R177 ;  /* 0x000000b100c17202 */ /* 0x000fe40000000f00 */
[-C--:B------:R-:W-:Y:S01]  /*2f350*/  LEA.HI.X.SX32 R179, R201, R244.reuse, 0x2, P3 ;  /* 0x000000f4c9b37211 */ /* 0x080fe200018f16ff */
[----:B------:R-:W-:Y:S01]  /*2f360*/  IMAD.MOV.U32 R201, RZ, RZ, R182 ;  /* 0x000000ffffc97224 */ /* 0x000fe200078e00b6 */
[----:B------:R-:W-:Y:S02]  /*2f370*/  LEA.HI.X.SX32 R177, R199, R244, 0x2, P6 ;  /* 0x000000f4c7b17211 */ /* 0x000fe400030f16ff */
[----:B------:R-:W2:Y:S01]  /*2f380*/  LDC R199, c[0x0][0x240] ;  /* 0x00009000ffc77b82 */ /* 0x000ea20000000800 */
[----:B------:R-:W-:Y:S01]  /*2f390*/  LEA R182, P3, R209, R8, 0x2 ;  /* 0x00000008d1b67211 */ /* 0x000fe200078610ff */
[----:B------:R-:W-:Y:S01]  /*2f3a0*/  IMAD.MOV.U32 R202, RZ, RZ, R205 ;  /* 0x000000ffffca7224 */ /* 0x000fe200078e00cd */
[----:B------:R-:W-:-:S02]  /*2f3b0*/  MOV R205, R180 ;  /* 0x000000b400cd7202 */ /* 0x000fc40000000f00 */
[C---:B------:R-:W-:Y:S02]  /*2f3c0*/  LEA R180, P6, R207.reuse, R8, 0x2 ;  /* 0x00000008cfb47211 */ /* 0x040fe400078c10ff */
[----:B------:R-:W-:Y:S01]  /*2f3d0*/  MOV R200, R196 ;  /* 0x000000c400c87202 */ /* 0x000fe20000000f00 */
[----:B------:R-:W-:Y:S01]  /*2f3e0*/  IMAD.MOV.U32 R196, RZ, RZ, R181 ;  /* 0x000000ffffc47224 */ /* 0x000fe200078e00b5 */
[----:B------:R-:W-:Y:S01]  /*2f3f0*/  LEA.HI.X.SX32 R181, R207, R244, 0x2, P6 ;  /* 0x000000f4cfb57211 */ /* 0x000fe200030f16ff */
[----:B------:R-:W-:Y:S01]  /*2f400*/  IMAD.MOV.U32 R207, RZ, RZ, R203 ;  /* 0x000000ffffcf7224 */ /* 0x000fe200078e00cb */
[----:B------:R-:W-:-:S04]  /*2f410*/  MOV R203, R184 ;  /* 0x000000b800cb7202 */ /* 0x000fc80000000f00 */
[----:B------:R-:W-:Y:S02]  /*2f420*/  MOV R233, R203 ;  /* 0x000000cb00e97202 */ /* 0x000fe40000000f00 */
[----:B------:R-:W-:-:S04]  /*2f430*/  LEA R184, P6, R210, R8, 0x2 ;  /* 0x00000008d2b87211 */ /* 0x000fc800078c10ff */
[----:B------:R-:W-:Y:S02]  /*2f440*/  LEA.HI.X.SX32 R185, R210, R244, 0x2, P6 ;  /* 0x000000f4d2b97211 */ /* 0x000fe400030f16ff */
[C---:B------:R-:W-:Y:S01]  /*2f450*/  LEA R188, P6, R193.reuse, R8, 0x2 ;  /* 0x00000008c1bc7211 */ /* 0x040fe200078c10ff */
[----:B------:R-:W-:Y:S01]  /*2f460*/  IMAD.MOV.U32 R216, RZ, RZ, R192 ;  /* 0x000000ffffd87224 */ /* 0x000fe200078e00c0 */
[----:B------:R-:W-:Y:S02]  /*2f470*/  MOV R210, R189 ;  /* 0x000000bd00d27202 */ /* 0x000fe40000000f00 */
[----:B------:R-:W-:Y:S02]  /*2f480*/  LEA.HI.X.SX32 R189, R193, R244, 0x2, P6 ;  /* 0x000000f4c1bd7211 */ /* 0x000fe400030f16ff */
[----:B------:R-:W-:Y:S02]  /*2f490*/  LEA R192, P6, R211, R8, 0x2 ;  /* 0x00000008d3c07211 */ /* 0x000fe400078c10ff */
[----:B------:R-:W-:-:S02]  /*2f4a0*/  MOV R218, R196 ;  /* 0x000000c400da7202 */ /* 0x000fc40000000f00 */
[-C--:B------:R-:W-:Y:S01]  /*2f4b0*/  LEA.HI.X.SX32 R193, R211, R244.reuse, 0x2, P6 ;  /* 0x000000f4d3c17211 */ /* 0x080fe200030f16ff */
[----:B-1----:R-:W-:Y:S01]  /*2f4c0*/  IMAD R30, R30, R183, RZ ;  /* 0x000000b71e1e7224 */ /* 0x002fe200078e02ff */
[----:B------:R-:W-:Y:S01]  /*2f4d0*/  LEA.HI.X.SX32 R183, R209, R244, 0x2, P3 ;  /* 0x000000f4d1b77211 */ /* 0x000fe200018f16ff */
[----:B------:R-:W-:Y:S01]  /*2f4e0*/  IMAD.MOV.U32 R209, RZ, RZ, R186 ;  /* 0x000000ffffd17224 */ /* 0x000fe200078e00ba */
[----:B------:R-:W-:Y:S01]  /*2f4f0*/  LEA R186, P3, R190, R8, 0x2 ;  /* 0x00000008beba7211 */ /* 0x000fe200078610ff */
[----:B---3--:R-:W-:-:S03]  /*2f500*/  IMAD R31, R31, R187, RZ ;  /* 0x000000bb1f1f7224 */ /* 0x008fc600078e02ff */
[----:B------:R-:W-:Y:S02]  /*2f510*/  LEA.HI.X.SX32 R187, R190, R244, 0x2, P3 ;  /* 0x000000f4bebb7211 */ /* 0x000fe400018f16ff */
[----:B------:R-:W-:Y:S01]  /*2f520*/  LEA R190, P3, R194, R8, 0x2 ;  /* 0x00000008c2be7211 */ /* 0x000fe200078610ff */
[----:B----4-:R-:W-:-:S03]  /*2f530*/  IMAD R28, R28, R191, RZ ;  /* 0x000000bf1c1c7224 */ /* 0x010fc600078e02ff */
[----:B------:R-:W-:Y:S02]  /*2f540*/  LEA.HI.X.SX32 R191, R194, R244, 0x2, P3 ;  /* 0x000000f4c2bf7211 */ /* 0x000fe400018f16ff */
[----:B------:R-:W-:Y:S01]  /*2f550*/  LEA R194, P3, R198, R8, 0x2 ;  /* 0x00000008c6c27211 */ /* 0x000fe200078610ff */
[----:B--2---:R-:W-:-:S03]  /*2f560*/  IMAD R197, R206, R195, RZ ;  /* 0x000000c3cec57224 */ /* 0x004fc600078e02ff */
[----:B------:R-:W-:Y:S02]  /*2f570*/  LEA.HI.X.SX32 R195, R198, R244, 0x2, P3 ;  /* 0x000000f4c6c37211 */ /* 0x000fe400018f16ff */
[C---:B------:R-:W-:Y:S01]  /*2f580*/  LEA R198, P3, R202.reuse, R8, 0x2 ;  /* 0x00000008cac67211 */ /* 0x040fe200078610ff */
[----:B------:R1:W-:Y:S01]  /*2f590*/  STL [R1+0xbac], R197 ;  /* 0x000bacc501007387 */ /* 0x0003e20000100800 */
[----:B------:R-:W-:Y:S02]  /*2f5a0*/  IMAD R29, R29, R199, RZ ;  /* 0x000000c71d1d7224 */ /* 0x000fe400078e02ff */
[----:B------:R-:W-:Y:S01]  /*2f5b0*/  LEA.HI.X.SX32 R199, R202, R244, 0x2, P3 ;  /* 0x000000f4cac77211 */ /* 0x000fe200018f16ff */
[----:B------:R-:W2:Y:S01]  /*2f5c0*/  LDL.LU R229, [R1+0xbf4] ;  /* 0x000bf40001e57983 */ /* 0x000ea20000300800 */
[----:B------:R-:W-:-:S04]  /*2f5d0*/  LEA R202, P3, R26, R8, 0x2 ;  /* 0x000000081aca7211 */ /* 0x000fc800078610ff */
[----:B------:R-:W-:Y:S02]  /*2f5e0*/  LEA.HI.X.SX32 R203, R26, R244, 0x2, P3 ;  /* 0x000000f41acb7211 */ /* 0x000fe400018f16ff */
[----:B------:R-:W3:Y:S04]  /*2f5f0*/  LDL.LU R26, [R1+0xbf8] ;  /* 0x000bf800011a7983 */ /* 0x000ee80000300800 */
[----:B------:R-:W4:Y:S01]  /*2f600*/  LDL.LU R234, [R1+0xbfc] ;  /* 0x000bfc0001ea7983 */ /* 0x000f220000300800 */
[----:B------:R-:W-:-:S04]  /*2f610*/  LEA R196, P6, R200, R8, 0x2 ;  /* 0x00000008c8c47211 */ /* 0x000fc800078c10ff */
[----:B-1----:R-:W-:Y:S02]  /*2f620*/  LEA.HI.X.SX32 R197, R200, R244, 0x2, P6 ;  /* 0x000000f4c8c57211 */ /* 0x002fe400030f16ff */
[C---:B------:R-:W-:Y:S01]  /*2f630*/  LEA R200, P6, R205.reuse, R8, 0x2 ;  /* 0x00000008cdc87211 */ /* 0x040fe200078c10ff */
[----:B------:R-:W-:Y:S01]  /*2f640*/  IMAD.MOV.U32 R222, RZ, RZ, R201 ;  /* 0x000000ffffde7224 */ /* 0x000fe200078e00c9 */
[----:B------:R-:W-:Y:S02]  /*2f650*/  MOV R224, R204 ;  /* 0x000000cc00e07202 */ /* 0x000fe40000000f00 */
[----:B------:R-:W-:Y:S02]  /*2f660*/  LEA.HI.X.SX32 R201, R205, R244, 0x2, P6 ;  /* 0x000000f4cdc97211 */ /* 0x000fe400030f16ff */
[----:B------:R-:W-:-:S04]  /*2f670*/  LEA R204, P6, R209, R8, 0x2 ;  /* 0x00000008d1cc7211 */ /* 0x000fc800078c10ff */
[----:B------:R-:W-:Y:S02]  /*2f680*/  LEA.HI.X.SX32 R205, R209, R244, 0x2, P6 ;  /* 0x000000f4d1cd7211 */ /* 0x000fe400030f16ff */
[----:B------:R-:W-:-:S04]  /*2f690*/  LEA R208, P6, R27, R8, 0x2 ;  /* 0x000000081bd07211 */ /* 0x000fc800078c10ff */
[----:B------:R-:W-:Y:S02]  /*2f6a0*/  LEA.HI.X.SX32 R209, R27, R244, 0x2, P6 ;  /* 0x000000f41bd17211 */ /* 0x000fe400030f16ff */
[C---:B------:R-:W-:Y:S01]  /*2f6b0*/  LEA R212, P6, R7.reuse, R8, 0x2 ;  /* 0x0000000807d47211 */ /* 0x040fe200078c10ff */
[----:B------:R-:W4:Y:S03]  /*2f6c0*/  LDL.LU R27, [R1+0xc00] ;  /* 0x000c0000011b7983 */ /* 0x000f260000300800 */
[----:B------:R-:W-:Y:S02]  /*2f6d0*/  LEA.HI.X.SX32 R213, R7, R244, 0x2, P6 ;  /* 0x000000f407d57211 */ /* 0x000fe400030f16ff */
[----:B------:R-:W4:Y:S01]  /*2f6e0*/  LDL.LU R7, [R1+0xc04] ;  /* 0x000c040001077983 */ /* 0x000f220000300800 */
[----:B------:R-:W-:Y:S01]  /*2f6f0*/  LEA R206, P3, R210, R8, 0x2 ;  /* 0x00000008d2ce7211 */ /* 0x000fe200078610ff */
[----:B------:R-:W-:-:S03]  /*2f700*/  IMAD.MOV.U32 R226, RZ, RZ, R207 ;  /* 0x000000ffffe27224 */ /* 0x000fc600078e00cf */
[----:B------:R-:W-:Y:S02]  /*2f710*/  LEA.HI.X.SX32 R207, R210, R244, 0x2, P3 ;  /* 0x000000f4d2cf7211 */ /* 0x000fe400018f16ff */
[----:B------:R-:W-:-:S04]  /*2f720*/  LEA R210, P3, R216, R8, 0x2 ;  /* 0x00000008d8d27211 */ /* 0x000fc800078610ff */
[----:B------:R-:W-:Y:S02]  /*2f730*/  LEA.HI.X.SX32 R211, R216, R244, 0x2, P3 ;  /* 0x000000f4d8d37211 */ /* 0x000fe400018f16ff */
[-C--:B------:R-:W-:Y:S02]  /*2f740*/  LEA R214, P3, R218, R8.reuse, 0x2 ;  /* 0x00000008dad67211 */ /* 0x080fe400078610ff */
[----:B------:R-:W-:Y:S02]  /*2f750*/  LEA R216, P6, R6, R8, 0x2 ;  /* 0x0000000806d87211 */ /* 0x000fe400078c10ff */
[----:B------:R-:W-:Y:S02]  /*2f760*/  LEA.HI.X.SX32 R215, R218, R244, 0x2, P3 ;  /* 0x000000f4dad77211 */ /* 0x000fe400018f16ff */
[----:B------:R-:W-:Y:S02]  /*2f770*/  LEA R218, P3, R222, R8, 0x2 ;  /* 0x00000008deda7211 */ /* 0x000fe400078610ff */
[----:B------:R-:W-:-:S02]  /*2f780*/  LEA.HI.X.SX32 R217, R6, R244, 0x2, P6 ;  /* 0x000000f406d97211 */ /* 0x000fc400030f16ff */
[----:B------:R-:W-:Y:S01]  /*2f790*/  LEA R220, P6, R224, R8, 0x2 ;  /* 0x00000008e0dc7211 */ /* 0x000fe200078c10ff */
[----:B------:R-:W1:Y:S01]  /*2f7a0*/  LDC R6, c[0x0][0x240] ;  /* 0x00009000ff067b82 */ /* 0x000e620000000800 */
[----:B------:R-:W-:Y:S02]  /*2f7b0*/  LEA.HI.X.SX32 R219, R222, R244, 0x2, P3 ;  /* 0x000000f4dedb7211 */ /* 0x000fe400018f16ff */
[----:B------:R-:W-:Y:S02]  /*2f7c0*/  LEA R222, P3, R226, R8, 0x2 ;  /* 0x00000008e2de7211 */ /* 0x000fe400078610ff */
[----:B------:R-:W-:Y:S02]  /*2f7d0*/  LEA.HI.X.SX32 R221, R224, R244, 0x2, P6 ;  /* 0x000000f4e0dd7211 */ /* 0x000fe400030f16ff */
[----:B------:R-:W-:Y:S01]  /*2f7e0*/  LEA R224, P6, R233, R8, 0x2 ;  /* 0x00000008e9e07211 */ /* 0x000fe200078c10ff */
[----:B--2---:R-:W-:Y:S01]  /*2f7f0*/  IMAD R225, R229, R223, RZ ;  /* 0x000000dfe5e17224 */ /* 0x004fe200078e02ff */
[----:B------:R-:W-:-:S02]  /*2f800*/  LEA.HI.X.SX32 R223, R226, R244, 0x2, P3 ;  /* 0x000000f4e2df7211 */ /* 0x000fc400018f16ff */
[C---:B------:R-:W-:Y:S02]  /*2f810*/  LEA R226, P3, R79.reuse, R8, 0x2 ;  /* 0x000000084fe27211 */ /* 0x040fe400078610ff */
[----:B------:R2:W-:Y:S01]  /*2f820*/  STL [R1+0xbbc], R225 ;  /* 0x000bbce101007387 */ /* 0x0005e20000100800 */
[----:B---3--:R-:W-:Y:S01]  /*2f830*/  IMAD R26, R26, R227, RZ ;  /* 0x000000e31a1a7224 */ /* 0x008fe200078e02ff */
[----:B------:R-:W-:Y:S02]  /*2f840*/  LEA.HI.X.SX32 R227, R79, R244, 0x2, P3 ;  /* 0x000000f44fe37211 */ /* 0x000fe400018f16ff */
[----:B------:R-:W-:Y:S01]  /*2f850*/  LEA R230, P3, R57, R8, 0x2 ;  /* 0x0000000839e67211 */ /* 0x000fe200078610ff */
[----:B------:R-:W3:Y:S01]  /*2f860*/  LDL.LU R79, [R1+0x2e68] ;  /* 0x002e6800014f7983 */ /* 0x000ee20000300800 */
[----:B--2---:R-:W-:Y:S01]  /*2f870*/  LEA.HI.X.SX32 R225, R233, R244, 0x2, P6 ;  /* 0x000000f4e9e17211 */ /* 0x004fe200030f16ff */
[----:B----4-:R-:W-:Y:S01]  /*2f880*/  IMAD R233, R234, R231, RZ ;  /* 0x000000e7eae97224 */ /* 0x010fe200078e02ff */
[----:B------:R-:W-:-:S02]  /*2f890*/  LEA R228, P6, R76, R8, 0x2 ;  /* 0x000000084ce47211 */ /* 0x000fc400078c10ff */
[-C--:B------:R-:W-:Y:S02]  /*2f8a0*/  LEA.HI.X.SX32 R231, R57, R244.reuse, 0x2, P3 ;  /* 0x000000f439e77211 */ /* 0x080fe400018f16ff */
[----:B------:R-:W-:Y:S01]  /*2f8b0*/  LEA.HI.X.SX32 R229, R76, R244, 0x2, P6 ;  /* 0x000000f44ce57211 */ /* 0x000fe200030f16ff */
[----:B------:R-:W-:Y:S01]  /*2f8c0*/  IMAD.MOV.U32 R57, RZ, RZ, R24 ;  /* 0x000000ffff397224 */ /* 0x000fe200078e0018 */
[----:B------:R-:W2:Y:S04]  /*2f8d0*/  LDL.LU R76, [R1+0x2e64] ;  /* 0x002e6400014c7983 */ /* 0x000ea80000300800 */
[----:B------:R4:W-:Y:S04]  /*2f8e0*/  STL [R1+0xbcc], R233 ;  /* 0x000bcce901007387 */ /* 0x0009e80000100800 */
[----:B------:R-:W3:Y:S01]  /*2f8f0*/  LDL.LU R24, [R1+0xc08] ;  /* 0x000c080001187983 */ /* 0x000ee20000300800 */
[----:B------:R-:W-:-:S02]  /*2f900*/  LEA R232, P6, R56, R8, 0x2 ;  /* 0x0000000838e87211 */ /* 0x000fc400078c10ff */
[----:B------:R-:W-:Y:S02]  /*2f910*/  LEA R234, P3, R238, R8, 0x2 ;  /* 0x00000008eeea7211 */ /* 0x000fe400078610ff */
[----:B----4-:R-:W-:Y:S02]  /*2f920*/  LEA.HI.X.SX32 R233, R56, R244, 0x2, P6 ;  /* 0x000000f438e97211 */ /* 0x010fe400030f16ff */
[----:B------:R-:W-:Y:S01]  /*2f930*/  LEA R236, P6, R237, R8, 0x2 ;  /* 0x00000008edec7211 */ /* 0x000fe200078c10ff */
[----:B------:R-:W-:Y:S01]  /*2f940*/  IMAD R27, R27, R235, RZ ;  /* 0x000000eb1b1b7224 */ /* 0x000fe200078e02ff */
[-C--:B------:R-:W-:Y:S02]  /*2f950*/  LEA.HI.X.SX32 R235, R238, R244.reuse, 0x2, P3 ;  /* 0x000000f4eeeb7211 */ /* 0x080fe400018f16ff */
[----:B------:R-:W-:Y:S01]  /*2f960*/  LEA.HI.X.SX32 R237, R237, R244, 0x2, P6 ;  /* 0x000000f4eded7211 */ /* 0x000fe200030f16ff */
[----:B-1----:R-:W-:Y:S01]  /*2f970*/  IMAD R6, R7, R6, RZ ;  /* 0x0000000607067224 */ /* 0x002fe200078e02ff */
[----:B------:R-:W-:-:S02]  /*2f980*/  LEA R56, P6, R77, R8, 0x2 ;  /* 0x000000084d387211 */ /* 0x000fc400078c10ff */
[----:B------:R-:W-:Y:S02]  /*2f990*/  LEA R238, P3, R239, R8, 0x2 ;  /* 0x00000008efee7211 */ /* 0x000fe400078610ff */
[----:B------:R-:W-:Y:S02]  /*2f9a0*/  MOV R7, R57 ;  /* 0x0000003900077202 */ /* 0x000fe40000000f00 */
[-C--:B------:R-:W-:Y:S01]  /*2f9b0*/  LEA.HI.X.SX32 R57, R77, R244.reuse, 0x2, P6 ;  /* 0x000000f44d397211 */ /* 0x080fe200030f16ff */
[----:B------:R1:W-:Y:S01]  /*2f9c0*/  STL [R1+0xbdc], R6 ;  /* 0x000bdc0601007387 */ /* 0x0003e20000100800 */
[----:B------:R-:W-:-:S03]  /*2f9d0*/  LEA.HI.X.SX32 R239, R239, R244, 0x2, P3 ;  /* 0x000000f4efef7211 */ /* 0x000fc600018f16ff */
[----:B------:R-:W2:Y:S04]  /*2f9e0*/  LDL.LU R77, [R1+0x2e60] ;  /* 0x002e6000014d7983 */ /* 0x000ea80000300800 */
[----:B------:R4:W-:Y:S01]  /*2f9f0*/  STL.64 [R1+0x978], R56 ;  /* 0x0009783801007387 */ /* 0x0009e20000100a00 */
[----:B-1----:R-:W-:Y:S01]  /*2fa00*/  LEA R6, P3, R74, R8, 0x2 ;  /* 0x000000084a067211 */ /* 0x002fe200078610ff */
[----:B----4-:R-:W-:-:S03]  /*2fa10*/  IMAD.MOV.U32 R57, RZ, RZ, R7 ;  /* 0x000000ffff397224 */ /* 0x010fc600078e0007 */
[----:B------:R-:W-:Y:S02]  /*2fa20*/  LEA.HI.X.SX32 R7, R74, R244, 0x2, P3 ;  /* 0x000000f44a077211 */ /* 0x000fe400018f16ff */
[C---:B------:R-:W-:Y:S01]  /*2fa30*/  LEA R56, P6, R75.reuse, R8, 0x2 ;  /* 0x000000084b387211 */ /* 0x040fe200078c10ff */
[----:B------:R-:W4:Y:S04]  /*2fa40*/  LDL.LU R74, [R1+0x2e5c] ;  /* 0x002e5c00014a7983 */ /* 0x000f280000300800 */
[----:B------:R1:W-:Y:S02]  /*2fa50*/  STL.64 [R1+0x980], R6 ;  /* 0x0009800601007387 */ /* 0x0003e40000100a00 */
[----:B-1----:R-:W-:Y:S02]  /*2fa60*/  MOV R7, R57 ;  /* 0x0000003900077202 */ /* 0x002fe40000000f00 */
[----:B------:R-:W-:-:S02]  /*2fa70*/  LEA.HI.X.SX32 R57, R75, R244, 0x2, P6 ;  /* 0x000000f44b397211 */ /* 0x000fc400030f16ff */
[C---:B------:R-:W-:Y:S01]  /*2fa80*/  LEA R6, P3, R22.reuse, R8, 0x2 ;  /* 0x0000000816067211 */ /* 0x040fe200078610ff */
[----:B------:R-:W4:Y:S04]  /*2fa90*/  LDL.LU R75, [R1+0x2e58] ;  /* 0x002e5800014b7983 */ /* 0x000f280000300800 */
[----:B------:R1:W-:Y:S02]  /*2faa0*/  STL.64 [R1+0x988], R56 ;  /* 0x0009883801007387 */ /* 0x0003e40000100a00 */
[----:B-1----:R-:W-:Y:S01]  /*2fab0*/  IMAD.MOV.U32 R57, RZ, RZ, R7 ;  /* 0x000000ffff397224 */ /* 0x002fe200078e0007 */
[----:B------:R-:W-:Y:S02]  /*2fac0*/  LEA.HI.X.SX32 R7, R22, R244, 0x2, P3 ;  /* 0x000000f416077211 */ /* 0x000fe400018f16ff */
[----:B------:R-:W-:Y:S01]  /*2fad0*/  LEA R56, P6, R23, R8, 0x2 ;  /* 0x0000000817387211 */ /* 0x000fe200078c10ff */
[----:B------:R-:W2:Y:S04]  /*2fae0*/  LDL.LU R22, [R1+0xc10] ;  /* 0x000c100001167983 */ /* 0x000ea80000300800 */
[----:B------:R1:W-:Y:S02]  /*2faf0*/  STL.64 [R1+0x990], R6 ;  /* 0x0009900601007387 */ /* 0x0003e40000100a00 */
[----:B-1----:R-:W-:-:S02]  /*2fb00*/  MOV R7, R57 ;  /* 0x0000003900077202 */ /* 0x002fc40000000f00 */
[----:B------:R-:W-:Y:S02]  /*2fb10*/  LEA.HI.X.SX32 R57, R23, R244, 0x2, P6 ;  /* 0x000000f417397211 */ /* 0x000fe400030f16ff */
[C---:B------:R-:W-:Y:S01]  /*2fb20*/  LEA R6, P3, R72.reuse, R8, 0x2 ;  /* 0x0000000848067211 */ /* 0x040fe200078610ff */
[----:B------:R-:W4:Y:S04]  /*2fb30*/  LDL.LU R23, [R1+0xc14] ;  /* 0x000c140001177983 */ /* 0x000f280000300800 */
[----:B------:R1:W-:Y:S02]  /*2fb40*/  STL.64 [R1+0x998], R56 ;  /* 0x0009983801007387 */ /* 0x0003e40000100a00 */
[----:B-1----:R-:W-:Y:S01]  /*2fb50*/  IMAD.MOV.U32 R57, RZ, RZ, R7 ;  /* 0x000000ffff397224 */ /* 0x002fe200078e0007 */
[----:B------:R-:W-:-:S02]  /*2fb60*/  LEA.HI.X.SX32 R7, R72, R244, 0x2, P3 ;  /* 0x000000f448077211 */ /* 0x000fc400018f16ff */
[C---:B------:R-:W-:Y:S01]  /*2fb70*/  LEA R56, P6, R20.reuse, R8, 0x2 ;  /* 0x0000000814387211 */ /* 0x040fe200078c10ff */
[----:B------:R-:W4:Y:S04]  /*2fb80*/  LDL.LU R72, [R1+0x2e54] ;  /* 0x002e540001487983 */ /* 0x000f280000300800 */
[----:B------:R1:W-:Y:S02]  /*2fb90*/  STL.64 [R1+0x9a0], R6 ;  /* 0x0009a00601007387 */ /* 0x0003e40000100a00 */
[----:B-1----:R-:W-:Y:S02]  /*2fba0*/  MOV R7, R57 ;  /* 0x0000003900077202 */ /* 0x002fe40000000f00 */
[----:B------:R-:W-:Y:S02]  /*2fbb0*/  LEA.HI.X.SX32 R57, R20, R244, 0x2, P6 ;  /* 0x000000f414397211 */ /* 0x000fe400030f16ff */
[C---:B------:R-:W-:Y:S01]  /*2fbc0*/  LEA R6, P3, R73.reuse, R8, 0x2 ;  /* 0x0000000849067211 */ /* 0x040fe200078610ff */
[----:B------:R-:W2:Y:S04]  /*2fbd0*/  LDL.LU R20, [R1+0xc18] ;  /* 0x000c180001147983 */ /* 0x000ea80000300800 */
[----:B------:R1:W-:Y:S02]  /*2fbe0*/  STL.64 [R1+0x9a8], R56 ;  /* 0x0009a83801007387 */ /* 0x0003e40000100a00 */
[----:B-1----:R-:W-:Y:S01]  /*2fbf0*/  IMAD.MOV.U32 R57, RZ, RZ, R7 ;  /* 0x000000ffff397224 */ /* 0x002fe200078e0007 */
[----:B------:R-:W-:-:S02]  /*2fc00*/  LEA.HI.X.SX32 R7, R73, R244, 0x2, P3 ;  /* 0x000000f449077211 */ /* 0x000fc400018f16ff */
[----:B------:R-:W4:Y:S01]  /*2fc10*/  LDL.LU R73, [R1+0x2e50] ;  /* 0x002e500001497983 */ /* 0x000f220000300800 */
[----:B------:R-:W-:-:S03]  /*2fc20*/  LEA R56, P6, R21, R8, 0x2 ;  /* 0x0000000815387211 */ /* 0x000fc600078c10ff */
[----:B------:R1:W-:Y:S02]  /*2fc30*/  STL.64 [R1+0x9b0], R6 ;  /* 0x0009b00601007387 */ /* 0x0003e40000100a00 */
[----:B-1----:R-:W-:Y:S02]  /*2fc40*/  LEA R6, P3, R57, R8, 0x2 ;  /* 0x0000000839067211 */ /* 0x002fe400078610ff */
[----:B------:R-:W-:Y:S02]  /*2fc50*/  MOV R7, R57 ;  /* 0x0000003900077202 */ /* 0x000fe40000000f00 */
[-C--:B------:R-:W-:Y:S02]  /*2fc60*/  LEA.HI.X.SX32 R57, R21, R244.reuse, 0x2, P6 ;  /* 0x000000f415397211 */ /* 0x080fe400030f16ff */
[----:B------:R-:W-:Y:S01]  /*2fc70*/  LEA.HI.X.SX32 R7, R7, R244, 0x2, P3 ;  /* 0x000000f407077211 */ /* 0x000fe200018f16ff */
[----:B------:R-:W2:Y:S02]  /*2fc80*/  LDC R21, c[0x0][0x240] ;  /* 0x00009000ff157b82 */ /* 0x000ea40000000800 */
[----:B------:R-:W-:Y:S04]  /*2fc90*/  STL.64 [R1+0x9b8], R56 ;  /* 0x0009b83801007387 */ /* 0x000fe80000100a00 */
[----:B------:R1:W-:Y:S02]  /*2fca0*/  STL.64 [R1+0x9c0], R6 ;  /* 0x0009c00601007387 */ /* 0x0003e40000100a00 */
[----:B-1----:R-:W3:Y:S01]  /*2fcb0*/  LDC R7, c[0x0][0x240] ;  /* 0x00009000ff077b82 */ /* 0x002ee20000000800 */
[----:B------:R-:W-:-:S02]  /*2fcc0*/  LEA R56, P6, R70, R8, 0x2 ;  /* 0x0000000846387211 */ /* 0x000fc400078c10ff */
[C---:B------:R-:W-:Y:S02]  /*2fcd0*/  LEA R6, P3, R71.reuse, R8, 0x2 ;  /* 0x0000000847067211 */ /* 0x040fe400078610ff */
[-C--:B------:R-:W-:Y:S02]  /*2fce0*/  LEA.HI.X.SX32 R57, R70, R244.reuse, 0x2, P6 ;  /* 0x000000f446397211 */ /* 0x080fe400030f16ff */
[----:B------:R-:W4:Y:S04]  /*2fcf0*/  LDL.LU R70, [R1+0x2e4c] ;  /* 0x002e4c0001467983 */ /* 0x000f280000300800 */
[----:B------:R-:W-:Y:S01]  /*2fd00*/  STL.64 [R1+0x9c8], R56 ;  /* 0x0009c83801007387 */ /* 0x000fe20000100a00 */
[----:B---3--:R-:W-:Y:S01]  /*2fd10*/  IMAD R24, R24, R7, RZ ;  /* 0x0000000718187224 */ /* 0x008fe200078e02ff */
[----:B------:R-:W-:-:S02]  /*2fd20*/  LEA.HI.X.SX32 R7, R71, R244, 0x2, P3 ;  /* 0x000000f447077211 */ /* 0x000fc400018f16ff */
[----:B------:R-:W3:Y:S04]  /*2fd30*/  LDL.LU R71, [R1+0x2e48] ;  /* 0x002e480001477983 */ /* 0x000ee80000300800 */
[----:B------:R1:W-:Y:S04]  /*2fd40*/  STL.64 [R1+0x9d0], R6 ;  /* 0x0009d00601007387 */ /* 0x0003e80000100a00 */
[----:B-1----:R-:W4:Y:S01]  /*2fd50*/  LDL.LU R7, [R1+0xc0c] ;  /* 0x000c0c0001077983 */ /* 0x002f220000300800 */
[----:B------:R-:W-:-:S04]  /*2fd60*/  LEA R56, P6, R68, R8, 0x2 ;  /* 0x0000000844387211 */ /* 0x000fc800078c10ff */
[----:B------:R-:W-:Y:S02]  /*2fd70*/  LEA.HI.X.SX32 R57, R68, R244, 0x2, P6 ;  /* 0x000000f444397211 */ /* 0x000fe400030f16ff */
[----:B------:R-:W3:Y:S04]  /*2fd80*/  LDL.LU R68, [R1+0x2e44] ;  /* 0x002e440001447983 */ /* 0x000ee80000300800 */
[----:B------:R1:W-:Y:S02]  /*2fd90*/  STL.64 [R1+0x9d8], R56 ;  /* 0x0009d83801007387 */ /* 0x0003e40000100a00 */
[----:B-1----:R-:W4:Y:S01]  /*2fda0*/  LDC R57, c[0x0][0x240] ;  /* 0x00009000ff397b82 */ /* 0x002f220000000800 */
[-C--:B------:R-:W-:Y:S02]  /*2fdb0*/  LEA R6, P3, R69, R8.reuse, 0x2 ;  /* 0x0000000845067211 */ /* 0x080fe400078610ff */
[----:B------:R-:W-:Y:S01]  /*2fdc0*/  LEA R56, P6, R66, R8, 0x2 ;  /* 0x0000000842387211 */ /* 0x000fe200078c10ff */
[----:B--2---:R-:W-:-:S02]  /*2fdd0*/  IMAD R20, R20, R21, RZ ;  /* 0x0000001514147224 */ /* 0x004fc400078e02ff */
[----:B----4-:R-:W-:Y:S01]  /*2fde0*/  IMAD R57, R7, R57, RZ ;  /* 0x0000003907397224 */ /* 0x010fe200078e02ff */
[----:B------:R-:W-:Y:S02]  /*2fdf0*/  LEA.HI.X.SX32 R7, R69, R244, 0x2, P3 ;  /* 0x000000f445077211 */ /* 0x000fe400018f16ff */
[----:B------:R-:W2:Y:S04]  /*2fe00*/  LDL.LU R69, [R1+0x2e40] ;  /* 0x002e400001457983 */ /* 0x000ea80000300800 */
[----:B------:R-:W-:Y:S04]  /*2fe10*/  STL [R1+0xbec], R57 ;  /* 0x000bec3901007387 */ /* 0x000fe80000100800 */
[----:B------:R1:W-:Y:S02]  /*2fe20*/  STL.64 [R1+0x9e0], R6 ;  /* 0x0009e00601007387 */ /* 0x0003e40000100a00 */
[----:B-1----:R-:W1:Y:S01]  /*2fe30*/  LDC R7, c[0x0][0x240] ;  /* 0x00009000ff077b82 */ /* 0x002e620000000800 */
[----:B------:R-:W-:-:S02]  /*2fe40*/  LEA R6, P3, R67, R8, 0x2 ;  /* 0x0000000843067211 */ /* 0x000fc400078610ff */
[-C--:B------:R-:W-:Y:S02]  /*2fe50*/  LEA.HI.X.SX32 R57, R66, R244.reuse, 0x2, P6 ;  /* 0x000000f442397211 */ /* 0x080fe400030f16ff */
[----:B------:R-:W4:Y:S04]  /*2fe60*/  LDL.LU R66, [R1+0x2e3c] ;  /* 0x002e3c0001427983 */ /* 0x000f280000300800 */
[----:B------:R-:W-:Y:S01]  /*2fe70*/  STL.64 [R1+0x9e8], R56 ;  /* 0x0009e83801007387 */ /* 0x000fe20000100a00 */
[----:B-1----:R-:W-:Y:S01]  /*2fe80*/  IMAD R22, R22, R7, RZ ;  /* 0x0000000716167224 */ /* 0x002fe200078e02ff */
[----:B------:R-:W-:Y:S02]  /*2fe90*/  LEA.HI.X.SX32 R7, R67, R244, 0x2, P3 ;  /* 0x000000f443077211 */ /* 0x000fe400018f16ff */
[----:B------:R-:W4:Y:S04]  /*2fea0*/  LDL.LU R67, [R1+0x2e38] ;  /* 0x002e380001437983 */ /* 0x000f280000300800 */
[----:B------:R1:W-:Y:S02]  /*2feb0*/  STL.64 [R1+0x9f0], R6 ;  /* 0x0009f00601007387 */ /* 0x0003e40000100a00 */
[----:B-1----:R-:W1:Y:S01]  /*2fec0*/  LDC R7, c[0x0][0x240] ;  /* 0x00009000ff077b82 */ /* 0x002e620000000800 */
[----:B------:R-:W-:-:S02]  /*2fed0*/  LEA R56, P6, R64, R8, 0x2 ;  /* 0x0000000840387211 */ /* 0x000fc400078c10ff */
[----:B------:R-:W-:Y:S02]  /*2fee0*/  LEA R6, P3, R65, R8, 0x2 ;  /* 0x0000000841067211 */ /* 0x000fe400078610ff */
[-C--:B------:R-:W-:Y:S02]  /*2fef0*/  LEA.HI.X.SX32 R57, R64, R244.reuse, 0x2, P6 ;  /* 0x000000f440397211 */ /* 0x080fe400030f16ff */
[----:B------:R-:W4:Y:S04]  /*2ff00*/  LDL.LU R64, [R1+0x2e34] ;  /* 0x002e340001407983 */ /* 0x000f280000300800 */
[----:B------:R3:W-:Y:S01]  /*2ff10*/  STL.64 [R1+0x9f8], R56 ;  /* 0x0009f83801007387 */ /* 0x0007e20000100a00 */
[----:B-1----:R-:W-:Y:S01]  /*2ff20*/  IMAD R23, R23, R7, RZ ;  /* 0x0000000717177224 */ /* 0x002fe200078e02ff */
[----:B------:R-:W-:-:S02]  /*2ff30*/  LEA.HI.X.SX32 R7, R65, R244, 0x2, P3 ;  /* 0x000000f441077211 */ /* 0x000fc400018f16ff */
[C---:B---3--:R-:W-:Y:S01]  /*2ff40*/  LEA R56, P6, R62.reuse, R8, 0x2 ;  /* 0x000000083e387211 */ /* 0x048fe200078c10ff */
[----:B------:R-:W3:Y:S04]  /*2ff50*/  LDL.LU R65, [R1+0x2e30] ;  /* 0x002e300001417983 */ /* 0x000ee80000300800 */
[----:B------:R1:W-:Y:S01]  /*2ff60*/  STL.64 [R1+0xa00], R6 ;  /* 0x000a000601007387 */ /* 0x0003e20000100a00 */
[----:B------:R-:W-:-:S03]  /*2ff70*/  LEA.HI.X.SX32 R57, R62, R244, 0x2, P6 ;  /* 0x000000f43e397211 */ /* 0x000fc600030f16ff */
[----:B------:R-:W3:Y:S01]  /*2ff80*/  LDL.LU R62, [R1+0x2e2c] ;  /* 0x002e2c00013e7983 */ /* 0x000ee20000300800 */
[----:B-1----:R-:W-:-:S03]  /*2ff90*/  LEA R6, P3, R63, R8, 0x2 ;  /* 0x000000083f067211 */ /* 0x002fc600078610ff */
[----:B------:R1:W-:Y:S01]  /*2ffa0*/  STL.64 [R1+0xa08], R56 ;  /* 0x000a083801007387 */ /* 0x0003e20000100a00 */
[----:B------:R-:W-:-:S03]  /*2ffb0*/  LEA.HI.X.SX32 R7, R63, R244, 0x2, P3 ;  /* 0x000000f43f077211 */ /* 0x000fc600018f16ff */
[----:B------:R-:W2:Y:S04]  /*2ffc0*/  LDL.LU R21, [R1+0xc1c] ;  /* 0x000c1c0001157983 */ /* 0x000ea80000300800 */
[----:B------:R-:W3:Y:S01]  /*2ffd0*/  LDL.LU R63, [R1+0x2e28] ;  /* 0x002e2800013f7983 */ /* 0x000ee20000300800 */
[----:B-1----:R-:W-:-:S03]  /*2ffe0*/  LEA R56, P6, R60, R8, 0x2 ;  /* 0x000000083c387211 */ /* 0x002fc600078c10ff */
[----:B------:R1:W-:Y:S01]  /*2fff0*/  STL.64 [R1+0xa10], R6 ;  /* 0x000a100601007387 */ /* 0x0003e20000100a00 */
[----:B------:R-:W-:-:S03]  /*30000*/  LEA.HI.X.SX32 R57, R60, R244, 0x2, P6 ;  /* 0x000000f43c397211 */ /* 0x000fc600030f16ff */
[----:B------:R-:W3:Y:S01]  /*30010*/  LDL.LU R60, [R1+0x2e24] ;  /* 0x002e2400013c7983 */ /* 0x000ee20000300800 */
[----:B-1----:R-:W-:-:S03]  /*30020*/  LEA R6, P3, R61, R8, 0x2 ;  /* 0x000000083d067211 */ /* 0x002fc600078610ff */
[----:B------:R1:W-:Y:S01]  /*30030*/  STL.64 [R1+0xa18], R56 ;  /* 0x000a183801007387 */ /* 0x0003e20000100a00 */
[----:B------:R-:W-:-:S03]  /*30040*/  LEA.HI.X.SX32 R7, R61, R244, 0x2, P3 ;  /* 0x000000f43d077211 */ /* 0x000fc600018f16ff */
[----:B------:R-:W3:Y:S04]  /*30050*/  LDL.LU R61, [R1+0x2e20] ;  /* 0x002e2000013d7983 */ /* 0x000ee80000300800 */
[----:B------:R1:W-:Y:S02]  /*30060*/  STL.64 [R1+0xa20], R6 ;  /* 0x000a200601007387 */ /* 0x0003e40000100a00 */
[----:B-1----:R-:W-:-:S04]  /*30070*/  LEA R56, P6, R58, R8, 0x2 ;  /* 0x000000083a387211 */ /* 0x002fc800078c10ff */
[----:B------:R-:W-:Y:S02]  /*30080*/  LEA.HI.X.SX32 R57, R58, R244, 0x2, P6 ;  /* 0x000000f43a397211 */ /* 0x000fe400030f16ff */
[----:B------:R-:W3:Y:S01]  /*30090*/  LDL.LU R58, [R1+0x2e1c] ;  /* 0x002e1c00013a7983 */ /* 0x000ee20000300800 */
[----:B------:R-:W-:-:S03]  /*300a0*/  LEA R6, P3, R59, R8, 0x2 ;  /* 0x000000083b067211 */ /* 0x000fc600078610ff */
        /* <DEDUP_REMOVED lines=10> */
[----:B------:R-:W4:Y:S04]  /*30150*/  LDL.LU R12, [R1+0x2e10] ;  /* 0x002e1000010c7983 */ /* 0x000f280000300800 */
[----:B------:R1:W-:Y:S02]  /*30160*/  STL.64 [R1+0xa40], R6 ;  /* 0x000a400601007387 */ /* 0x0003e40000100a00 */
[----:B-1----:R-:W-:-:S04]  /*30170*/  LEA R56, P6, R53, R8, 0x2 ;  /* 0x0000000835387211 */ /* 0x002fc800078c10ff */
[----:B------:R-:W-:Y:S02]  /*30180*/  LEA.HI.X.SX32 R57, R53, R244, 0x2, P6 ;  /* 0x000000f435397211 */ /* 0x000fe400030f16ff */
[----:B------:R-:W-:-:S04]  /*30190*/  LEA R6, P3, R250, R8, 0x2 ;  /* 0x00000008fa067211 */ /* 0x000fc800078610ff */
[----:B------:R-:W-:Y:S01]  /*301a0*/  LEA.HI.X.SX32 R7, R250, R244, 0x2, P3 ;  /* 0x000000f4fa077211 */ /* 0x000fe200018f16ff */
[----:B------:R-:W-:Y:S04]  /*301b0*/  STL.64 [R1+0xa48], R56 ;  /* 0x000a483801007387 */ /* 0x000fe80000100a00 */
[----:B------:R1:W-:Y:S04]  /*301c0*/  STL.64 [R1+0xa50], R6 ;  /* 0x000a500601007387 */ /* 0x0003e80000100a00 */
[----:B-1----:R-:W3:Y:S01]  /*301d0*/  LDL.LU.64 R6, [R1+0x2e08] ;  /* 0x002e080001067983 */ /* 0x002ee20000300a00 */
[-C--:B------:R-:W-:Y:S01]  /*301e0*/  LEA R56, P6, R249, R8.reuse, 0x2 ;  /* 0x00000008f9387211 */ /* 0x080fe200078c10ff */
[----:B------:R-:W-:Y:S01]  /*301f0*/  IMAD.MOV.U32 R250, RZ, RZ, R52 ;  /* 0x000000fffffa7224 */ /* 0x000fe200078e0034 */
[----:B------:R-:W-:-:S02]  /*30200*/  LEA R52, P3, R248, R8, 0x2 ;  /* 0x00000008f8347211 */ /* 0x000fc400078610ff */
[-C--:B------:R-:W-:Y:S02]  /*30210*/  LEA.HI.X.SX32 R57, R249, R244.reuse, 0x2, P6 ;  /* 0x000000f4f9397211 */ /* 0x080fe400030f16ff */
[----:B------:R-:W-:Y:S01]  /*30220*/  LEA.HI.X.SX32 R53, R248, R244, 0x2, P3 ;  /* 0x000000f4f8357211 */ /* 0x000fe200018f16ff */
[----:B------:R-:W1:Y:S02]  /*30230*/  LDC R249, c[0x0][0x240] ;  /* 0x00009000fff97b82 */ /* 0x000e640000000800 */
[----:B------:R1:W-:Y:S04]  /*30240*/  STL.64 [R1+0xa58], R56 ;  /* 0x000a583801007387 */ /* 0x0003e80000100a00 */
[----:B------:R1:W-:Y:S02]  /*30250*/  STL.64 [R1+0xa60], R52 ;  /* 0x000a603401007387 */ /* 0x0003e40000100a00 */
[----:B------:R-:W2:Y:S01]  /*30260*/  LDC R248, c[0x0][0x240] ;  /* 0x00009000fff87b82 */ /* 0x000ea20000000800 */
[----:B-1----:R-:W-:-:S02]  /*30270*/  LEA R56, P6, R247, R8, 0x2 ;  /* 0x00000008f7387211 */ /* 0x002fc400078c10ff */
[C---:B------:R-:W-:Y:S02]  /*30280*/  LEA R52, P3, R246.reuse, R8, 0x2 ;  /* 0x00000008f6347211 */ /* 0x040fe400078610ff */
[-C--:B------:R-:W-:Y:S02]  /*30290*/  LEA.HI.X.SX32 R57, R247, R244.reuse, 0x2, P6 ;  /* 0x000000f4f7397211 */ /* 0x080fe400030f16ff */
[----:B------:R-:W-:-:S03]  /*302a0*/  LEA.HI.X.SX32 R53, R246, R244, 0x2, P3 ;  /* 0x000000f4f6357211 */ /* 0x000fc600018f16ff */
[----:B------:R1:W-:Y:S04]  /*302b0*/  STL.64 [R1+0xa68], R56 ;  /* 0x000a683801007387 */ /* 0x0003e80000100a00 */
[----:B------:R1:W-:Y:S02]  /*302c0*/  STL.64 [R1+0xa70], R52 ;  /* 0x000a703401007387 */ /* 0x0003e40000100a00 */
[-C--:B-1----:R-:W-:Y:S02]  /*302d0*/  LEA R56, P6, R245, R8.reuse, 0x2 ;  /* 0x00000008f5387211 */ /* 0x082fe400078c10ff */
[----:B------:R-:W-:Y:S02]  /*302e0*/  LEA R52, P3, R251, R8, 0x2 ;  /* 0x00000008fb347211 */ /* 0x000fe400078610ff */
[----:B------:R-:W-:-:S02]  /*302f0*/  LEA.HI.X.SX32 R57, R245, R244, 0x2, P6 ;  /* 0x000000f4f5397211 */ /* 0x000fc400030f16ff */
[----:B------:R-:W-:-:S03]  /*30300*/  LEA.HI.X.SX32 R53, R251, R244, 0x2, P3 ;  /* 0x000000f4fb357211 */ /* 0x000fc600018f16ff */
[----:B------:R1:W-:Y:S04]  /*30310*/  STL.64 [R1+0xa78], R56 ;  /* 0x000a783801007387 */ /* 0x0003e80000100a00 */
[----:B------:R1:W-:Y:S02]  /*30320*/  STL.64 [R1+0xa80], R52 ;  /* 0x000a803401007387 */ /* 0x0003e40000100a00 */
[-C--:B-1----:R-:W-:Y:S02]  /*30330*/  LEA R56, P6, R19, R8.reuse, 0x2 ;  /* 0x0000000813387211 */ /* 0x082fe400078c10ff */
[----:B------:R-:W-:Y:S02]  /*30340*/  LEA R52, P3, R55, R8, 0x2 ;  /* 0x0000000837347211 */ /* 0x000fe400078610ff */
[----:B------:R-:W-:-:S02]  /*30350*/  LEA.HI.X.SX32 R57, R19, R244, 0x2, P6 ;  /* 0x000000f413397211 */ /* 0x000fc400030f16ff */
[----:B------:R-:W-:Y:S02]  /*30360*/  MOV R251, R18 ;  /* 0x0000001200fb7202 */ /* 0x000fe40000000f00 */
[----:B------:R-:W-:Y:S01]  /*30370*/  LEA.HI.X.SX32 R53, R55, R244, 0x2, P3 ;  /* 0x000000f437357211 */ /* 0x000fe200018f16ff */
[----:B------:R1:W-:Y:S01]  /*30380*/  STL.64 [R1+0xa88], R56 ;  /* 0x000a883801007387 */ /* 0x0003e20000100a00 */
[----:B------:R-:W-:-:S04]  /*30390*/  LEA R18, P6, R9, R8, 0x2 ;  /* 0x0000000809127211 */ /* 0x000fc800078c10ff */
[----:B------:R-:W-:Y:S01]  /*303a0*/  LEA.HI.X.SX32 R19, R9, R244, 0x2, P6 ;  /* 0x000000f409137211 */ /* 0x000fe200030f16ff */
[----:B-1----:R-:W4:Y:S04]  /*303b0*/  LDL.LU.64 R56, [R1+0x2e00] ;  /* 0x002e000001387983 */ /* 0x002f280000300a00 */
[----:B------:R-:W4:Y:S04]  /*303c0*/  LDL.LU R245, [R1+0xafc] ;  /* 0x000afc0001f57983 */ /* 0x000f280000300800 */
[----:B------:R-:W4:Y:S04]  /*303d0*/  LDL.LU R55, [R1+0x2df8] ;  /* 0x002df80001377983 */ /* 0x000f280000300800 */
[----:B------:R1:W-:Y:S04]  /*303e0*/  STL.64 [R1+0xa90], R52 ;  /* 0x000a903401007387 */ /* 0x0003e80000100a00 */
[----:B------:R-:W4:Y:S04]  /*303f0*/  LDL.LU R9, [R1+0x2df4] ;  /* 0x002df40001097983 */ /* 0x000f280000300800 */
[----:B------:R1:W-:Y:S02]  /*30400*/  STL.64 [R1+0xa98], R18 ;  /* 0x000a981201007387 */ /* 0x0003e40000100a00 */
[----:B-1----:R-:W-:-:S04]  /*30410*/  LEA R52, P3, R50, R8, 0x2 ;  /* 0x0000000832347211 */ /* 0x002fc800078610ff */
[----:B------:R-:W-:Y:S02]  /*30420*/  LEA.HI.X.SX32 R53, R50, R244, 0x2, P3 ;  /* 0x000000f432357211 */ /* 0x000fe400018f16ff */
[----:B------:R-:W4:Y:S01]  /*30430*/  LDL.LU R50, [R1+0x2df0] ;  /* 0x002df00001327983 */ /* 0x000f220000300800 */
[----:B------:R-:W-:Y:S01]  /*30440*/  LEA R18, P6, R51, R8, 0x2 ;  /* 0x0000000833127211 */ /* 0x000fe200078c10ff */
[----:B--2---:R-:W-:Y:S02]  /*30450*/  IMAD R21, R21, R248, RZ ;  /* 0x000000f815157224 */ /* 0x004fe400078e02ff */
[----:B------:R-:W3:Y:S01]  /*30460*/  LDC R248, c[0x0][0x240] ;  /* 0x00009000fff87b82 */ /* 0x000ee20000000800 */
[----:B------:R-:W-:Y:S01]  /*30470*/  LEA.HI.X.SX32 R19, R51, R244, 0x2, P6 ;  /* 0x000000f433137211 */ /* 0x000fe200030f16ff */
[----:B------:R1:W-:Y:S01]  /*30480*/  STL.64 [R1+0xaa0], R52 ;  /* 0x000aa03401007387 */ /* 0x0003e20000100a00 */
[----:B------:R-:W-:-:S03]  /*30490*/  LEA R246, P3, R250, R8, 0x2 ;  /* 0x00000008faf67211 */ /* 0x000fc600078610ff */
[----:B-1----:R-:W2:Y:S04]  /*304a0*/  LDL.LU.64 R52, [R1+0x2de8] ;  /* 0x002de80001347983 */ /* 0x002ea80000300a00 */
[----:B------:R-:W2:Y:S04]  /*304b0*/  LDL.LU R51, [R1+0x2de0] ;  /* 0x002de00001337983 */ /* 0x000ea80000300800 */
[----:B------:R1:W-:Y:S04]  /*304c0*/  STL.64 [R1+0xaa8], R18 ;  /* 0x000aa81201007387 */ /* 0x0003e80000100a00 */
[----:B------:R4:W-:Y:S01]  /*304d0*/  STL [R1+0xab0], R246 ;  /* 0x000ab0f601007387 */ /* 0x0009e20000100800 */
[----:B-1----:R-:W-:Y:S01]  /*304e0*/  LEA R18, P6, R48, R8, 0x2 ;  /* 0x0000000830127211 */ /* 0x002fe200078c10ff */
[----:B---3--:R-:W-:-:S02]  /*304f0*/  IMAD R7, R7, R248, RZ ;  /* 0x000000f807077224 */ /* 0x008fc400078e02ff */
[----:B------:R-:W4:Y:S02]  /*30500*/  LDC R248, c[0x0][0x240] ;  /* 0x00009000fff87b82 */ /* 0x000f240000000800 */
[----:B----4-:R-:W-:-:S06]  /*30510*/  IMAD R12, R12, R248, RZ ;  /* 0x000000f80c0c7224 */ /* 0x010fcc00078e02ff */
[----:B------:R-:W1:Y:S02]  /*30520*/  LDC R248, c[0x0][0x240] ;  /* 0x00009000fff87b82 */ /* 0x000e640000000800 */
[----:B-1----:R-:W-:Y:S02]  /*30530*/  IMAD R6, R6, R248, RZ ;  /* 0x000000f806067224 */ /* 0x002fe400078e02ff */
[----:B------:R-:W-:Y:S02]  /*30540*/  IMAD.MOV.U32 R248, RZ, RZ, R246 ;  /* 0x000000fffff87224 */ /* 0x000fe400078e00f6 */
[----:B------:R-:W3:Y:S01]  /*30550*/  LDL.LU R246, [R1+0xb1c] ;  /* 0x000b1c0001f67983 */ /* 0x000ee20000300800 */
[-C--:B------:R-:W-:Y:S01]  /*30560*/  LEA.HI.X.SX32 R19, R48, R244.reuse, 0x2, P6 ;  /* 0x000000f430137211 */ /* 0x080fe200030f16ff */
[----:B------:R-:W-:Y:S01]  /*30570*/  IMAD R9, R9, R249, RZ ;  /* 0x000000f909097224 */ /* 0x000fe200078e02ff */
[----:B------:R-:W-:Y:S02]  /*30580*/  MOV R249, R247 ;  /* 0x000000f700f97202 */ /* 0x000fe40000000f00 */
[----:B------:R-:W-:Y:S01]  /*30590*/  LEA.HI.X.SX32 R249, R250, R244, 0x2, P3 ;  /* 0x000000f4faf97211 */ /* 0x000fe200018f16ff */
[----:B------:R-:W1:Y:S01]  /*305a0*/  LDC R247, c[0x0][0x240] ;  /* 0x00009000fff77b82 */ /* 0x000e620000000800 */
[----:B------:R-:W-:-:S03]  /*305b0*/  LEA R248, P3, R252, R8, 0x2 ;  /* 0x00000008fcf87211 */ /* 0x000fc600078610ff */
[----:B------:R4:W-:Y:S04]  /*305c0*/  STL [R1+0xab4], R249 ;  /* 0x000ab4f901007387 */ /* 0x0009e80000100800 */
[----:B------:R-:W2:Y:S04]  /*305d0*/  LDL.LU R48, [R1+0x2ddc] ;  /* 0x002ddc0001307983 */ /* 0x000ea80000300800 */
[----:B------:R4:W-:Y:S02]  /*305e0*/  STL.64 [R1+0xab8], R18 ;  /* 0x000ab81201007387 */ /* 0x0009e40000100a00 */
[----:B----4-:R-:W-:-:S02]  /*305f0*/  LEA.HI.X.SX32 R249, R252, R244, 0x2, P3 ;  /* 0x000000f4fcf97211 */ /* 0x010fc400018f16ff */
[----:B------:R-:W4:Y:S04]  /*30600*/  LDL.LU R252, [R1+0xc38] ;  /* 0x000c380001fc7983 */ /* 0x000f280000300800 */
[----:B------:R1:W-:Y:S01]  /*30610*/  STL.64 [R1+0xac0], R248 ;  /* 0x000ac0f801007387 */ /* 0x0003e20000100a00 */
[----:B------:R-:W-:-:S04]  /*30620*/  LEA R18, P6, R49, R8, 0x2 ;  /* 0x0000000831127211 */ /* 0x000fc800078c10ff */
[----:B------:R-:W-:Y:S02]  /*30630*/  LEA.HI.X.SX32 R19, R49, R244, 0x2, P6 ;  /* 0x000000f431137211 */ /* 0x000fe400030f16ff */
[----:B------:R-:W2:Y:S01]  /*30640*/  LDL.LU R49, [R1+0x2dd8] ;  /* 0x002dd80001317983 */ /* 0x000ea20000300800 */
[----:B-1----:R-:W-:-:S03]  /*30650*/  LEA R248, P3, R25, R8, 0x2 ;  /* 0x0000000819f87211 */ /* 0x002fc600078610ff */
[----:B------:R1:W-:Y:S01]  /*30660*/  STL.64 [R1+0xac8], R18 ;  /* 0x000ac81201007387 */ /* 0x0003e20000100a00 */
[----:B------:R-:W-:-:S03]  /*30670*/  LEA.HI.X.SX32 R249, R25, R244, 0x2, P3 ;  /* 0x000000f419f97211 */ /* 0x000fc600018f16ff */
[----:B------:R-:W2:Y:S01]  /*30680*/  LDL.LU R25, [R1+0xc40] ;  /* 0x000c400001197983 */ /* 0x000ea20000300800 */
[----:B-1----:R-:W-:-:S03]  /*30690*/  LEA R18, P6, R46, R8, 0x2 ;  /* 0x000000082e127211 */ /* 0x002fc600078c10ff */
[----:B------:R1:W-:Y:S01]  /*306a0*/  STL.64 [R1+0xad0], R248 ;  /* 0x000ad0f801007387 */ /* 0x0003e20000100a00 */
[----:B------:R-:W-:-:S03]  /*306b0*/  LEA.HI.X.SX32 R19, R46, R244, 0x2, P6 ;  /* 0x000000f42e137211 */ /* 0x000fc600030f16ff */
[----:B------:R-:W2:Y:S04]  /*306c0*/  LDL.LU R46, [R1+0x2dd4] ;  /* 0x002dd400012e7983 */ /* 0x000ea80000300800 */
[----:B------:R1:W-:Y:S02]  /*306d0*/  STL.64 [R1+0xad8], R18 ;  /* 0x000ad81201007387 */ /* 0x0003e40000100a00 */
[----:B-1----:R-:W-:-:S04]  /*306e0*/  LEA R248, P3, R47, R8, 0x2 ;  /* 0x000000082ff87211 */ /* 0x002fc800078610ff */
[----:B------:R-:W-:Y:S02]  /*306f0*/  LEA.HI.X.SX32 R249, R47, R244, 0x2, P3 ;  /* 0x000000f42ff97211 */ /* 0x000fe400018f16ff */
[----:B------:R-:W2:Y:S01]  /*30700*/  LDL.LU R47, [R1+0x2dd0] ;  /* 0x002dd000012f7983 */ /* 0x000ea20000300800 */
[----:B------:R-:W-:-:S03]  /*30710*/  LEA R18, P6, R10, R8, 0x2 ;  /* 0x000000080a127211 */ /* 0x000fc600078c10ff */
[----:B------:R-:W2:Y:S01]  /*30720*/  LDL.LU R250, [R1+0xb4c] ;  /* 0x000b4c0001fa7983 */ /* 0x000ea20000300800 */
[----:B------:R-:W-:-:S03]  /*30730*/  LEA.HI.X.SX32 R19, R10, R244, 0x2, P6 ;  /* 0x000000f40a137211 */ /* 0x000fc600030f16ff */
[----:B------:R1:W-:Y:S04]  /*30740*/  STL.64 [R1+0xae0], R248 ;  /* 0x000ae0f801007387 */ /* 0x0003e80000100a00 */
[----:B------:R-:W2:Y:S04]  /*30750*/  LDL.LU R10, [R1+0x2dcc] ;  /* 0x002dcc00010a7983 */ /* 0x000ea80000300800 */
[----:B------:R1:W-:Y:S02]  /*30760*/  STL.64 [R1+0xae8], R18 ;  /* 0x000ae81201007387 */ /* 0x0003e40000100a00 */
[----:B-1----:R-:W-:Y:S01]  /*30770*/  IMAD.MOV.U32 R249, RZ, RZ, R251 ;  /* 0x000000fffff97224 */ /* 0x002fe200078e00fb */
[----:B------:R-:W-:-:S02]  /*30780*/  LEA R248, P3, R251, R8, 0x2 ;  /* 0x00000008fbf87211 */ /* 0x000fc400078610ff */
[----:B------:R-:W1:Y:S02]  /*30790*/  LDC R251, c[0x0][0x240] ;  /* 0x00009000fffb7b82 */ /* 0x000e640000000800 */
[----:B------:R-:W-:Y:S02]  /*307a0*/  LEA.HI.X.SX32 R249, R249, R244, 0x2, P3 ;  /* 0x000000f4f9f97211 */ /* 0x000fe400018f16ff */
[----:B------:R-:W-:-:S04]  /*307b0*/  LEA R18, P6, R245, R8, 0x2 ;  /* 0x00000008f5127211 */ /* 0x000fc800078c10ff */
[----:B------:R-:W-:Y:S01]  /*307c0*/  LEA.HI.X.SX32 R19, R245, R244, 0x2, P6 ;  /* 0x000000f4f5137211 */ /* 0x000fe200030f16ff */
[----:B------:R1:W-:Y:S01]  /*307d0*/  STL.64 [R1+0xaf0], R248 ;  /* 0x000af0f801007387 */ /* 0x0003e20000100a00 */
[----:B------:R-:W2:Y:S03]  /*307e0*/  LDC R245, c[0x0][0x240] ;  /* 0x00009000fff57b82 */ /* 0x000ea60000000800 */
[----:B------:R1:W-:Y:S02]  /*307f0*/  STL.64 [R1+0xaf8], R18 ;  /* 0x000af81201007387 */ /* 0x0003e40000100a00 */
[CC--:B-1----:R-:W-:Y:S02]  /*30800*/  LEA R248, P3, R45.reuse, R8.reuse, 0x2 ;  /* 0x000000082df87211 */ /* 0x0c2fe400078610ff */
[----:B------:R-:W-:Y:S02]  /*30810*/  LEA R18, P6, R42, R8, 0x2 ;  /* 0x000000082a127211 */ /* 0x000fe400078c10ff */
[----:B------:R-:W-:-:S02]  /*30820*/  LEA.HI.X.SX32 R249, R45, R244, 0x2, P3 ;  /* 0x000000f42df97211 */ /* 0x000fc400018f16ff */
[----:B------:R-:W-:-:S03]  /*30830*/  LEA.HI.X.SX32 R19, R42, R244, 0x2, P6 ;  /* 0x000000f42a137211 */ /* 0x000fc600030f16ff */
[----:B------:R1:W-:Y:S04]  /*30840*/  STL.64 [R1+0xb00], R248 ;  /* 0x000b00f801007387 */ /* 0x0003e80000100a00 */
[----:B------:R-:W2:Y:S04]  /*30850*/  LDL.LU R42, [R1+0x2dc8] ;  /* 0x002dc800012a7983 */ /* 0x000ea80000300800 */
[----:B------:R-:W-:Y:S01]  /*30860*/  STL.64 [R1+0xb08], R18 ;  /* 0x000b081201007387 */ /* 0x000fe20000100a00 */
[----:B-1----:R-:W-:Y:S02]  /*30870*/  MOV R249, R44 ;  /* 0x0000002c00f97202 */ /* 0x002fe40000000f00 */
[----:B------:R-:W-:-:S04]  /*30880*/  LEA R44, P3, R17, R8, 0x2 ;  /* 0x00000008112c7211 */ /* 0x000fc800078610ff */
[----:B------:R-:W-:Y:S01]  /*30890*/  LEA.HI.X.SX32 R45, R17, R244, 0x2, P3 ;  /* 0x000000f4112d7211 */ /* 0x000fe200018f16ff */
[----:B------:R-:W-:Y:S01]  /*308a0*/  IMAD.MOV.U32 R248, RZ, RZ, R16 ;  /* 0x000000fffff87224 */ /* 0x000fe200078e0010 */
[----:B------:R-:W-:-:S03]  /*308b0*/  LEA R16, P3, R43, R8, 0x2 ;  /* 0x000000082b107211 */ /* 0x000fc600078610ff */
[----:B------:R1:W-:Y:S01]  /*308c0*/  STL.64 [R1+0xb10], R44 ;  /* 0x000b102c01007387 */ /* 0x0003e20000100a00 */
[----:B------:R-:W-:-:S03]  /*308d0*/  LEA.HI.X.SX32 R17, R43, R244, 0x2, P3 ;  /* 0x000000f42b117211 */ /* 0x000fc600018f16ff */
[----:B-1----:R-:W2:Y:S01]  /*308e0*/  LDL.LU.64 R44, [R1+0x2dc0] ;  /* 0x002dc000012c7983 */ /* 0x002ea20000300a00 */
[----:B---3--:R-:W-:-:S04]  /*308f0*/  LEA R18, P6, R246, R8, 0x2 ;  /* 0x00000008f6127211 */ /* 0x008fc800078c10ff */
[----:B------:R-:W-:Y:S02]  /*30900*/  LEA.HI.X.SX32 R19, R246, R244, 0x2, P6 ;  /* 0x000000f4f6137211 */ /* 0x000fe400030f16ff */
[----:B------:R-:W4:Y:S03]  /*30910*/  LDC R246, c[0x0][0x240] ;  /* 0x00009000fff67b82 */ /* 0x000f260000000800 */
[----:B------:R1:W-:Y:S02]  /*30920*/  STL.64 [R1+0xb18], R18 ;  /* 0x000b181201007387 */ /* 0x0003e40000100a00 */
[----:B-1----:R-:W-:-:S04]  /*30930*/  LEA R18, P6, R40, R8, 0x2 ;  /* 0x0000000828127211 */ /* 0x002fc800078c10ff */
[----:B------:R-:W-:Y:S01]  /*30940*/  LEA.HI.X.SX32 R19, R40, R244, 0x2, P6 ;  /* 0x000000f428137211 */ /* 0x000fe200030f16ff */
[----:B----4-:R-:W-:Y:S02]  /*30950*/  IMAD R252, R252, R246, RZ ;  /* 0x000000f6fcfc7224 */ /* 0x010fe400078e02ff */
[----:B------:R-:W3:Y:S04]  /*30960*/  LDL.LU R246, [R1+0xc48] ;  /* 0x000c480001f67983 */ /* 0x000ee80000300800 */
[----:B------:R-:W4:Y:S04]  /*30970*/  LDL.LU R43, [R1+0x2db8] ;  /* 0x002db800012b7983 */ /* 0x000f280000300800 */
[----:B------:R1:W-:Y:S04]  /*30980*/  STL.64 [R1+0xb20], R16 ;  /* 0x000b201001007387 */ /* 0x0003e80000100a00 */
[----:B------:R-:W4:Y:S04]  /*30990*/  LDL.LU R40, [R1+0x2db4] ;  /* 0x002db40001287983 */ /* 0x000f280000300800 */
[----:B------:R1:W-:Y:S01]  /*309a0*/  STL.64 [R1+0xb28], R18 ;  /* 0x000b281201007387 */ /* 0x0003e20000100a00 */
[----:B--2---:R-:W-:-:S03]  /*309b0*/  IMAD R25, R25, R247, RZ ;  /* 0x000000f719197224 */ /* 0x004fc600078e02ff */
[----:B------:R-:W2:Y:S01]  /*309c0*/  LDL.LU R247, [R1+0xc4c] ;  /* 0x000c4c0001f77983 */ /* 0x000ea20000300800 */
[----:B-1----:R-:W-:-:S04]  /*309d0*/  LEA R16, P3, R41, R8, 0x2 ;  /* 0x0000000829107211 */ /* 0x002fc800078610ff */
[----:B------:R-:W-:Y:S02]  /*309e0*/  LEA.HI.X.SX32 R17, R41, R244, 0x2, P3 ;  /* 0x000000f429117211 */ /* 0x000fe400018f16ff */
[C---:B------:R-:W-:Y:S01]  /*309f0*/  LEA R18, P6, R38.reuse, R8, 0x2 ;  /* 0x0000000826127211 */ /* 0x040fe200078c10ff */
[----:B------:R-:W4:Y:S03]  /*30a00*/  LDL.LU R41, [R1+0x2db0] ;  /* 0x002db00001297983 */ /* 0x000f260000300800 */
[----:B------:R-:W-:Y:S01]  /*30a10*/  LEA.HI.X.SX32 R19, R38, R244, 0x2, P6 ;  /* 0x000000f426137211 */ /* 0x000fe200030f16ff */
[----:B------:R-:W-:Y:S04]  /*30a20*/  STL.64 [R1+0xb30], R16 ;  /* 0x000b301001007387 */ /* 0x000fe80000100a00 */
[----:B------:R-:W4:Y:S01]  /*30a30*/  LDL.LU R38, [R1+0x2dac] ;  /* 0x002dac0001267983 */ /* 0x000f220000300800 */
[----:B------:R-:W-:-:S03]  /*30a40*/  IMAD R10, R10, R245, RZ ;  /* 0x000000f50a0a7224 */ /* 0x000fc600078e02ff */
[----:B------:R-:W4:Y:S04]  /*30a50*/  LDL.LU R245, [R1+0xbac] ;  /* 0x000bac0001f57983 */ /* 0x000f280000300800 */
[----:B------:R1:W-:Y:S02]  /*30a60*/  STL.64 [R1+0xb38], R18 ;  /* 0x000b381201007387 */ /* 0x0003e40000100a00 */
[----:B-1----:R-:W-:-:S04]  /*30a70*/  LEA R18, P6, R250, R8, 0x2 ;  /* 0x00000008fa127211 */ /* 0x002fc800078c10ff */
[----:B------:R-:W-:Y:S02]  /*30a80*/  LEA.HI.X.SX32 R19, R250, R244, 0x2, P6 ;  /* 0x000000f4fa137211 */ /* 0x000fe400030f16ff */
[----:B------:R-:W2:Y:S01]  /*30a90*/  LDC R250, c[0x0][0x240] ;  /* 0x00009000fffa7b82 */ /* 0x000ea20000000800 */
[----:B------:R-:W-:-:S04]  /*30aa0*/  LEA R16, P3, R39, R8, 0x2 ;  /* 0x0000000827107211 */ /* 0x000fc800078610ff */
[----:B------:R-:W-:Y:S02]  /*30ab0*/  LEA.HI.X.SX32 R17, R39, R244, 0x2, P3 ;  /* 0x000000f427117211 */ /* 0x000fe400018f16ff */
[----:B------:R-:W4:Y:S01]  /*30ac0*/  LDL.LU R39, [R1+0x2da8] ;  /* 0x002da80001277983 */ /* 0x000f220000300800 */
[----:B---3--:R-:W-:-:S03]  /*30ad0*/  IMAD R251, R246, R251, RZ ;  /* 0x000000fbf6fb7224 */ /* 0x008fc600078e02ff */
[----:B------:R-:W3:Y:S04]  /*30ae0*/  LDL.LU R246, [R1+0xbbc] ;  /* 0x000bbc0001f67983 */ /* 0x000ee80000300800 */
[----:B------:R1:W-:Y:S04]  /*30af0*/  STL.64 [R1+0xb40], R16 ;  /* 0x000b401001007387 */ /* 0x0003e80000100a00 */
[----:B------:R2:W-:Y:S01]  /*30b00*/  STL.64 [R1+0xb48], R18 ;  /* 0x000b481201007387 */ /* 0x0005e20000100a00 */
[----:B-1----:R-:W-:-:S04]  /*30b10*/  LEA R16, P3, R36, R8, 0x2 ;  /* 0x0000000824107211 */ /* 0x002fc800078610ff */
[----:B------:R-:W-:Y:S01]  /*30b20*/  LEA.HI.X.SX32 R17, R36, R244, 0x2, P3 ;  /* 0x000000f424117211 */ /* 0x000fe200018f16ff */
[----:B--2---:R-:W-:Y:S01]  /*30b30*/  IMAD R250, R247, R250, RZ ;  /* 0x000000faf7fa7224 */ /* 0x004fe200078e02ff */
[C---:B------:R-:W-:Y:S01]  /*30b40*/  LEA R18, P6, R37.reuse, R8, 0x2 ;  /* 0x0000000825127211 */ /* 0x040fe200078c10ff */
[----:B------:R-:W2:Y:S04]  /*30b50*/  LDL.LU R36, [R1+0x2da4] ;  /* 0x002da40001247983 */ /* 0x000ea80000300800 */
[----:B------:R-:W2:Y:S01]  /*30b60*/  LDL.LU R247, [R1+0xbcc] ;  /* 0x000bcc0001f77983 */ /* 0x000ea20000300800 */
[----:B------:R-:W-:-:S03]  /*30b70*/  LEA.HI.X.SX32 R19, R37, R244, 0x2, P6 ;  /* 0x000000f425137211 */ /* 0x000fc600030f16ff */
[----:B------:R1:W-:Y:S04]  /*30b80*/  STL.64 [R1+0xb50], R16 ;  /* 0x000b501001007387 */ /* 0x0003e80000100a00 */
[----:B------:R-:W2:Y:S01]  /*30b90*/  LDL.LU R37, [R1+0x2da0] ;  /* 0x002da00001257983 */ /* 0x000ea20000300800 */
[----:B-1----:R-:W-:-:S03]  /*30ba0*/  LEA R16, P3, R34, R8, 0x2 ;  /* 0x0000000822107211 */ /* 0x002fc600078610ff */
[----:B------:R1:W-:Y:S01]  /*30bb0*/  STL.64 [R1+0xb58], R18 ;  /* 0x000b581201007387 */ /* 0x0003e20000100a00 */
[----:B------:R-:W-:-:S03]  /*30bc0*/  LEA.HI.X.SX32 R17, R34, R244, 0x2, P3 ;  /* 0x000000f422117211 */ /* 0x000fc600018f16ff */
[----:B------:R-:W2:Y:S01]  /*30bd0*/  LDL.LU R34, [R1+0x2d9c] ;  /* 0x002d9c0001227983 */ /* 0x000ea20000300800 */
[----:B-1----:R-:W-:Y:S02]  /*30be0*/  LEA R18, P6, R249, R8, 0x2 ;  /* 0x00000008f9127211 */ /* 0x002fe400078c10ff */
[----:B------:R-:W-:Y:S02]  /*30bf0*/  MOV R19, R249 ;  /* 0x000000f900137202 */ /* 0x000fe40000000f00 */
[----:B------:R-:W2:Y:S02]  /*30c00*/  LDL.LU R249, [R1+0xbdc] ;  /* 0x000bdc0001f97983 */ /* 0x000ea40000300800 */
[----:B------:R-:W-:Y:S02]  /*30c10*/  LEA.HI.X.SX32 R19, R19, R244, 0x2, P6 ;  /* 0x000000f413137211 */ /* 0x000fe400030f16ff */
[----:B------:R1:W-:Y:S04]  /*30c20*/  STL.64 [R1+0xb60], R16 ;  /* 0x000b601001007387 */ /* 0x0003e80000100a00 */
[----:B------:R4:W-:Y:S01]  /*30c30*/  STL.64 [R1+0xb68], R18 ;  /* 0x000b681201007387 */ /* 0x0009e20000100a00 */
[----:B-1----:R-:W-:-:S04]  /*30c40*/  LEA R16, P3, R35, R8, 0x2 ;  /* 0x0000000823107211 */ /* 0x002fc800078610ff */
[----:B------:R-:W-:Y:S01]  /*30c50*/  LEA.HI.X.SX32 R17, R35, R244, 0x2, P3 ;  /* 0x000000f423117211 */ /* 0x000fe200018f16ff */
[----:B----4-:R-:W-:Y:S01]  /*30c60*/  IMAD.MOV.U32 R19, RZ, RZ, R248 ;  /* 0x000000ffff137224 */ /* 0x010fe200078e00f8 */
[----:B------:R-:W-:Y:S01]  /*30c70*/  LEA R18, P6, R248, R8, 0x2 ;  /* 0x00000008f8127211 */ /* 0x000fe200078c10ff */
[----:B------:R-:W4:Y:S04]  /*30c80*/  LDL.LU R35, [R1+0x2d98] ;  /* 0x002d980001237983 */ /* 0x000f280000300800 */
[----:B------:R-:W4:Y:S01]  /*30c90*/  LDL.LU R248, [R1+0xbec] ;  /* 0x000bec0001f87983 */ /* 0x000f220000300800 */
[----:B------:R-:W-:-:S03]  /*30ca0*/  LEA.HI.X.SX32 R19, R19, R244, 0x2, P6 ;  /* 0x000000f413137211 */ /* 0x000fc600030f16ff */
[----:B------:R1:W-:Y:S04]  /*30cb0*/  STL.64 [R1+0xb70], R16 ;  /* 0x000b701001007387 */ /* 0x0003e80000100a00 */
[----:B------:R1:W-:Y:S02]  /*30cc0*/  STL.64 [R1+0xb78], R18 ;  /* 0x000b781201007387 */ /* 0x0003e40000100a00 */
[----:B-1----:R-:W-:-:S04]  /*30cd0*/  LEA R16, P3, R32, R8, 0x2 ;  /* 0x0000000820107211 */ /* 0x002fc800078610ff */
[----:B------:R-:W-:Y:S02]  /*30ce0*/  LEA.HI.X.SX32 R17, R32, R244, 0x2, P3 ;  /* 0x000000f420117211 */ /* 0x000fe400018f16ff */
[C---:B------:R-:W-:Y:S01]  /*30cf0*/  LEA R18, P6, R33.reuse, R8, 0x2 ;  /* 0x0000000821127211 */ /* 0x040fe200078c10ff */
[----:B------:R-:W4:Y:S04]  /*30d00*/  LDL.LU R32, [R1+0x2d94] ;  /* 0x002d940001207983 */ /* 0x000f280000300800 */
[----:B------:R1:W-:Y:S01]  /*30d10*/  STL.64 [R1+0xb80], R16 ;  /* 0x000b801001007387 */ /* 0x0003e20000100a00 */
[----:B------:R-:W-:-:S03]  /*30d20*/  LEA.HI.X.SX32 R19, R33, R244, 0x2, P6 ;  /* 0x000000f421137211 */ /* 0x000fc600030f16ff */
[----:B------:R-:W4:Y:S01]  /*30d30*/  LDL.LU R33, [R1+0x2d90] ;  /* 0x002d900001217983 */ /* 0x000f220000300800 */
[----:B-1----:R-:W-:-:S03]  /*30d40*/  LEA R16, P3, R30, R8, 0x2 ;  /* 0x000000081e107211 */ /* 0x002fc600078610ff */
[----:B------:R1:W-:Y:S01]  /*30d50*/  STL.64 [R1+0xb88], R18 ;  /* 0x000b881201007387 */ /* 0x0003e20000100a00 */
[----:B------:R-:W-:-:S03]  /*30d60*/  LEA.HI.X.SX32 R17, R30, R244, 0x2, P3 ;  /* 0x000000f41e117211 */ /* 0x000fc600018f16ff */
[----:B------:R-:W4:Y:S04]  /*30d70*/  LDL.LU R30, [R1+0x2d8c] ;  /* 0x002d8c00011e7983 */ /* 0x000f280000300800 */
[----:B------:R1:W-:Y:S02]  /*30d80*/  STL.64 [R1+0xb90], R16 ;  /* 0x000b901001007387 */ /* 0x0003e40000100a00 */
[----:B-1----:R-:W-:-:S04]  /*30d90*/  LEA R18, P6, R31, R8, 0x2 ;  /* 0x000000081f127211 */ /* 0x002fc800078c10ff */
[----:B------:R-:W-:Y:S02]  /*30da0*/  LEA.HI.X.SX32 R19, R31, R244, 0x2, P6 ;  /* 0x000000f41f137211 */ /* 0x000fe400030f16ff */
[----:B------:R-:W4:Y:S01]  /*30db0*/  LDL.LU R31, [R1+0x2d88] ;  /* 0x002d8800011f7983 */ /* 0x000f220000300800 */
[----:B------:R-:W-:-:S03]  /*30dc0*/  LEA R16, P3, R28, R8, 0x2 ;  /* 0x000000081c107211 */ /* 0x000fc600078610ff */
[----:B------:R-:W-:Y:S01]  /*30dd0*/  STL.64 [R1+0xb98], R18 ;  /* 0x000b981201007387 */ /* 0x000fe20000100a00 */
[----:B------:R-:W-:-:S03]  /*30de0*/  LEA.HI.X.SX32 R17, R28, R244, 0x2, P3 ;  /* 0x000000f41c117211 */ /* 0x000fc600018f16ff */
[----:B------:R-:W4:Y:S04]  /*30df0*/  LDL.LU R28, [R1+0x2d84] ;  /* 0x002d8400011c7983 */ /* 0x000f280000300800 */
[----:B------:R1:W-:Y:S04]  /*30e00*/  STL.64 [R1+0xba0], R16 ;  /* 0x000ba01001007387 */ /* 0x0003e80000100a00 */
[----:B-1----:R-:W3:Y:S01]  /*30e10*/  LDL.LU R17, [R1+0xc50] ;  /* 0x000c500001117983 */ /* 0x002ee20000300800 */
[----:B------:R-:W-:-:S04]  /*30e20*/  LEA R18, P6, R245, R8, 0x2 ;  /* 0x00000008f5127211 */ /* 0x000fc800078c10ff */
[----:B------:R-:W-:Y:S02]  /*30e30*/  LEA.HI.X.SX32 R19, R245, R244, 0x2, P6 ;  /* 0x000000f4f5137211 */ /* 0x000fe400030f16ff */
[----:B------:R-:W3:Y:S01]  /*30e40*/  LDC R245, c[0x0][0x240] ;  /* 0x00009000fff57b82 */ /* 0x000ee20000000800 */
[----:B------:R-:W-:Y:S02]  /*30e50*/  LEA R16, P3, R29, R8, 0x2 ;  /* 0x000000081d107211 */ /* 0x000fe400078610ff */
[----:B------:R-:W-:Y:S01]  /*30e60*/  STL.64 [R1+0xba8], R18 ;  /* 0x000ba81201007387 */ /* 0x000fe20000100a00 */
[----:B---3--:R-:W-:Y:S01]  /*30e70*/  IMAD R245, R17, R245, RZ ;  /* 0x000000f511f57224 */ /* 0x008fe200078e02ff */
[----:B------:R-:W-:Y:S02]  /*30e80*/  LEA.HI.X.SX32 R17, R29, R244, 0x2, P3 ;  /* 0x000000f41d117211 */ /* 0x000fe400018f16ff */
[----:B------:R-:W3:Y:S04]  /*30e90*/  LDL.LU R29, [R1+0x2d80] ;  /* 0x002d8000011d7983 */ /* 0x000ee80000300800 */
[----:B------:R1:W-:Y:S04]  /*30ea0*/  STL.64 [R1+0xbb0], R16 ;  /* 0x000bb01001007387 */ /* 0x0003e80000100a00 */
[----:B-1----:R-:W4:Y:S01]  /*30eb0*/  LDL.LU R17, [R1+0xc54] ;  /* 0x000c540001117983 */ /* 0x002f220000300800 */
[----:B------:R-:W-:-:S04]  /*30ec0*/  LEA R18, P6, R246, R8, 0x2 ;  /* 0x00000008f6127211 */ /* 0x000fc800078c10ff */
[----:B------:R-:W-:Y:S02]  /*30ed0*/  LEA.HI.X.SX32 R19, R246, R244, 0x2, P6 ;  /* 0x000000f4f6137211 */ /* 0x000fe400030f16ff */
[----:B------:R-:W4:Y:S01]  /*30ee0*/  LDC R246, c[0x0][0x240] ;  /* 0x00009000fff67b82 */ /* 0x000f220000000800 */
[CC--:B------:R-:W-:Y:S02]  /*30ef0*/  LEA R16, P3, R26.reuse, R8.reuse, 0x2 ;  /* 0x000000081a107211 */ /* 0x0c0fe400078610ff */
[----:B------:R2:W-:Y:S02]  /*30f00*/  STL.64 [R1+0xbb8], R18 ;  /* 0x000bb81201007387 */ /* 0x0005e40000100a00 */
[----:B--2---:R-:W-:Y:S01]  /*30f10*/  LEA R18, P6, R247, R8, 0x2 ;  /* 0x00000008f7127211 */ /* 0x004fe200078c10ff */
[----:B----4-:R-:W-:Y:S01]  /*30f20*/  IMAD R246, R17, R246, RZ ;  /* 0x000000f611f67224 */ /* 0x010fe200078e02ff */
[-C--:B------:R-:W-:Y:S02]  /*30f30*/  LEA.HI.X.SX32 R17, R26, R244.reuse, 0x2, P3 ;  /* 0x000000f41a117211 */ /* 0x080fe400018f16ff */
[----:B------:R-:W2:Y:S04]  /*30f40*/  LDL.LU R26, [R1+0x2d7c] ;  /* 0x002d7c00011a7983 */ /* 0x000ea80000300800 */
[----:B------:R1:W-:Y:S04]  /*30f50*/  STL.64 [R1+0xbc0], R16 ;  /* 0x000bc01001007387 */ /* 0x0003e80000100a00 */
[----:B-1----:R-:W4:Y:S01]  /*30f60*/  LDL.LU R17, [R1+0xc58] ;  /* 0x000c580001117983 */ /* 0x002f220000300800 */
[----:B------:R-:W-:-:S02]  /*30f70*/  LEA.HI.X.SX32 R19, R247, R244, 0x2, P6 ;  /* 0x000000f4f7137211 */ /* 0x000fc400030f16ff */
[----:B------:R-:W4:Y:S01]  /*30f80*/  LDC R247, c[0x0][0x240] ;  /* 0x00009000fff77b82 */ /* 0x000f220000000800 */
[-C--:B------:R-:W-:Y:S02]  /*30f90*/  LEA R16, P3, R27, R8.reuse, 0x2 ;  /* 0x000000081b107211 */ /* 0x080fe400078610ff */
[----:B------:R1:W-:Y:S02]  /*30fa0*/  STL.64 [R1+0xbc8], R18 ;  /* 0x000bc81201007387 */ /* 0x0003e40000100a00 */
[----:B-1----:R-:W-:Y:S01]  /*30fb0*/  LEA R18, P6, R249, R8, 0x2 ;  /* 0x00000008f9127211 */ /* 0x002fe200078c10ff */
        /* <DEDUP_REMOVED lines=12> */
[----:B------:R-:W4:Y:S04]  /*31080*/  LDL.LU R24, [R1+0x2d74] ;  /* 0x002d740001187983 */ /* 0x000f280000300800 */
[----:B------:R1:W-:Y:S04]  /*31090*/  STL.64 [R1+0xbe0], R16 ;  /* 0x000be01001007387 */ /* 0x0003e80000100a00 */
[----:B-1----:R-:W3:Y:S01]  /*310a0*/  LDL.LU R17, [R1+0xc60] ;  /* 0x000c600001117983 */ /* 0x002ee20000300800 */
[----:B------:R-:W-:-:S02]  /*310b0*/  LEA.HI.X.SX32 R19, R248, R244, 0x2, P6 ;  /* 0x000000f4f8137211 */ /* 0x000fc400030f16ff */
[----:B------:R-:W3:Y:S01]  /*310c0*/  LDC R248, c[0x0][0x240] ;  /* 0x00009000fff87b82 */ /* 0x000ee20000000800 */
[CC--:B------:R-:W-:Y:S02]  /*310d0*/  LEA R16, P3, R22.reuse, R8.reuse, 0x2 ;  /* 0x0000000816107211 */ /* 0x0c0fe400078610ff */
[----:B------:R1:W-:Y:S02]  /*310e0*/  STL.64 [R1+0xbe8], R18 ;  /* 0x000be81201007387 */ /* 0x0003e40000100a00 */
[----:B-1----:R-:W-:Y:S02]  /*310f0*/  MOV R19, R25 ;  /* 0x0000001900137202 */ /* 0x002fe40000000f00 */
[----:B------:R-:W-:Y:S01]  /*31100*/  LEA R18, P6, R23, R8, 0x2 ;  /* 0x0000000817127211 */ /* 0x000fe200078c10ff */
[----:B------:R-:W4:Y:S01]  /*31110*/  LDL.LU R25, [R1+0x2d70] ;  /* 0x002d700001197983 */ /* 0x000f220000300800 */
[----:B---3--:R-:W-:Y:S01]  /*31120*/  IMAD R248, R17, R248, RZ ;  /* 0x000000f811f87224 */ /* 0x008fe200078e02ff */
[----:B------:R-:W-:-:S02]  /*31130*/  LEA.HI.X.SX32 R17, R22, R244, 0x2, P3 ;  /* 0x000000f416117211 */ /* 0x000fc400018f16ff */
[----:B------:R-:W3:Y:S04]  /*31140*/  LDL.LU R22, [R1+0x2d6c] ;  /* 0x002d6c0001167983 */ /* 0x000ee80000300800 */
[----:B------:R1:W-:Y:S02]  /*31150*/  STL.64 [R1+0xbf0], R16 ;  /* 0x000bf01001007387 */ /* 0x0003e40000100a00 */
[----:B-1----:R-:W-:Y:S01]  /*31160*/  IMAD.MOV.U32 R17, RZ, RZ, R19 ;  /* 0x000000ffff117224 */ /* 0x002fe200078e0013 */
[----:B------:R-:W-:Y:S02]  /*31170*/  LEA.HI.X.SX32 R19, R23, R244, 0x2, P6 ;  /* 0x000000f417137211 */ /* 0x000fe400030f16ff */
[----:B------:R-:W-:Y:S01]  /*31180*/  LEA R16, P3, R20, R8, 0x2 ;  /* 0x0000000814107211 */ /* 0x000fe200078610ff */
[----:B------:R-:W3:Y:S04]  /*31190*/  LDL.LU R23, [R1+0x2d68] ;  /* 0x002d680001177983 */ /* 0x000ee80000300800 */
[----:B------:R1:W-:Y:S02]  /*311a0*/  STL.64 [R1+0xbf8], R18 ;  /* 0x000bf81201007387 */ /* 0x0003e40000100a00 */
[----:B-1----:R-:W-:-:S02]  /*311b0*/  MOV R19, R17 ;  /* 0x0000001100137202 */ /* 0x002fc40000000f00 */
[----:B------:R-:W-:Y:S02]  /*311c0*/  LEA.HI.X.SX32 R17, R20, R244, 0x2, P3 ;  /* 0x000000f414117211 */ /* 0x000fe400018f16ff */
[C---:B------:R-:W-:Y:S01]  /*311d0*/  LEA R18, P6, R21.reuse, R8, 0x2 ;  /* 0x0000000815127211 */ /* 0x040fe200078c10ff */
[----:B------:R-:W3:Y:S04]  /*311e0*/  LDL.LU R20, [R1+0x2d64] ;  /* 0x002d640001147983 */ /* 0x000ee80000300800 */
[----:B------:R1:W-:Y:S02]  /*311f0*/  STL.64 [R1+0xc00], R16 ;  /* 0x000c001001007387 */ /* 0x0003e40000100a00 */
[----:B-1----:R-:W-:Y:S01]  /*31200*/  IMAD.MOV.U32 R17, RZ, RZ, R19 ;  /* 0x000000ffff117224 */ /* 0x002fe200078e0013 */
[----:B------:R-:W-:-:S02]  /*31210*/  LEA.HI.X.SX32 R19, R21, R244, 0x2, P6 ;  /* 0x000000f415137211 */ /* 0x000fc400030f16ff */
[C---:B------:R-:W-:Y:S01]  /*31220*/  LEA R16, P3, R7.reuse, R8, 0x2 ;  /* 0x0000000807107211 */ /* 0x040fe200078610ff */
[----:B------:R-:W3:Y:S04]  /*31230*/  LDL.LU R21, [R1+0x2d60] ;  /* 0x002d600001157983 */ /* 0x000ee80000300800 */
        /* <DEDUP_REMOVED lines=14> */
[----:B------:R-:W3:Y:S04]  /*31320*/  LDL.LU R6, [R1+0x2d54] ;  /* 0x002d540001067983 */ /* 0x000ee80000300800 */
[----:B------:R1:W-:Y:S02]  /*31330*/  STL.64 [R1+0xc20], R16 ;  /* 0x000c201001007387 */ /* 0x0003e40000100a00 */
[----:B-1----:R-:W-:Y:S01]  /*31340*/  IMAD.MOV.U32 R17, RZ, RZ, R19 ;  /* 0x000000ffff117224 */ /* 0x002fe200078e0013 */
[----:B------:R-:W-:-:S02]  /*31350*/  LEA.HI.X.SX32 R19, R9, R244, 0x2, P6 ;  /* 0x000000f409137211 */ /* 0x000fc400030f16ff */
[C---:B------:R-:W-:Y:S01]  /*31360*/  LEA R16, P3, R10.reuse, R8, 0x2 ;  /* 0x000000080a107211 */ /* 0x040fe200078610ff */
[----:B------:R-:W2:Y:S04]  /*31370*/  LDL.LU R9, [R1+0x2d50] ;  /* 0x002d500001097983 */ /* 0x000ea80000300800 */
[----:B------:R1:W-:Y:S02]  /*31380*/  STL.64 [R1+0xc28], R18 ;  /* 0x000c281201007387 */ /* 0x0003e40000100a00 */
[----:B-1----:R-:W-:Y:S02]  /*31390*/  MOV R19, R17 ;  /* 0x0000001100137202 */ /* 0x002fe40000000f00 */
[----:B------:R-:W-:Y:S02]  /*313a0*/  LEA.HI.X.SX32 R17, R10, R244, 0x2, P3 ;  /* 0x000000f40a117211 */ /* 0x000fe400018f16ff */
[----:B------:R-:W4:Y:S01]  /*313b0*/  LDL.LU R10, [R1+0x2d4c] ;  /* 0x002d4c00010a7983 */ /* 0x000f220000300800 */
[----:B------:R-:W-:-:S03]  /*313c0*/  LEA R18, P6, R252, R8, 0x2 ;  /* 0x00000008fc127211 */ /* 0x000fc600078c10ff */
[----:B------:R1:W-:Y:S02]  /*313d0*/  STL.64 [R1+0xc30], R16 ;  /* 0x000c301001007387 */ /* 0x0003e40000100a00 */
[----:B-1----:R-:W-:Y:S01]  /*313e0*/  IMAD.MOV.U32 R17, RZ, RZ, R19 ;  /* 0x000000ffff117224 */ /* 0x002fe200078e0013 */
[----:B------:R-:W-:Y:S02]  /*313f0*/  LEA R16, P3, R19, R8, 0x2 ;  /* 0x0000000813107211 */ /* 0x000fe400078610ff */
[-C--:B------:R-:W-:Y:S02]  /*31400*/  LEA.HI.X.SX32 R19, R252, R244.reuse, 0x2, P6 ;  /* 0x000000f4fc137211 */ /* 0x080fe400030f16ff */
[----:B------:R-:W-:Y:S01]  /*31410*/  LEA.HI.X.SX32 R17, R17, R244, 0x2, P3 ;  /* 0x000000f411117211 */ /* 0x000fe200018f16ff */
[----:B------:R-:W1:Y:S02]  /*31420*/  LDC R252, c[0x0][0x238] ;  /* 0x00008e00fffc7b82 */ /* 0x000e640000000800 */
[----:B------:R1:W-:Y:S04]  /*31430*/  STL.64 [R1+0xc38], R18 ;  /* 0x000c381201007387 */ /* 0x0003e80000100a00 */
[----:B------:R1:W-:Y:S02]  /*31440*/  STL.64 [R1+0xc40], R16 ;  /* 0x000c401001007387 */ /* 0x0003e40000100a00 */
[----:B-1----:R-:W-:-:S02]  /*31450*/  LEA R18, P6, R251, R8, 0x2 ;  /* 0x00000008fb127211 */ /* 0x002fc400078c10ff */
[C---:B------:R-:W-:Y:S02]  /*31460*/  LEA R16, P3, R250.reuse, R8, 0x2 ;  /* 0x00000008fa107211 */ /* 0x040fe400078610ff */
[-C--:B------:R-:W-:Y:S02]  /*31470*/  LEA.HI.X.SX32 R19, R251, R244.reuse, 0x2, P6 ;  /* 0x000000f4fb137211 */ /* 0x080fe400030f16ff */
[----:B------:R-:W-:Y:S01]  /*31480*/  LEA.HI.X.SX32 R17, R250, R244, 0x2, P3 ;  /* 0x000000f4fa117211 */ /* 0x000fe200018f16ff */
[----:B------:R-:W1:Y:S02]  /*31490*/  LDC R251, c[0x0][0x230] ;  /* 0x00008c00fffb7b82 */ /* 0x000e640000000800 */
[----:B------:R1:W-:Y:S04]  /*314a0*/  STL.64 [R1+0xc48], R18 ;  /* 0x000c481201007387 */ /* 0x0003e80000100a00 */
[----:B------:R1:W-:Y:S02]  /*314b0*/  STL.64 [R1+0xc50], R16 ;  /* 0x000c501001007387 */ /* 0x0003e40000100a00 */
[----:B------:R-:W3:Y:S01]  /*314c0*/  LDC R250, c[0x0][0x22c] ;  /* 0x00008b00fffa7b82 */ /* 0x000ee20000000800 */
[----:B-1----:R-:W-:-:S02]  /*314d0*/  LEA R18, P6, R245, R8, 0x2 ;  /* 0x00000008f5127211 */ /* 0x002fc400078c10ff */
[C---:B------:R-:W-:Y:S02]  /*314e0*/  LEA R16, P3, R246.reuse, R8, 0x2 ;  /* 0x00000008f6107211 */ /* 0x040fe400078610ff */
[-C--:B------:R-:W-:Y:S02]  /*314f0*/  LEA.HI.X.SX32 R19, R245, R244.reuse, 0x2, P6 ;  /* 0x000000f4f5137211 */ /* 0x080fe400030f16ff */
[----:B------:R-:W-:-:S03]  /*31500*/  LEA.HI.X.SX32 R17, R246, R244, 0x2, P3 ;  /* 0x000000f4f6117211 */ /* 0x000fc600018f16ff */
[----:B------:R-:W-:Y:S04]  /*31510*/  STL.64 [R1+0xc58], R18 ;  /* 0x000c581201007387 */ /* 0x000fe80000100a00 */
[----:B------:R1:W-:Y:S04]  /*31520*/  STL.64 [R1+0xc60], R16 ;  /* 0x000c601001007387 */ /* 0x0003e80000100a00 */
[----:B-1----:R-:W2:Y:S01]  /*31530*/  LDL.LU R17, [R1+0x2d48] ;  /* 0x002d480001117983 */ /* 0x002ea20000300800 */
[-C--:B------:R-:W-:Y:S02]  /*31540*/  LEA R18, P6, R247, R8.reuse, 0x2 ;  /* 0x00000008f7127211 */ /* 0x080fe400078c10ff */
[----:B------:R-:W-:-:S02]  /*31550*/  LEA R16, P3, R249, R8, 0x2 ;  /* 0x00000008f9107211 */ /* 0x000fc400078610ff */
[----:B------:R-:W-:-:S03]  /*31560*/  LEA.HI.X.SX32 R19, R247, R244, 0x2, P6 ;  /* 0x000000f4f7137211 */ /* 0x000fc600030f16ff */
[----:B------:R-:W-:Y:S02]  /*31570*/  IMAD.MOV.U32 R246, RZ, RZ, R16 ;  /* 0x000000fffff67224 */ /* 0x000fe400078e0010 */
[----:B------:R1:W-:Y:S04]  /*31580*/  STL.64 [R1+0xc68], R18 ;  /* 0x000c681201007387 */ /* 0x0003e80000100a00 */
[----:B-1----:R-:W4:Y:S04]  /*31590*/  LDL.LU.64 R18, [R1+0x2d40] ;  /* 0x002d400001127983 */ /* 0x002f280000300a00 */
[----:B------:R1:W-:Y:S02]  /*315a0*/  STL [R1+0xc78], R16 ;  /* 0x000c781001007387 */ /* 0x0003e40000100800 */
[----:B-1----:R-:W-:Y:S01]  /*315b0*/  LEA R16, P6, R248, R8, 0x2 ;  /* 0x00000008f8107211 */ /* 0x002fe200078c10ff */
[----:B------:R-:W-:Y:S01]  /*315c0*/  IMAD R8, R252, 0x7e, RZ ;  /* 0x0000007efc087824 */ /* 0x000fe200078e02ff */
[----:B---3--:R-:W-:-:S02]  /*315d0*/  IADD3 R245, R6, 0x105, RZ ;  /* 0x0000010506f57810 */ /* 0x008fc40007ffe0ff */
[----:B--2---:R-:W-:Y:S02]  /*315e0*/  MOV R247, R17 ;  /* 0x0000001100f77202 */ /* 0x004fe40000000f00 */
[-C--:B------:R-:W-:Y:S02]  /*315f0*/  LEA.HI.X.SX32 R247, R249, R244.reuse, 0x2, P3 ;  /* 0x000000f4f9f77211 */ /* 0x080fe400018f16ff */
[----:B------:R-:W-:-:S03]  /*31600*/  LEA.HI.X.SX32 R17, R248, R244, 0x2, P6 ;  /* 0x000000f4f8117211 */ /* 0x000fc600030f16ff */
[----:B------:R-:W-:Y:S01]  /*31610*/  STL [R1+0xc7c], R247 ;  /* 0x000c7cf701007387 */ /* 0x000fe20000100800 */
[----:B------:R-:W-:Y:S01]  /*31620*/  ISETP.GE.AND P3, PT, R245, R250, PT ;  /* 0x000000faf500720c */ /* 0x000fe20003f66270 */
[C---:B------:R-:W-:Y:S01]  /*31630*/  IMAD.WIDE R244, R8.reuse, 0x4, R4 ;  /* 0x0000000408f47825 */ /* 0x040fe200078e0204 */
[----:B------:R-:W1:Y:S01]  /*31640*/  LDC R250, c[0x0][0x230] ;  /* 0x00008c00fffa7b82 */ /* 0x000e620000000800 */
[----:B------:R2:W-:Y:S02]  /*31650*/  STL.64 [R1+0xc70], R16 ;  /* 0x000c701001007387 */ /* 0x0005e40000100a00 */
[----:B--2---:R-:W-:-:S05]  /*31660*/  IMAD.WIDE R16, R8, 0x4, R240 ;  /* 0x0000000408107825 */ /* 0x004fca00078e02f0 */
[----:B------:R2:W-:Y:S04]  /*31670*/  STL.64 [R1+0xc80], R16 ;  /* 0x000c801001007387 */ /* 0x0005e80000100a00 */
[----:B------:R3:W-:Y:S04]  /*31680*/  STL.64 [R1+0xc88], R244 ;  /* 0x000c88f401007387 */ /* 0x0007e80000100a00 */
[----:B------:R-:W-:Y:S01]  /*31690*/  LDGSTS.E [R0+-0x27ff8], desc[UR60][R16.64], !P4 ;  /* 0xd800800010007fae */ /* 0x000fe2000e12187c */
[----:B-1----:R-:W-:Y:S02]  /*316a0*/  VIADD R8, R250, 0xffffff7f ;  /* 0xffffff7ffa087836 */ /* 0x002fe40000000000 */
[----:B------:R-:W1:Y:S01]  /*316b0*/  LDC R250, c[0x0][0x230] ;  /* 0x00008c00fffa7b82 */ /* 0x000e620000000800 */
[----:B------:R3:W-:Y:S04]  /*316c0*/  LDGSTS.E [R0+-0x23ff8], desc[UR60][R244.64], !P4 ;  /* 0xdc008000f4007fae */ /* 0x0007e8000e12187c */
[----:B--2---:R-:W2:Y:S03]  /*316d0*/  LDL.LU.64 R16, [R1+0x2d38] ;  /* 0x002d380001107983 */ /* 0x004ea60000300a00 */
[----:B---3--:R-:W3:Y:S01]  /*316e0*/  LDC R245, c[0x0][0x230] ;  /* 0x00008c00fff57b82 */ /* 0x008ee20000000800 */
[----:B-1----:R-:W-:-:S07]  /*316f0*/  VIADD R244, R250, 0xffffff7d ;  /* 0xffffff7dfaf47836 */ /* 0x002fce0000000000 */
[----:B------:R-:W1:Y:S01]  /*31700*/  LDC R250, c[0x0][0x238] ;  /* 0x00008e00fffa7b82 */ /* 0x000e620000000800 */
[----:B------:R-:W-:Y:S01]  /*31710*/  IMAD R252, R252, 0x7f, RZ ;  /* 0x0000007ffcfc7824 */ /* 0x000fe200078e02ff */
[----:B------:R-:W-:-:S03]  /*31720*/  ISETP.GE.U32.AND P4, PT, R8, 0x7fffff00, PT ;  /* 0x7fffff000800780c */ /* 0x000fc60003f86070 */
[----:B------:R-:W-:-:S04]  /*31730*/  IMAD.WIDE R248, R252, 0x4, R240 ;  /* 0x00000004fcf87825 */ /* 0x000fc800078e02f0 */
[----:B------:R-:W-:Y:S01]  /*31740*/  IMAD.WIDE R246, R252, 0x4, R4 ;  /* 0x00000004fcf67825 */ /* 0x000fe200078e0204 */
[----:B---3--:R-:W-:Y:S01]  /*31750*/  IADD3 R8, R245, -0x82, RZ ;  /* 0xffffff7ef5087810 */ /* 0x008fe20007ffe0ff */
[----:B------:R-:W-:Y:S04]  /*31760*/  STL.64 [R1+0xc90], R248 ;  /* 0x000c90f801007387 */ /* 0x000fe80000100a00 */
[----:B------:R-:W-:Y:S04]  /*31770*/  LDGSTS.E [R0+-0x27ff4], desc[UR60][R248.64], !P1 ;  /* 0xd800c000f8007fae */ /* 0x000fe8000c92187c */
[----:B------:R-:W-:Y:S04]  /*31780*/  STL.64 [R1+0xc98], R246 ;  /* 0x000c98f601007387 */ /* 0x000fe80000100a00 */
[----:B------:R3:W-:Y:S01]  /*31790*/  LDGSTS.E [R0+-0x23ff4], desc[UR60][R246.64], !P1 ;  /* 0xdc00c000f6007fae */ /* 0x0007e2000c92187c */
[----:B------:R-:W-:-:S02]  /*317a0*/  ISETP.GE.U32.AND P1, PT, R8, 0x7ffffeff, PT ;  /* 0x7ffffeff0800780c */ /* 0x000fc40003f26070 */
[----:B-1----:R-:W-:Y:S01]  /*317b0*/  SHF.L.U32 R8, R250, 0x7, RZ ;  /* 0x00000007fa087819 */ /* 0x002fe200000006ff */
[----:B------:R1:W-:Y:S01]  /*317c0*/  STL.64 [R1+0x3090], R210 ;  /* 0x003090d201007387 */ /* 0x0003e20000100a00 */
[----:B------:R-:W-:-:S03]  /*317d0*/  ISETP.GE.U32.AND P6, PT, R244, 0x7ffffefe, PT ;  /* 0x7ffffefef400780c */ /* 0x000fc60003fc6070 */
[----:B------:R-:W0:Y:S04]  /*317e0*/  LDGDEPBAR ;  /* 0x00000000000079af */ /* 0x000e280000000000 */
[----:B-1----:R-:W3:Y:S04]  /*317f0*/  LDL.64 R210, [R1+0x38] ;  /* 0x0000380001d27983 */ /* 0x002ee80000100a00 */
[----:B------:R1:W-:Y:S04]  /*31800*/  STL.64 [R1+0x3088], R226 ;  /* 0x003088e201007387 */ /* 0x0003e80000100a00 */
[----:B-1----:R-:W3:Y:S04]  /*31810*/  LDL.64 R226, [R1+0x78] ;  /* 0x0000780001e27983 */ /* 0x002ee80000100a00 */
[----:B------:R1:W-:Y:S01]  /*31820*/  STL.64 [R1+0x3080], R82 ;  /* 0x0030805201007387 */ /* 0x0003e20000100a00 */
[----:B----4-:R-:W-:-:S03]  /*31830*/  IADD3 R244, R14, R10, RZ ;  /* 0x0000000a0ef47210 */ /* 0x010fc60007ffe0ff */
[----:B-1----:R-:W4:Y:S04]  /*31840*/  LDL.64 R82, [R1+0xb8] ;  /* 0x0000b80001527983 */ /* 0x002f280000100a00 */
[----:B------:R1:W-:Y:S04]  /*31850*/  STL.64 [R1+0x3078], R8 ;  /* 0x0030780801007387 */ /* 0x0003e80000100a00 */
[----:B-1----:R-:W3:Y:S04]  /*31860*/  LDL.64 R8, [R1+0xf8] ;  /* 0x0000f80001087983 */ /* 0x002ee80000100a00 */
[----:B------:R1:W-:Y:S04]  /*31870*/  STL.64 [R1+0x3070], R240 ;  /* 0x003070f001007387 */ /* 0x0003e80000100a00 */
        /* <DEDUP_REMOVED lines=8> */
[----:B-1----:R-:W4:Y:S04]  /*31900*/  LDL.LU.64 R12, [R1+0xc78] ;  /* 0x000c7800010c7983 */ /* 0x002f280000300a00 */
[----:B------:R1:W-:Y:S04]  /*31910*/  STL.64 [R1+0x2d38], R6 ;  /* 0x002d380601007387 */ /* 0x0003e80000100a00 */
[----:B-1----:R-:W4:Y:S04]  /*31920*/  LDL.LU.64 R6, [R1+0xc70] ;  /* 0x000c700001067983 */ /* 0x002f280000300a00 */
[----:B--2---:R-:W-:Y:S04]  /*31930*/  LDGSTS.E [R244], desc[UR60][R16.64], P5 ;  /* 0x0000000010f47fae */ /* 0x004fe8000a92187c */
[----:B------:R1:W-:Y:S04]  /*31940*/  STL.64 [R1+0x2fe8], R16 ;  /* 0x002fe81001007387 */ /* 0x0003e80000100a00 */
[----:B------:R-:W-:Y:S04]  /*31950*/  LDGSTS.E [R244+0x400], desc[UR60][R80.64], P5 ;  /* 0x0040000050f47fae */ /* 0x000fe8000a92187c */
[----:B------:R-:W-:Y:S04]  /*31960*/  LDGSTS.E [R244+0x800], desc[UR60][R78.64], P5 ;  /* 0x008000004ef47fae */ /* 0x000fe8000a92187c */
[----:B-1----:R-:W2:Y:S04]  /*31970*/  LDL.64 R16, [R1+0x2a8] ;  /* 0x0002a80001107983 */ /* 0x002ea80000100a00 */
[----:B------:R-:W-:Y:S04]  /*31980*/  LDGSTS.E [R244+0xc00], desc[UR60][R76.64], P5 ;  /* 0x00c000004cf47fae */ /* 0x000fe8000a92187c */
[----:B------:R-:W-:Y:S04]  /*31990*/  LDGSTS.E [R244+0x1000], desc[UR60][R74.64], P5 ;  /* 0x010000004af47fae */ /* 0x000fe8000a92187c */
[----:B------:R-:W-:Y:S04]  /*319a0*/  LDGSTS.E [R244+0x1400], desc[UR60][R72.64], P5 ;  /* 0x0140000048f47fae */ /* 0x000fe8000a92187c */
[----:B------:R-:W-:Y:S04]  /*319b0*/  LDGSTS.E [R244+0x1800], desc[UR60][R70.64], P5 ;  /* 0x0180000046f47fae */ /* 0x000fe8000a92187c */
[----:B------:R-:W-:Y:S04]  /*319c0*/  LDGSTS.E [R244+0x1c00], desc[UR60][R68.64], P5 ;  /* 0x01c0000044f47fae */ /* 0x000fe8000a92187c */
[----:B------:R-:W-:Y:S04]  /*319d0*/  STL.64 [R1+0x2ff0], R80 ;  /* 0x002ff05001007387 */ /* 0x000fe80000100a00 */
        /* <DEDUP_REMOVED lines=23> */
[----:B------:R1:W-:Y:S04]  /*31b50*/  STL.64 [R1+0x3050], R56 ;  /* 0x0030503801007387 */ /* 0x0003e80000100a00 */
[----:B------:R-:W-:Y:S04]  /*31b60*/  LDGSTS.E [R244+0x5000], desc[UR60][R42.64], P5 ;  /* 0x050000002af47fae */ /* 0x000fe8000a92187c */
[----:B------:R-:W-:Y:S04]  /*31b70*/  LDGSTS.E [R244+0x5400], desc[UR60][R40.64], P5 ;  /* 0x0540000028f47fae */ /* 0x000fe8000a92187c */
[----:B-1----:R-:W4:Y:S04]  /*31b80*/  LDL.64 R56, [R1+0x988] ;  /* 0x0009880001387983 */ /* 0x002f280000100a00 */
[----:B------:R-:W-:Y:S04]  /*31b90*/  LDGSTS.E [R244+0x5800], desc[UR60][R38.64], P5 ;  /* 0x0580000026f47fae */ /* 0x000fe8000a92187c */
[----:B------:R-:W4:Y:S04]  /*31ba0*/  LDL.64 R58, [R1+0x9c8] ;  /* 0x0009c800013a7983 */ /* 0x000f280000100a00 */
        /* <DEDUP_REMOVED lines=16> */
[----:B------:R-:W4:Y:S04]  /*31cb0*/  LDL.64 R76, [R1+0xc08] ;  /* 0x000c0800014c7983 */ /* 0x000f280000100a00 */
[----:B------:R-:W4:Y:S04]  /*31cc0*/  LDL.64 R78, [R1+0xc48] ;  /* 0x000c4800014e7983 */ /* 0x000f280000100a00 */
[----:B------:R-:W4:Y:S04]  /*31cd0*/  LDL.64 R80, [R1+0x970] ;  /* 0x0009700001507983 */ /* 0x000f280000100a00 */
[----:B--2---:R-:W-:Y:S04]  /*31ce0*/  LDGSTS.E [R244+0x7c00], desc[UR60][R16.64], P5 ;  /* 0x07c0000010f47fae */ /* 0x004fe8000a92187c */
[----:B------:R-:W-:Y:S04]  /*31cf0*/  LDGSTS.E [R244+0x20000], desc[UR60][R20.64], P5 ;  /* 0x2000000014f47fae */ /* 0x000fe8000a92187c */
[----:B------:R-:W-:Y:S04]  /*31d00*/  LDGSTS.E [R244+0x20400], desc[UR60][R18.64], P5 ;  /* 0x2040000012f47fae */ /* 0x000fe8000a92187c */
[----:B---3--:R-:W-:Y:S04]  /*31d10*/  LDGSTS.E [R244+0x20800], desc[UR60][R2.64], P5 ;  /* 0x2080000002f47fae */ /* 0x008fe8000a92187c */
[----:B------:R-:W2:Y:S04]  /*31d20*/  LDL.64 R16, [R1+0x938] ;  /* 0x0009380001107983 */ /* 0x000ea80000100a00 */
[----:B----4-:R-:W-:Y:S04]  /*31d30*/  LDGSTS.E [R244+0x20c00], desc[UR60][R242.64], P5 ;  /* 0x20c00000f2f47fae */ /* 0x010fe8000a92187c */
[----:B------:R-:W3:Y:S04]  /*31d40*/  LDL.64 R2, [R1+0x900] ;  /* 0x0009000001027983 */ /* 0x000ee80000100a00 */
        /* <DEDUP_REMOVED lines=15> */
[----:B------:R-:W-:Y:S04]  /*31e40*/  LDGSTS.E [R244+0x23000], desc[UR60][R116.64], P5 ;  /* 0x2300000074f47fae */ /* 0x000fe8000a92187c */
[----:B------:R-:W-:Y:S04]  /*31e50*/  LDGSTS.E [R244+0x23400], desc[UR60][R132.64], P5 ;  /* 0x2340000084f47fae */ /* 0x000fe8000a92187c */
[----:B------:R-:W-:Y:S04]  /*31e60*/  LDGSTS.E [R244+0x23800], desc[UR60][R148.64], P5 ;  /* 0x2380000094f47fae */ /* 0x000fe8000a92187c */
[----:B------:R-:W-:Y:S04]  /*31e70*/  LDGSTS.E [R244+0x23c00], desc[UR60][R164.64], P5 ;  /* 0x23c00000a4f47fae */ /* 0x000fe8000a92187c */
[----:B------:R-:W-:Y:S04]  /*31e80*/  LDGSTS.E [R244+0x24000], desc[UR60][R180.64], P5 ;  /* 0x24000000b4f47fae */ /* 0x000fe8000a92187c */
[----:B------:R-:W-:Y:S04]  /*31e90*/  LDGSTS.E [R244+0x24400], desc[UR60][R196.64], P5 ;  /* 0x24400000c4f47fae */ /* 0x000fe8000a92187c */
[----:B------:R-:W-:Y:S01]  /*31ea0*/  LDGSTS.E [R244+0x24800], desc[UR60][R212.64], P5 ;  /* 0x24800000d4f47fae */ /* 0x000fe2000a92187c */
[----:B------:R-:W-:-:S03]  /*31eb0*/  LOP3.LUT R245, R10, 0x10, RZ, 0x3c, !PT ;  /* 0x000000100af57812 */ /* 0x000fc600078e3cff */
[----:B------:R-:W-:Y:S02]  /*31ec0*/  LDGSTS.E [R244+0x24c00], desc[UR60][R228.64], P5 ;  /* 0x24c00000e4f47fae */ /* 0x000fe4000a92187c */
[----:B------:R-:W-:Y:S02]  /*31ed0*/  IMAD.IADD R245, R14, 0x1, R245 ;  /* 0x000000010ef57824 */ /* 0x000fe400078e02f5 */
[----:B------:R-:W-:Y:S04]  /*31ee0*/  STL.64 [R1+0x2da8], R84 ;  /* 0x002da85401007387 */ /* 0x000fe80000100a00 */
[----:B------:R-:W-:Y:S04]  /*31ef0*/  LDGSTS.E [R244+0x25000], desc[UR60][R56.64], P5 ;  /* 0x2500000038f47fae */ /* 0x000fe8000a92187c */
[----:B------:R-:W-:Y:S04]  /*31f00*/  LDGSTS.E [R244+0x25400], desc[UR60][R58.64], P5 ;  /* 0x254000003af47fae */ /* 0x000fe8000a92187c */
[----:B------:R-:W-:Y:S04]  /*31f10*/  LDGSTS.E [R244+0x25800], desc[UR60][R60.64], P5 ;  /* 0x258000003cf47fae */ /* 0x000fe8000a92187c */
        /* <DEDUP_REMOVED lines=9> */
[----:B------:R-:W-:Y:S04]  /*31fb0*/  LDGSTS.E [R244+0x27800], desc[UR60][R76.64], P5 ;  /* 0x278000004cf47fae */ /* 0x000fe8000a92187c */
[----:B------:R-:W-:Y:S04]  /*31fc0*/  LDGSTS.E [R244+0x27c00], desc[UR60][R78.64], P5 ;  /* 0x27c000004ef47fae */ /* 0x000fe8000a92187c */
[----:B------:R-:W-:Y:S04]  /*31fd0*/  LDGSTS.E [R245+0x80], desc[UR60][R80.64], P5 ;  /* 0x0008000050f57fae */ /* 0x000fe8000a92187c */
[----:B------:R-:W-:Y:S04]  /*31fe0*/  STL.64 [R1+0x2d98], R132 ;  /* 0x002d988401007387 */ /* 0x000fe80000100a00 */
[----:B------:R-:W-:Y:S04]  /*31ff0*/  STL.64 [R1+0x2da0], R148 ;  /* 0x002da09401007387 */ /* 0x000fe80000100a00 */
[----:B------:R-:W-:Y:S04]  /*32000*/  STL.64 [R1+0x2db0], R164 ;  /* 0x002db0a401007387 */ /* 0x000fe80000100a00 */
[----:B------:R1:W-:Y:S04]  /*32010*/  STL.64 [R1+0x2db8], R180 ;  /* 0x002db8b401007387 */ /* 0x0003e80000100a00 */
[----:B------:R-:W-:Y:S04]  /*32020*/  STL.64 [R1+0x2dc0], R196 ;  /* 0x002dc0c401007387 */ /* 0x000fe80000100a00 */
[----:B------:R1:W-:Y:S04]  /*32030*/  STL.64 [R1+0x2dc8], R212 ;  /* 0x002dc8d401007387 */ /* 0x0003e80000100a00 */
[----:B------:R1:W-:Y:S04]  /*32040*/  STL.64 [R1+0x2dd0], R228 ;  /* 0x002dd0e401007387 */ /* 0x0003e80000100a00 */
[----:B-1----:R-:W4:Y:S04]  /*32050*/  LDL.LU.64 R180, [R1+0x30] ;  /* 0x0000300001b47983 */ /* 0x002f280000300a00 */
[----:B------:R-:W4:Y:S04]  /*32060*/  LDL.64 R212, [R1+0x548] ;  /* 0x0005480001d47983 */ /* 0x000f280000100a00 */
        /* <DEDUP_REMOVED lines=15> */
[----:B--2---:R-:W-:Y:S04]  /*32160*/  LDGSTS.E [R245+0x480], desc[UR60][R16.64], P5 ;  /* 0x0048000010f57fae */ /* 0x004fe8000a92187c */
[----:B------:R-:W2:Y:S04]  /*32170*/  LDL.64 R70, [R1+0x1f0] ;  /* 0x0001f00001467983 */ /* 0x000ea80000100a00 */
[----:B---3--:R-:W-:Y:S04]  /*32180*/  LDGSTS.E [R245+0x880], desc[UR60][R2.64], P5 ;  /* 0x0088000002f57fae */ /* 0x008fe8000a92187c */
[----:B------:R-:W3:Y:S04]  /*32190*/  LDL.64 R72, [R1+0x1b0] ;  /* 0x0001b00001487983 */ /* 0x000ee80000100a00 */
[----:B----4-:R-:W-:Y:S04]  /*321a0*/  LDGSTS.E [R245+0xc80], desc[UR60][R242.64], P5 ;  /* 0x00c80000f2f57fae */ /* 0x010fe8000a92187c */
[----:B------:R-:W4:Y:S04]  /*321b0*/  LDL.64 R2, [R1+0x5b8] ;  /* 0x0005b80001027983 */ /* 0x000f280000100a00 */
[----:B------:R-:W-:Y:S04]  /*321c0*/  LDGSTS.E [R245+0x1080], desc[UR60][R4.64], P5 ;  /* 0x0108000004f57fae */ /* 0x000fe8000a92187c */
[----:B------:R-:W2:Y:S04]  /*321d0*/  LDL.64 R242, [R1+0x5f0] ;  /* 0x0005f00001f27983 */ /* 0x000ea80000100a00 */
[----:B------:R-:W-:Y:S04]  /*321e0*/  LDGSTS.E [R245+0x1480], desc[UR60][R240.64], P5 ;  /* 0x01480000f0f57fae */ /* 0x000fe8000a92187c */
[----:B------:R-:W3:Y:S04]  /*321f0*/  LDL.64 R4, [R1+0x628] ;  /* 0x0006280001047983 */ /* 0x000ee80000100a00 */
[----:B------:R-:W-:Y:S04]  /*32200*/  LDGSTS.E [R245+0x1880], desc[UR60][R8.64], P5 ;  /* 0x0188000008f57fae */ /* 0x000fe8000a92187c */
[----:B------:R-:W4:Y:S04]  /*32210*/  LDL.64 R240, [R1+0x660] ;  /* 0x0006600001f07983 */ /* 0x000f280000100a00 */
[----:B------:R-:W-:Y:S04]  /*32220*/  LDGSTS.E [R245+0x1c80], desc[UR60][R82.64], P5 ;  /* 0x01c8000052f57fae */ /* 0x000fe8000a92187c */
[----:B------:R-:W2:Y:S04]  /*32230*/  LDL.64 R8, [R1+0x698] ;  /* 0x0006980001087983 */ /* 0x000ea80000100a00 */
[----:B------:R-:W-:Y:S04]  /*32240*/  LDGSTS.E [R245+0x2080], desc[UR60][R226.64], P5 ;  /* 0x02080000e2f57fae */ /* 0x000fe8000a92187c */
[----:B------:R-:W3:Y:S04]  /*32250*/  LDL.64 R82, [R1+0x6d0] ;  /* 0x0006d00001527983 */ /* 0x000ee80000100a00 */
[----:B------:R-:W-:Y:S04]  /*32260*/  LDGSTS.E [R245+0x2480], desc[UR60][R210.64], P5 ;  /* 0x02480000d2f57fae */ /* 0x000fe8000a92187c */
[----:B------:R-:W4:Y:S04]  /*32270*/  LDL.64 R226, [R1+0x708] ;  /* 0x0007080001e27983 */ /* 0x000f280000100a00 */
[----:B------:R-:W2:Y:S04]  /*32280*/  LDL.64 R74, [R1+0x170] ;  /* 0x00017000014a7983 */ /* 0x000ea80000100a00 */
[----:B------:R-:W3:Y:S04]  /*32290*/  LDL.64 R210, [R1+0x740] ;  /* 0x0007400001d27983 */ /* 0x000ee80000100a00 */
[----:B------:R-:W2:Y:S04]  /*322a0*/  LDL.64 R76, [R1+0x130] ;  /* 0x00013000014c7983 */ /* 0x000ea80000100a00 */
[----:B------:R-:W2:Y:S04]  /*322b0*/  LDL.64 R78, [R1+0xf0] ;  /* 0x0000f000014e7983 */ /* 0x000ea80000100a00 */
[----:B------:R-:W2:Y:S04]  /*322c0*/  LDL.64 R80, [R1+0xb0] ;  /* 0x0000b00001507983 */ /* 0x000ea80000100a00 */
[----:B------:R-:W2:Y:S04]  /*322d0*/  LDL.64 R16, [R1+0x70] ;  /* 0x0000700001107983 */ /* 0x000ea80000100a00 */
[----:B---3--:R-:W-:Y:S04]  /*322e0*/  LDGSTS.E [R245+0x2880], desc[UR60][R210.64], P5 ;  /* 0x02880000d2f57fae */ /* 0x008fe8000a92187c */
[----:B----4-:R-:W-:Y:S04]  /*322f0*/  LDGSTS.E [R245+0x2c80], desc[UR60][R226.64], P5 ;  /* 0x02c80000e2f57fae */ /* 0x010fe8000a92187c */
[----:B------:R-:W-:Y:S04]  /*32300*/  LDGSTS.E [R245+0x3080], desc[UR60][R82.64], P5 ;  /* 0x0308000052f57fae */ /* 0x000fe8000a92187c */
[----:B--2---:R-:W-:Y:S04]  /*32310*/  LDGSTS.E [R245+0x3480], desc[UR60][R8.64], P5 ;  /* 0x0348000008f57fae */ /* 0x004fe8000a92187c */
[----:B------:R-:W2:Y:S04]  /*32320*/  LDL.LU.64 R210, [R1+0x3090] ;  /* 0x0030900001d27983 */ /* 0x000ea80000300a00 */
[----:B------:R-:W-:Y:S04]  /*32330*/  LDGSTS.E [R245+0x3880], desc[UR60][R240.64], P5 ;  /* 0x03880000f0f57fae */ /* 0x000fe8000a92187c */
[----:B------:R-:W3:Y:S04]  /*32340*/  LDL.LU.64 R226, [R1+0x3088] ;  /* 0x0030880001e27983 */ /* 0x000ee80000300a00 */
[----:B------:R-:W-:Y:S04]  /*32350*/  LDGSTS.E [R245+0x3c80], desc[UR60][R4.64], P5 ;  /* 0x03c8000004f57fae */ /* 0x000fe8000a92187c */
[----:B------:R-:W4:Y:S04]  /*32360*/  LDL.LU.64 R82, [R1+0x3080] ;  /* 0x0030800001527983 */ /* 0x000f280000300a00 */
[----:B------:R-:W-:Y:S04]  /*32370*/  LDGSTS.E [R245+0x4080], desc[UR60][R242.64], P5 ;  /* 0x04080000f2f57fae */ /* 0x000fe8000a92187c */
[----:B------:R-:W2:Y:S04]  /*32380*/  LDL.LU.64 R8, [R1+0x3078] ;  /* 0x0030780001087983 */ /* 0x000ea80000300a00 */
[----:B------:R-:W-:Y:S04]  /*32390*/  LDGSTS.E [R245+0x4480], desc[UR60][R2.64], P5 ;  /* 0x0448000002f57fae */ /* 0x000fe8000a92187c */
[----:B------:R-:W2:Y:S04]  /*323a0*/  LDL.LU.64 R240, [R1+0x3070] ;  /* 0x0030700001f07983 */ /* 0x000ea80000300a00 */
[----:B------:R-:W-:Y:S04]  /*323b0*/  LDGSTS.E [R245+0x4880], desc[UR60][R228.64], P5 ;  /* 0x04880000e4f57fae */ /* 0x000fe8000a92187c */
[----:B------:R-:W3:Y:S04]  /*323c0*/  LDL.LU.64 R4, [R1+0x3068] ;  /* 0x0030680001047983 */ /* 0x000ee80000300a00 */
[----:B------:R-:W-:Y:S04]  /*323d0*/  LDGSTS.E [R245+0x4c80], desc[UR60][R212.64], P5 ;  /* 0x04c80000d4f57fae */ /* 0x000fe8000a92187c */
[----:B------:R-:W4:Y:S04]  /*323e0*/  LDL.LU.64 R242, [R1+0x3060] ;  /* 0x0030600001f27983 */ /* 0x000f280000300a00 */
[----:B------:R-:W-:Y:S04]  /*323f0*/  LDGSTS.E [R245+0x5080], desc[UR60][R196.64], P5 ;  /* 0x05080000c4f57fae */ /* 0x000fe8000a92187c */
[----:B------:R-:W4:Y:S04]  /*32400*/  LDL.LU.64 R2, [R1+0x3058] ;  /* 0x0030580001027983 */ /* 0x000f280000300a00 */
[----:B------:R-:W-:Y:S04]  /*32410*/  LDGSTS.E [R245+0x5480], desc[UR60][R164.64], P5 ;  /* 0x05480000a4f57fae */ /* 0x000fe8000a92187c */
[----:B------:R-:W-:Y:S04]  /*32420*/  LDGSTS.E [R245+0x5880], desc[UR60][R148.64], P5 ;  /* 0x0588000094f57fae */ /* 0x000fe8000a92187c */
[----:B------:R-:W-:Y:S04]  /*32430*/  LDGSTS.E [R245+0x5c80], desc[UR60][R132.64], P5 ;  /* 0x05c8000084f57fae */ /* 0x000fe8000a92187c */
[----:B------:R-:W2:Y:S04]  /*32440*/  LDL.64 R164, [R1+0x990] ;  /* 0x0009900001a47983 */ /* 0x000ea80000100a00 */
        /* <DEDUP_REMOVED lines=51> */
[----:B------:R-:W-:Y:S04]  /*32780*/  STL.64 [R1+0x2df8], R134 ;  /* 0x002df88601007387 */ /* 0x000fe80000100a00 */
[----:B------:R-:W-:Y:S04]  /*32790*/  STL.64 [R1+0x2e00], R150 ;  /* 0x002e009601007387 */ /* 0x000fe80000100a00 */
[----:B------:R-:W-:Y:S04]  /*327a0*/  STL.64 [R1+0x2e08], R166 ;  /* 0x002e08a601007387 */ /* 0x000fe80000100a00 */
[----:B------:R-:W-:Y:S04]  /*327b0*/  STL.64 [R1+0x2e10], R182 ;  /* 0x002e10b601007387 */ /* 0x000fe80000100a00 */
[----:B------:R1:W-:Y:S04]  /*327c0*/  STL.64 [R1+0x2e18], R198 ;  /* 0x002e18c601007387 */ /* 0x0003e80000100a00 */
[----:B------:R-:W-:Y:S04]  /*327d0*/  STL.64 [R1+0x2e20], R214 ;  /* 0x002e20d601007387 */ /* 0x000fe80000100a00 */
[----:B------:R-:W-:Y:S04]  /*327e0*/  STL.64 [R1+0x2e28], R230 ;  /* 0x002e28e601007387 */ /* 0x000fe80000100a00 */
[----:B-1----:R-:W4:Y:S04]  /*327f0*/  LDL.LU.64 R198, [R1+0xa8] ;  /* 0x0000a80001c67983 */ /* 0x002f280000300a00 */
[----:B------:R-:W4:Y:S01]  /*32800*/  LDL.LU.64 R102, [R1+0x68] ;  /* 0x0000680001667983 */ /* 0x000f220000300a00 */
[----:B------:R-:W-:-:S04]  /*32810*/  LOP3.LUT R246, R10, 0x20, RZ, 0x3c, !PT ;  /* 0x000000200af67812 */ /* 0x000fc800078e3cff */
[----:B------:R-:W-:Y:S01]  /*32820*/  IADD3 R246, R14, R246, RZ ;  /* 0x000000f60ef67210 */ /* 0x000fe20007ffe0ff */
[----:B--2---:R-:W-:Y:S04]  /*32830*/  LDGSTS.E [R245+0x25080], desc[UR60][R164.64], P5 ;  /* 0x25080000a4f57fae */ /* 0x004fe8000a92187c */
[----:B---3--:R-:W-:Y:S04]  /*32840*/  LDGSTS.E [R245+0x25480], desc[UR60][R148.64], P5 ;  /* 0x2548000094f57fae */ /* 0x008fe8000a92187c */
[----:B----4-:R-:W-:Y:S04]  /*32850*/  LDGSTS.E [R245+0x25880], desc[UR60][R132.64], P5 ;  /* 0x2588000084f57fae */ /* 0x010fe8000a92187c */
[----:B------:R-:W2:Y:S04]  /*32860*/  LDL.LU.64 R164, [R1+0x28] ;  /* 0x0000280001a47983 */ /* 0x000ea80000300a00 */
[----:B------:R-:W-:Y:S04]  /*32870*/  LDGSTS.E [R245+0x25c80], desc[UR60][R116.64], P5 ;  /* 0x25c8000074f57fae */ /* 0x000fe8000a92187c */
[----:B------:R-:W-:Y:S04]  /*32880*/  LDGSTS.E [R245+0x26080], desc[UR60][R100.64], P5 ;  /* 0x2608000064f57fae */ /* 0x000fe8000a92187c */
[----:B------:R-:W-:Y:S04]  /*32890*/  LDGSTS.E [R245+0x26480], desc[UR60][R84.64], P5 ;  /* 0x2648000054f57fae */ /* 0x000fe8000a92187c */
[----:B------:R-:W-:Y:S04]  /*328a0*/  LDGSTS.E [R245+0x26880], desc[UR60][R56.64], P5 ;  /* 0x2688000038f57fae */ /* 0x000fe8000a92187c */
[----:B------:R1:W-:Y:S04]  /*328b0*/  STL.64 [R1+0x2d48], R244 ;  /* 0x002d48f401007387 */ /* 0x0003e80000100a00 */
[----:B------:R-:W-:Y:S04]  /*328c0*/  LDGSTS.E [R245+0x26c80], desc[UR60][R58.64], P5 ;  /* 0x26c800003af57fae */ /* 0x000fe8000a92187c */
[----:B------:R-:W-:Y:S04]  /*328d0*/  LDGSTS.E [R245+0x27080], desc[UR60][R60.64], P5 ;  /* 0x270800003cf57fae */ /* 0x000fe8000a92187c */
[----:B------:R-:W-:Y:S04]  /*328e0*/  LDGSTS.E [R245+0x27480], desc[UR60][R62.64], P5 ;  /* 0x274800003ef57fae */ /* 0x000fe8000a92187c */
[----:B------:R-:W-:Y:S04]  /*328f0*/  LDGSTS.E [R245+0x27880], desc[UR60][R64.64], P5 ;  /* 0x2788000040f57fae */ /* 0x000fe8000a92187c */
[----:B------:R-:W-:Y:S04]  /*32900*/  LDGSTS.E [R245+0x27c80], desc[UR60][R66.64], P5 ;  /* 0x27c8000042f57fae */ /* 0x000fe8000a92187c */
[----:B------:R-:W-:Y:S04]  /*32910*/  LDGSTS.E [R246+0x100], desc[UR60][R68.64], P5 ;  /* 0x0010000044f67fae */ /* 0x000fe8000a92187c */
[----:B-1----:R-:W3:Y:S04]  /*32920*/  LDL.LU.64 R244, [R1+0xc68] ;  /* 0x000c680001f47983 */ /* 0x002ee80000300a00 */
[----:B------:R-:W4:Y:S04]  /*32930*/  LDL.64 R230, [R1+0x7a8] ;  /* 0x0007a80001e67983 */ /* 0x000f280000100a00 */
[----:B------:R-:W2:Y:S04]  /*32940*/  LDL.64 R214, [R1+0x770] ;  /* 0x0007700001d67983 */ /* 0x000ea80000100a00 */
[----:B------:R-:W3:Y:S04]  /*32950*/  LDL.64 R182, [R1+0x738] ;  /* 0x0007380001b67983 */ /* 0x000ee80000100a00 */
        /* <DEDUP_REMOVED lines=21> */
[----:B------:R-:W-:Y:S04]  /*32ab0*/  LDGSTS.E [R246+0x500], desc[UR60][R70.64], P5 ;  /* 0x0050000046f67fae */ /* 0x000fe8000a92187c */
[----:B------:R-:W-:Y:S04]  /*32ac0*/  LDGSTS.E [R246+0x900], desc[UR60][R72.64], P5 ;  /* 0x0090000048f67fae */ /* 0x000fe8000a92187c */
[----:B------:R-:W-:Y:S04]  /*32ad0*/  LDGSTS.E [R246+0xd00], desc[UR60][R74.64], P5 ;  /* 0x00d000004af67fae */ /* 0x000fe8000a92187c */
[----:B------:R-:W3:Y:S04]  /*32ae0*/  LDL.64 R70, [R1+0x260] ;  /* 0x0002600001467983 */ /* 0x000ee80000100a00 */
[----:B------:R-:W3:Y:S04]  /*32af0*/  LDL.64 R72, [R1+0x228] ;  /* 0x0002280001487983 */ /* 0x000ee80000100a00 */
[----:B------:R-:W-:Y:S04]  /*32b00*/  LDGSTS.E [R246+0x1100], desc[UR60][R76.64], P5 ;  /* 0x011000004cf67fae */ /* 0x000fe8000a92187c */
[----:B------:R-:W3:Y:S04]  /*32b10*/  LDL.64 R74, [R1+0x1e8] ;  /* 0x0001e800014a7983 */ /* 0x000ee80000100a00 */
[----:B------:R-:W-:Y:S04]  /*32b20*/  LDGSTS.E [R246+0x1500], desc[UR60][R78.64], P5 ;  /* 0x015000004ef67fae */ /* 0x000fe8000a92187c */
[----:B------:R-:W3:Y:S04]  /*32b30*/  LDL.64 R76, [R1+0x1a8] ;  /* 0x0001a800014c7983 */ /* 0x000ee80000100a00 */
[----:B------:R-:W-:Y:S04]  /*32b40*/  LDGSTS.E [R246+0x1900], desc[UR60][R80.64], P5 ;  /* 0x0190000050f67fae */ /* 0x000fe8000a92187c */
[----:B------:R-:W3:Y:S04]  /*32b50*/  LDL.64 R78, [R1+0x168] ;  /* 0x00016800014e7983 */ /* 0x000ee80000100a00 */
[----:B------:R-:W-:Y:S04]  /*32b60*/  LDGSTS.E [R246+0x1d00], desc[UR60][R16.64], P5 ;  /* 0x01d0000010f67fae */ /* 0x000fe8000a92187c */
[----:B------:R-:W3:Y:S04]  /*32b70*/  LDL.64 R80, [R1+0x128] ;  /* 0x0001280001507983 */ /* 0x000ee80000100a00 */
[----:B------:R-:W3:Y:S04]  /*32b80*/  LDL.64 R16, [R1+0xe8] ;  /* 0x0000e80001107983 */ /* 0x000ee80000100a00 */
[----:B----4-:R-:W-:Y:S04]  /*32b90*/  LDGSTS.E [R246+0x2100], desc[UR60][R230.64], P5 ;  /* 0x02100000e6f67fae */ /* 0x010fe8000a92187c */
[----:B--2---:R-:W-:Y:S04]  /*32ba0*/  LDGSTS.E [R246+0x2500], desc[UR60][R214.64], P5 ;  /* 0x02500000d6f67fae */ /* 0x004fe8000a92187c */
[----:B---3--:R-:W-:Y:S04]  /*32bb0*/  LDGSTS.E [R246+0x2900], desc[UR60][R182.64], P5 ;  /* 0x02900000b6f67fae */ /* 0x008fe8000a92187c */
        /* <DEDUP_REMOVED lines=49> */
[----:B------:R-:W-:Y:S04]  /*32ed0*/  STL.64 [R1+0x2e38], R198 ;  /* 0x002e38c601007387 */ /* 0x000fe80000100a00 */
[----:B------:R-:W-:Y:S04]  /*32ee0*/  LDGSTS.E [R246+0x22500], desc[UR60][R164.64], P5 ;  /* 0x22500000a4f67fae */ /* 0x000fe8000a92187c */
[----:B------:R-:W-:Y:S04]  /*32ef0*/  STL.64 [R1+0x2e30], R102 ;  /* 0x002e306601007387 */ /* 0x000fe80000100a00 */
[----:B------:R-:W-:Y:S04]  /*32f00*/  LDGSTS.E [R246+0x22900], desc[UR60][R88.64], P5 ;  /* 0x2290000058f67fae */ /* 0x000fe8000a92187c */
[----:B------:R1:W-:Y:S04]  /*32f10*/  STL.64 [R1+0x2e40], R164 ;  /* 0x002e40a401007387 */ /* 0x0003e80000100a00 */
[----:B------:R-:W-:Y:S04]  /*32f20*/  LDGSTS.E [R246+0x22d00], desc[UR60][R104.64], P5 ;  /* 0x22d0000068f67fae */ /* 0x000fe8000a92187c */
[----:B------:R4:W-:Y:S04]  /*32f30*/  STL.64 [R1+0x2e48], R88 ;  /* 0x002e485801007387 */ /* 0x0009e80000100a00 */
        /* <DEDUP_REMOVED lines=17> */
[----:B-1----:R-:W4:Y:S04]  /*33050*/  LDL.LU.64 R164, [R1+0xe0] ;  /* 0x0000e00001a47983 */ /* 0x002f280000300a00 */
[----:B------:R-:W4:Y:S04]  /*33060*/  LDL.LU.64 R182, [R1+0xa0] ;  /* 0x0000a00001b67983 */ /* 0x000f280000300a00 */
[----:B------:R-:W4:Y:S04]  /*33070*/  LDL.LU.64 R86, [R1+0x60] ;  /* 0x0000600001567983 */ /* 0x000f280000300a00 */
[----:B--2---:R-:W-:Y:S04]  /*33080*/  LDGSTS.E [R246+0x25100], desc[UR60][R148.64], P5 ;  /* 0x2510000094f67fae */ /* 0x004fe8000a92187c */
[----:B---3--:R-:W-:Y:S04]  /*33090*/  LDGSTS.E [R246+0x25500], desc[UR60][R132.64], P5 ;  /* 0x2550000084f67fae */ /* 0x008fe8000a92187c */
[----:B----4-:R-:W-:Y:S04]  /*330a0*/  LDGSTS.E [R246+0x25900], desc[UR60][R116.64], P5 ;  /* 0x2590000074f67fae */ /* 0x010fe8000a92187c */
[----:B------:R-:W-:Y:S04]  /*330b0*/  LDGSTS.E [R246+0x25d00], desc[UR60][R100.64], P5 ;  /* 0x25d0000064f67fae */ /* 0x000fe8000a92187c */
[----:B------:R-:W-:Y:S04]  /*330c0*/  LDGSTS.E [R246+0x26100], desc[UR60][R84.64], P5 ;  /* 0x2610000054f67fae */ /* 0x000fe8000a92187c */
[----:B------:R-:W-:Y:S04]  /*330d0*/  LDGSTS.E [R246+0x26500], desc[UR60][R56.64], P5 ;  /* 0x2650000038f67fae */ /* 0x000fe8000a92187c */
[----:B------:R-:W2:Y:S04]  /*330e0*/  LDL.LU.64 R84, [R1+0x20] ;  /* 0x0000200001547983 */ /* 0x000ea80000300a00 */
[----:B------:R-:W3:Y:S04]  /*330f0*/  LDL.64 R88, [R1+0x7d8] ;  /* 0x0007d80001587983 */ /* 0x000ee80000100a00 */
[----:B------:R-:W4:Y:S04]  /*33100*/  LDL.64 R102, [R1+0x7a0] ;  /* 0x0007a00001667983 */ /* 0x000f280000100a00 */
[----:B------:R-:W2:Y:S04]  /*33110*/  LDL.64 R198, [R1+0x768] ;  /* 0x0007680001c67983 */ /* 0x000ea80000100a00 */
        /* <DEDUP_REMOVED lines=14> */
[----:B------:R-:W-:Y:S04]  /*33200*/  LDGSTS.E [R246+0x26900], desc[UR60][R58.64], P5 ;  /* 0x269000003af67fae */ /* 0x000fe8000a92187c */
        /* <DEDUP_REMOVED lines=11> */
[----:B------:R-:W2:Y:S01]  /*332c0*/  LDL.64 R68, [R1+0x2d0] ;  /* 0x0002d00001447983 */ /* 0x000ea20000100a00 */
[----:B------:R-:W-:-:S05]  /*332d0*/  LOP3.LUT R247, R10, 0x30, RZ, 0x3c, !PT ;  /* 0x000000300af77812 */ /* 0x000fca00078e3cff */
[----:B------:R-:W-:-:S05]  /*332e0*/  IMAD.IADD R247, R14, 0x1, R247 ;  /* 0x000000010ef77824 */ /* 0x000fca00078e02f7 */
[----:B------:R-:W-:Y:S04]  /*332f0*/  LDGSTS.E [R247+0x180], desc[UR60][R70.64], P5 ;  /* 0x0018000046f77fae */ /* 0x000fe8000a92187c */
[----:B------:R-:W-:Y:S04]  /*33300*/  LDGSTS.E [R247+0x580], desc[UR60][R72.64], P5 ;  /* 0x0058000048f77fae */ /* 0x000fe8000a92187c */
[----:B------:R-:W-:Y:S04]  /*33310*/  LDGSTS.E [R247+0x980], desc[UR60][R74.64], P5 ;  /* 0x009800004af77fae */ /* 0x000fe8000a92187c */
        /* <DEDUP_REMOVED lines=10> */
[----:B------:R-:W2:Y:S04]  /*333c0*/  LDL.64 R16, [R1+0x120] ;  /* 0x0001200001107983 */ /* 0x000ea80000100a00 */
[----:B---3--:R-:W-:Y:S04]  /*333d0*/  LDGSTS.E [R247+0x1d80], desc[UR60][R88.64], P5 ;  /* 0x01d8000058f77fae */ /* 0x008fe8000a92187c */
[----:B----4-:R-:W-:Y:S04]  /*333e0*/  LDGSTS.E [R247+0x2180], desc[UR60][R102.64], P5 ;  /* 0x0218000066f77fae */ /* 0x010fe8000a92187c */
[----:B--2---:R-:W-:Y:S04]  /*333f0*/  LDGSTS.E [R247+0x2580], desc[UR60][R198.64], P5 ;  /* 0x02580000c6f77fae */ /* 0x004fe8000a92187c */
        /* <DEDUP_REMOVED lines=73> */
[----:B------:R-:W-:Y:S04]  /*33890*/  STL.64 [R1+0x2ef8], R218 ;  /* 0x002ef8da01007387 */ /* 0x000fe80000100a00 */
[----:B------:R-:W-:Y:S04]  /*338a0*/  STL.64 [R1+0x2f00], R234 ;  /* 0x002f00ea01007387 */ /* 0x000fe80000100a00 */
[----:B------:R-:W4:Y:S04]  /*338b0*/  LDL.LU.64 R198, [R1+0xd8] ;  /* 0x0000d80001c67983 */ /* 0x000f280000300a00 */
[----:B------:R-:W4:Y:S04]  /*338c0*/  LDL.LU.64 R166, [R1+0x98] ;  /* 0x0000980001a67983 */ /* 0x000f280000300a00 */
[----:B------:R-:W4:Y:S04]  /*338d0*/  LDL.LU.64 R180, [R1+0x58] ;  /* 0x0000580001b47983 */ /* 0x000f280000300a00 */
        /* <DEDUP_REMOVED lines=38> */
[----:B------:R-:W3:Y:S01]  /*33b40*/  LDL.64 R68, [R1+0x2c8] ;  /* 0x0002c80001447983 */ /* 0x000ee20000100a00 */
[----:B------:R-:W-:-:S04]  /*33b50*/  LOP3.LUT R248, R10, 0x40, RZ, 0x3c, !PT ;  /* 0x000000400af87812 */ /* 0x000fc800078e3cff */
[----:B------:R-:W-:-:S05]  /*33b60*/  IADD3 R248, R14, R248, RZ ;  /* 0x000000f80ef87210 */ /* 0x000fca0007ffe0ff */
        /* <DEDUP_REMOVED lines=93> */
[----:B------:R-:W4:Y:S01]  /*34140*/  LDL.LU.64 R228, [R1+0x50] ;  /* 0x0000500001e47983 */ /* 0x000f220000300a00 */
[----:B------:R-:W-:-:S05]  /*34150*/  LOP3.LUT R249, R10, 0x50, RZ, 0x3c, !PT ;  /* 0x000000500af97812 */ /* 0x000fca00078e3cff */
[----:B------:R-:W-:Y:S01]  /*34160*/  IMAD.IADD R249, R14, 0x1, R249 ;  /* 0x000000010ef97824 */ /* 0x000fe200078e02f9 */
        /* <DEDUP_REMOVED lines=96> */
[----:B------:R-:W-:Y:S04]  /*34770*/  STL.64 [R1+0x2f78], R102 ;  /* 0x002f786601007387 */ /* 0x000fe80000100a00 */
        /* <DEDUP_REMOVED lines=12> */
[----:B------:R-:W-:Y:S04]  /*34840*/  LDGSTS.E [R249+0x21e80], desc[UR60][R150.64], P5 ;  /* 0x21e8000096f97fae */ /* 0x000fe8000a92187c */
[----:B------:R1:W-:Y:S04]  /*34850*/  STL.64 [R1+0x2fe0], R238 ;  /* 0x002fe0ee01007387 */ /* 0x0003e80000100a00 */
        /* <DEDUP_REMOVED lines=25> */
[----:B--2---:R-:W-:Y:S04]  /*349f0*/  LDGSTS.E [R249+0x25280], desc[UR60][R62.64], P5 ;  /* 0x252800003ef97fae */ /* 0x004fe8000a92187c */
        /* <DEDUP_REMOVED lines=19> */
[----:B------:R-:W4:Y:S01]  /*34b30*/  LDL.64 R80, [R1+0x478] ;  /* 0x0004780001507983 */ /* 0x000f220000100a00 */
[----:B------:R-:W-:-:S03]  /*34b40*/  LOP3.LUT R250, R10, 0x60, RZ, 0x3c, !PT ;  /* 0x000000600afa7812 */ /* 0x000fc600078e3cff */
[----:B------:R-:W-:Y:S04]  /*34b50*/  LDGSTS.E [R249+0x27e80], desc[UR60][R12.64], P5 ;  /* 0x27e800000cf97fae */ /* 0x000fe8000a92187c */
[----:B------:R-:W4:Y:S04]  /*34b60*/  LDL.64 R16, [R1+0x440] ;  /* 0x0004400001107983 */ /* 0x000f280000100a00 */
[----:B-1----:R-:W4:Y:S04]  /*34b70*/  LDL.LU.64 R238, [R1+0x408] ;  /* 0x0004080001ee7983 */ /* 0x002f280000300a00 */
[----:B------:R-:W4:Y:S04]  /*34b80*/  LDL.LU.64 R222, [R1+0x3d0] ;  /* 0x0003d00001de7983 */ /* 0x000f280000300a00 */
[----:B------:R-:W4:Y:S04]  /*34b90*/  LDL.LU.64 R206, [R1+0x398] ;  /* 0x0003980001ce7983 */ /* 0x000f280000300a00 */
[----:B------:R-:W4:Y:S01]  /*34ba0*/  LDL.LU.64 R190, [R1+0x360] ;  /* 0x0003600001be7983 */ /* 0x000f220000300a00 */
[----:B------:R-:W-:-:S03]  /*34bb0*/  IADD3 R250, R14, R250, RZ ;  /* 0x000000fa0efa7210 */ /* 0x000fc60007ffe0ff */
[----:B------:R-:W4:Y:S04]  /*34bc0*/  LDL.LU.64 R174, [R1+0x328] ;  /* 0x0003280001ae7983 */ /* 0x000f280000300a00 */
        /* <DEDUP_REMOVED lines=8> */
[----:B------:R-:W-:Y:S04]  /*34c50*/  LDGSTS.E [R250+0x300], desc[UR60][R168.64], P5 ;  /* 0x00300000a8fa7fae */ /* 0x000fe8000a92187c */
        /* <DEDUP_REMOVED lines=10> */
[----:B------:R-:W-:Y:S04]  /*34d00*/  LDGSTS.E [R250+0x1b00], desc[UR60][R214.64], P5 ;  /* 0x01b00000d6fa7fae */ /* 0x000fe8000a92187c */
[----:B------:R1:W-:Y:S04]  /*34d10*/  STL.64 [R1+0x2d68], R248 ;  /* 0x002d68f801007387 */ /* 0x0003e80000100a00 */
[----:B------:R-:W-:Y:S04]  /*34d20*/  LDGSTS.E [R250+0x1f00], desc[UR60][R118.64], P5 ;  /* 0x01f0000076fa7fae */ /* 0x000fe8000a92187c */
[----:B------:R-:W-:Y:S04]  /*34d30*/  LDGSTS.E [R250+0x2300], desc[UR60][R196.64], P5 ;  /* 0x02300000c4fa7fae */ /* 0x000fe8000a92187c */
[----:B-1----:R-:W4:Y:S04]  /*34d40*/  LDL.LU.64 R248, [R1+0xbf8] ;  /* 0x000bf80001f87983 */ /* 0x002f280000300a00 */
[----:B------:R-:W-:Y:S04]  /*34d50*/  LDGSTS.E [R250+0x2700], desc[UR60][R100.64], P5 ;  /* 0x0270000064fa7fae */ /* 0x000fe8000a92187c */
[----:B------:R1:W-:Y:S04]  /*34d60*/  STL.64 [R1+0x2d60], R12 ;  /* 0x002d600c01007387 */ /* 0x0003e80000100a00 */
[----:B------:R1:W-:Y:S04]  /*34d70*/  LDGSTS.E [R250+0x2b00], desc[UR60][R56.64], P5 ;  /* 0x02b0000038fa7fae */ /* 0x0003e8000a92187c */
[----:B------:R-:W-:Y:S04]  /*34d80*/  LDGSTS.E [R250+0x2f00], desc[UR60][R58.64], P5 ;  /* 0x02f000003afa7fae */ /* 0x000fe8000a92187c */
[----:B------:R4:W-:Y:S01]  /*34d90*/  LDGSTS.E [R250+0x3300], desc[UR60][R60.64], P5 ;  /* 0x033000003cfa7fae */ /* 0x0009e2000a92187c */
[----:B------:R-:W-:Y:S01]  /*34da0*/  VIADD R252, R251, 0xffffff7c ;  /* 0xffffff7cfbfc7836 */ /* 0x000fe20000000000 */
[----:B-1----:R-:W1:Y:S02]  /*34db0*/  LDC R57, c[0x0][0x230] ;  /* 0x00008c00ff397b82 */ /* 0x002e640000000800 */
[----:B------:R-:W4:Y:S06]  /*34dc0*/  LDL.LU.64 R12, [R1+0xc00] ;  /* 0x000c0000010c7983 */ /* 0x000f2c0000300a00 */
[----:B------:R-:W1:Y:S01]  /*34dd0*/  LDC R56, c[0x0][0x230] ;  /* 0x00008c00ff387b82 */ /* 0x000e620000000800 */
[----:B--2---:R-:W-:Y:S04]  /*34de0*/  LDGSTS.E [R250+0x3700], desc[UR60][R62.64], P5 ;  /* 0x037000003efa7fae */ /* 0x004fe8000a92187c */
[----:B---3--:R-:W-:Y:S04]  /*34df0*/  LDGSTS.E [R250+0x3b00], desc[UR60][R64.64], P5 ;  /* 0x03b0000040fa7fae */ /* 0x008fe8000a92187c */
[----:B----4-:R-:W-:Y:S04]  /*34e00*/  LDGSTS.E [R250+0x3f00], desc[UR60][R66.64], P5 ;  /* 0x03f0000042fa7fae */ /* 0x010fe8000a92187c */
[----:B------:R-:W2:Y:S04]  /*34e10*/  LDL.64 R64, [R1+0x978] ;  /* 0x0009780001407983 */ /* 0x000ea80000100a00 */
[----:B------:R-:W-:Y:S04]  /*34e20*/  LDGSTS.E [R250+0x4300], desc[UR60][R68.64], P5 ;  /* 0x0430000044fa7fae */ /* 0x000fe8000a92187c */
        /* <DEDUP_REMOVED lines=43> */
[----:B--2---:R-:W-:Y:S04]  /*350e0*/  LDGSTS.E [R250+0x24f00], desc[UR60][R64.64], P5 ;  /* 0x24f0000040fa7fae */ /* 0x004fe8000a92187c */
[----:B---3--:R-:W-:Y:S04]  /*350f0*/  LDGSTS.E [R250+0x25300], desc[UR60][R66.64], P5 ;  /* 0x2530000042fa7fae */ /* 0x008fe8000a92187c */
[----:B----4-:R-:W-:Y:S04]  /*35100*/  LDGSTS.E [R250+0x25700], desc[UR60][R68.64], P5 ;  /* 0x2570000044fa7fae */ /* 0x010fe8000a92187c */
[----:B------:R-:W-:Y:S04]  /*35110*/  LDGSTS.E [R250+0x25b00], desc[UR60][R70.64], P5 ;  /* 0x25b0000046fa7fae */ /* 0x000fe8000a92187c */
[----:B------:R-:W-:Y:S04]  /*35120*/  LDGSTS.E [R250+0x25f00], desc[UR60][R72.64], P5 ;  /* 0x25f0000048fa7fae */ /* 0x000fe8000a92187c */
        /* <DEDUP_REMOVED lines=14> */
[----:B------:R-:W2:Y:S04]  /*35210*/  LDL.LU.64 R236, [R1+0x940] ;  /* 0x0009400001ec7983 */ /* 0x000ea80000300a00 */
[----:B------:R-:W3:Y:S04]  /*35220*/  LDL.LU.64 R220, [R1+0x908] ;  /* 0x0009080001dc7983 */ /* 0x000ee80000300a00 */
        /* <DEDUP_REMOVED lines=39> */
[----:B------:R-:W4:Y:S01]  /*354a0*/  LDL.LU.64 R100, [R1] ;  /* 0x0000000001647983 */ /* 0x000f220000300a00 */
[----:B------:R-:W-:-:S03]  /*354b0*/  IMAD.IADD R251, R14, 0x1, R251 ;  /* 0x000000010efb7824 */ /* 0x000fc600078e02fb */
[----:B------:R-:W-:Y:S04]  /*354c0*/  LDGSTS.E [R250+0x27b00], desc[UR60][R244.64], P5 ;  /* 0x27b00000f4fa7fae */ /* 0x000fe8000a92187c */
[----:B------:R-:W-:Y:S04]  /*354d0*/  LDGSTS.E [R250+0x27f00], desc[UR60][R6.64], P5 ;  /* 0x27f0000006fa7fae */ /* 0x000fe8000a92187c */
[----:B------:R1:W-:Y:S04]  /*354e0*/  STL.64 [R1+0x2d70], R248 ;  /* 0x002d70f801007387 */ /* 0x0003e80000100a00 */
[----:B-1----:R-:W4:Y:S04]  /*354f0*/  LDL.LU.64 R248, [R1+0xbc0] ;  /* 0x000bc00001f87983 */ /* 0x002f280000300a00 */
[----:B------:R1:W-:Y:S04]  /*35500*/  STL.64 [R1+0x2d78], R244 ;  /* 0x002d78f401007387 */ /* 0x0003e80000100a00 */
[----:B-1----:R-:W4:Y:S04]  /*35510*/  LDL.LU.64 R244, [R1+0xb80] ;  /* 0x000b800001f47983 */ /* 0x002f280000300a00 */
[----:B------:R1:W-:Y:S04]  /*35520*/  STL.64 [R1+0x2d80], R6 ;  /* 0x002d800601007387 */ /* 0x0003e80000100a00 */
[----:B-1----:R-:W4:Y:S04]  /*35530*/  LDL.LU.64 R6, [R1+0xb40] ;  /* 0x000b400001067983 */ /* 0x002f280000300a00 */
[----:B------:R-:W4:Y:S01]  /*35540*/  LDL.LU.64 R64, [R1+0x1468] ;  /* 0x0014680001407983 */ /* 0x000f220000300a00 */
[----:B------:R-:W-:-:S02]  /*35550*/  IMAD.WIDE R60, R8, 0x4, R240 ;  /* 0x00000004083c7825 */ /* 0x000fc400078e02f0 */
[----:B------:R-:W1:Y:S02]  /*35560*/  LDC R241, c[0x0][0x230] ;  /* 0x00008c00fff17b82 */ /* 0x000e640000000800 */
[----:B------:R-:W-:-:S06]  /*35570*/  IMAD.WIDE R58, R8, 0x4, R4 ;  /* 0x00000004083a7825 */ /* 0x000fcc00078e0204 */
[----:B------:R-:W1:Y:S01]  /*35580*/  LDC R240, c[0x0][0x230] ;  /* 0x00008c00fff07b82 */ /* 0x000e620000000800 */
[----:B--2---:R-:W-:Y:S04]  /*35590*/  LDGSTS.E [R251+0x380], desc[UR60][R236.64], P5 ;  /* 0x00380000ecfb7fae */ /* 0x004fe8000a92187c */
[----:B---3--:R-:W-:Y:S04]  /*355a0*/  LDGSTS.E [R251+0x780], desc[UR60][R220.64], P5 ;  /* 0x00780000dcfb7fae */ /* 0x008fe8000a92187c */
[----:B----4-:R-:W-:Y:S04]  /*355b0*/  LDGSTS.E [R251+0xb80], desc[UR60][R204.64], P5 ;  /* 0x00b80000ccfb7fae */ /* 0x010fe8000a92187c */
        /* <DEDUP_REMOVED lines=49> */
[----:B------:R2:W-:Y:S04]  /*358d0*/  LDGSTS.E [R251+0x25380], desc[UR60][R72.64], P5 ;  /* 0x2538000048fb7fae */ /* 0x0005e8000a92187c */
[----:B------:R-:W-:Y:S04]  /*358e0*/  LDGSTS.E [R251+0x25780], desc[UR60][R74.64], P5 ;  /* 0x257800004afb7fae */ /* 0x000fe8000a92187c */
[----:B------:R-:W3:Y:S04]  /*358f0*/  LDL.LU.64 R70, [R1+0xca0] ;  /* 0x000ca00001467983 */ /* 0x000ee80000300a00 */
[----:B------:R-:W-:Y:S01]  /*35900*/  LDGSTS.E [R251+0x25b80], desc[UR60][R76.64], P5 ;  /* 0x25b800004cfb7fae */ /* 0x000fe2000a92187c */
[----:B--2---:R-:W2:Y:S03]  /*35910*/  LDC R72, c[0x0][0x230] ;  /* 0x00008c00ff487b82 */ /* 0x004ea60000000800 */
[----:B------:R-:W-:Y:S04]  /*35920*/  LDGSTS.E [R251+0x25f80], desc[UR60][R78.64], P5 ;  /* 0x25f800004efb7fae */ /* 0x000fe8000a92187c */
[----:B------:R-:W-:Y:S01]  /*35930*/  LDGSTS.E [R251+0x26380], desc[UR60][R80.64], P5 ;  /* 0x2638000050fb7fae */ /* 0x000fe2000a92187c */
[----:B------:R-:W4:Y:S03]  /*35940*/  LDC R73, c[0x0][0x230] ;  /* 0x00008c00ff497b82 */ /* 0x000f260000000800 */
[----:B------:R1:W-:Y:S04]  /*35950*/  LDGSTS.E [R251+0x26780], desc[UR60][R16.64], P5 ;  /* 0x2678000010fb7fae */ /* 0x0003e8000a92187c */
[----:B------:R-:W3:Y:S04]  /*35960*/  LDL.LU.64 R78, [R1+0xca8] ;  /* 0x000ca800014e7983 */ /* 0x000ee80000300a00 */
[----:B------:R-:W3:Y:S04]  /*35970*/  LDL.LU.64 R80, [R1+0xcb0] ;  /* 0x000cb00001507983 */ /* 0x000ee80000300a00 */
[----:B------:R3:W-:Y:S04]  /*35980*/  STL.64 [R1+0x1898], R60 ;  /* 0x0018983c01007387 */ /* 0x0007e80000100a00 */
[----:B------:R3:W-:Y:S04]  /*35990*/  STL.64 [R1+0x1890], R58 ;  /* 0x0018903a01007387 */ /* 0x0007e80000100a00 */
[----:B------:R-:W3:Y:S04]  /*359a0*/  LDL.LU.64 R74, [R1+0xcb8] ;  /* 0x000cb800014a7983 */ /* 0x000ee80000300a00 */
[----:B------:R-:W3:Y:S04]  /*359b0*/  LDL.LU.64 R66, [R1+0xcc0] ;  /* 0x000cc00001427983 */ /* 0x000ee80000300a00 */
[----:B------:R-:W3:Y:S04]  /*359c0*/  LDL.LU.64 R68, [R1+0xcc8] ;  /* 0x000cc80001447983 */ /* 0x000ee80000300a00 */
[----:B------:R-:W3:Y:S01]  /*359d0*/  LDL.LU.64 R76, [R1+0xcd0] ;  /* 0x000cd000014c7983 */ /* 0x000ee20000300a00 */
[----:B-1----:R-:W1:Y:S03]  /*359e0*/  S2R R17, SR_TID.X ;  /* 0x0000000000117919 */ /* 0x002e660000002100 */
[----:B------:R-:W-:Y:S04]  /*359f0*/  LDGSTS.E [R251+0x26b80], desc[UR60][R6.64], P5 ;  /* 0x26b8000006fb7fae */ /* 0x000fe8000a92187c */
[----:B------:R-:W-:Y:S04]  /*35a00*/  LDGSTS.E [R251+0x26f80], desc[UR60][R244.64], P5 ;  /* 0x26f80000f4fb7fae */ /* 0x000fe8000a92187c */
[----:B------:R-:W-:Y:S04]  /*35a10*/  LDGSTS.E [R251+0x27380], desc[UR60][R248.64], P5 ;  /* 0x27380000f8fb7fae */ /* 0x000fe8000a92187c */
[----:B------:R-:W-:Y:S04]  /*35a20*/  LDGSTS.E [R251+0x27780], desc[UR60][R12.64], P5 ;  /* 0x277800000cfb7fae */ /* 0x000fe8000a92187c */
[----:B------:R-:W-:Y:S04]  /*35a30*/  LDGSTS.E [R251+0x27b80], desc[UR60][R246.64], P5 ;  /* 0x27b80000f6fb7fae */ /* 0x000fe8000a92187c */
[----:B------:R-:W-:Y:S04]  /*35a40*/  LDGSTS.E [R251+0x27f80], desc[UR60][R82.64], P5 ;  /* 0x27f8000052fb7fae */ /* 0x000fe8000a92187c */
[----:B------:R-:W0:Y:S01]  /*35a50*/  LDGDEPBAR ;  /* 0x00000000000079af */ /* 0x000e220000000000 */
[----:B-1----:R-:W-:-:S02]  /*35a60*/  LOP3.LUT R16, R17, 0x7f, RZ, 0xc0, !PT ;  /* 0x0000007f11107812 */ /* 0x002fc400078ec0ff */
[----:B------:R-:W-:-:S04]  /*35a70*/  SHF.L.U32 R17, R17, 0x4, RZ ;  /* 0x0000000411117819 */ /* 0x000fc800000006ff */
[----:B------:R-:W-:-:S05]  /*35a80*/  LOP3.LUT R17, R17, 0x70, RZ, 0xc0, !PT ;  /* 0x0000007011117812 */ /* 0x000fca00078ec0ff */
[----:B------:R-:W-:Y:S02]  /*35a90*/  IMAD R17, R16, 0x80, R17 ;  /* 0x0000008010117824 */ /* 0x000fe400078e0211 */
[----:B------:R-:W1:Y:S01]  /*35aa0*/  LDC R16, c[0x0][0x230] ;  /* 0x00008c00ff107b82 */ /* 0x000e620000000800 */
[----:B------:R-:W-:Y:S02]  /*35ab0*/  IMAD.WIDE R64, R8, 0x4, R64 ;  /* 0x0000000408407825 */ /* 0x000fe400078e0240 */
[----:B------:R-:W-:-:S05]  /*35ac0*/  IADD3 R17, R14, 0x200000, R17 ;  /* 0x002000000e117810 */ /* 0x000fca0007ffe011 */
[----:B------:R-:W-:Y:S01]  /*35ad0*/  BAR.SYNC.DEFER_BLOCKING 0x0 ;  /* 0x0000000000007b1d */ /* 0x000fe20000010000 */
[----:B--2---:R-:W-:-:S05]  /*35ae0*/  VIADD R5, R72, 0xffffff5e ;  /* 0xffffff5e48057836 */ /* 0x004fca0000000000 */
[----:B------:R2:W-:Y:S01]  /*35af0*/  STL.64 [R1+0x1888], R64 ;  /* 0x0018884001007387 */ /* 0x0005e20000100a00 */
[----:B------:R-:W-:Y:S02]  /*35b00*/  ISETP.GE.U32.AND P5, PT, R252, 0x7ffffefd, PT ;  /* 0x7ffffefdfc00780c */ /* 0x000fe40003fa6070 */
[----:B------:R-:W2:Y:S01]  /*35b10*/  LDC R252, c[0x0][0x230] ;  /* 0x00008c00fffc7b82 */ /* 0x000ea20000000800 */
[----:B-1----:R-:W-:-:S07]  /*35b20*/  IADD3 R4, R16, -0xa1, RZ ;  /* 0xffffff5f10047810 */ /* 0x002fce0007ffe0ff */
[----:B------:R-:W1:Y:S01]  /*35b30*/  LDC R16, c[0x0][0x230] ;  /* 0x00008c00ff107b82 */ /* 0x000e620000000800 */
[----:B------:R-:W-:Y:S01]  /*35b40*/  @!PT LDS RZ, [RZ] ;  /* 0x00000000fffff984 */ /* 0x000fe20000000800 */
[----:B------:R-:W-:Y:S01]  /*35b50*/  @!PT LDS RZ, [RZ] ;  /* 0x00000000fffff984 */ /* 0x000fe20000000800 */
[----:B------:R-:W-:Y:S01]  /*35b60*/  @!PT LDS RZ, [RZ] ;  /* 0x00000000fffff984 */ /* 0x000fe20000000800 */
[----:B------:R2:W-:Y:S04]  /*35b70*/  LDGSTS.E [R17+-0x20000], desc[UR60][R60.64], !P4 ;  /* 0xe00000003c117fae */ /* 0x0005e8000e12187c */
[----:B------:R2:W-:Y:S01]  /*35b80*/  LDGSTS.E [R17+-0x1c000], desc[UR60][R58.64], !P4 ;  /* 0xe40000003a117fae */ /* 0x0005e2000e12187c */
[----:B------:R-:W-:Y:S02]  /*35b90*/  ISETP.GE.U32.AND P4, PT, R4, 0x7ffffee0, PT ;  /* 0x7ffffee00400780c */ /* 0x000fe40003f86070 */
[----:B----4-:R-:W-:Y:S01]  /*35ba0*/  IADD3 R4, R73, -0xa3, RZ ;  /* 0xffffff5d49047810 */ /* 0x010fe20007ffe0ff */
[----:B------:R4:W-:Y:S01]  /*35bb0*/  LDGSTS.E [R17+-0x1fffc], desc[UR60][R64.64], !P1 ;  /* 0xe000400040117fae */ /* 0x0009e2000c92187c */
[----:B---3--:R-:W-:-:S05]  /*35bc0*/  IMAD.WIDE R62, R8, 0x4, R70 ;  /* 0x00000004083e7825 */ /* 0x008fca00078e0246 */
[----:B------:R3:W-:Y:S04]  /*35bd0*/  STL.64 [R1+0x1880], R62 ;  /* 0x0018803e01007387 */ /* 0x0007e80000100a00 */
[----:B------:R3:W-:Y:S01]  /*35be0*/  LDGSTS.E [R17+-0x1bffc], desc[UR60][R62.64], !P1 ;  /* 0xe40040003e117fae */ /* 0x0007e2000c92187c */
[----:B--2---:R-:W-:-:S03]  /*35bf0*/  IMAD.WIDE R60, R8, 0x4, R78 ;  /* 0x00000004083c7825 */ /* 0x004fc600078e024e */
[----:B------:R-:W2:Y:S01]  /*35c00*/  LDL.LU.64 R78, [R1+0xcd8] ;  /* 0x000cd800014e7983 */ /* 0x000ea20000300a00 */
[----:B------:R-:W-:-:S03]  /*35c10*/  IMAD.WIDE R58, R8, 0x4, R80 ;  /* 0x00000004083a7825 */ /* 0x000fc600078e0250 */
[----:B------:R-:W2:Y:S04]  /*35c20*/  LDL.LU.64 R70, [R1+0xce0] ;  /* 0x000ce00001467983 */ /* 0x000ea80000300a00 */
[----:B------:R1:W-:Y:S04]  /*35c30*/  STL.64 [R1+0x1878], R60 ;  /* 0x0018783c01007387 */ /* 0x0003e80000100a00 */
[----:B------:R1:W-:Y:S04]  /*35c40*/  STL.64 [R1+0x1870], R58 ;  /* 0x0018703a01007387 */ /* 0x0003e80000100a00 */
[----:B------:R-:W2:Y:S04]  /*35c50*/  LDL.LU.64 R72, [R1+0xce8] ;  /* 0x000ce80001487983 */ /* 0x000ea80000300a00 */
[----:B------:R-:W2:Y:S01]  /*35c60*/  LDL.LU.64 R80, [R1+0xcf0] ;  /* 0x000cf00001507983 */ /* 0x000ea20000300a00 */
[----:B------:R-:W-:-:S03]  /*35c70*/  IMAD.WIDE R74, R8, 0x4, R74 ;  /* 0x00000004084a7825 */ /* 0x000fc600078e024a */
[----:B------:R1:W-:Y:S01]  /*35c80*/  LDGSTS.E [R17+-0x1fff8], desc[UR60][R60.64], !P6 ;  /* 0xe00080003c117fae */ /* 0x0003e2000f12187c */
[----:B----4-:R-:W-:-:S03]  /*35c90*/  IMAD.WIDE R64, R8, 0x4, R66 ;  /* 0x0000000408407825 */ /* 0x010fc600078e0242 */
[----:B------:R4:W-:Y:S01]  /*35ca0*/  STL.64 [R1+0x1868], R74 ;  /* 0x0018684a01007387 */ /* 0x0009e20000100a00 */
[----:B---3--:R-:W-:-:S03]  /*35cb0*/  IMAD.WIDE R62, R8, 0x4, R68 ;  /* 0x00000004083e7825 */ /* 0x008fc600078e0244 */
[----:B------:R3:W-:Y:S01]  /*35cc0*/  STL.64 [R1+0x1860], R64 ;  /* 0x0018604001007387 */ /* 0x0007e20000100a00 */
[----:B-1----:R-:W-:-:S03]  /*35cd0*/  IMAD.WIDE R60, R8, 0x4, R76 ;  /* 0x00000004083c7825 */ /* 0x002fc600078e024c */
[----:B------:R-:W3:Y:S04]  /*35ce0*/  LDL.LU.64 R66, [R1+0xcf8] ;  /* 0x000cf80001427983 */ /* 0x000ee80000300a00 */
[----:B------:R-:W3:Y:S04]  /*35cf0*/  LDL.LU.64 R68, [R1+0xd00] ;  /* 0x000d000001447983 */ /* 0x000ee80000300a00 */
[----:B------:R1:W-:Y:S04]  /*35d00*/  LDGSTS.E [R17+-0x1bff8], desc[UR60][R58.64], !P6 ;  /* 0xe40080003a117fae */ /* 0x0003e8000f12187c */
[----:B------:R3:W-:Y:S04]  /*35d10*/  STL.64 [R1+0x1718], R62 ;  /* 0x0017183e01007387 */ /* 0x0007e80000100a00 */
[----:B------:R-:W-:Y:S04]  /*35d20*/  LDGSTS.E [R17+-0x1fff4], desc[UR60][R74.64], !P5 ;  /* 0xe000c0004a117fae */ /* 0x000fe8000e92187c */
[----:B------:R3:W-:Y:S01]  /*35d30*/  STL.64 [R1+0x1710], R60 ;  /* 0x0017103c01007387 */ /* 0x0007e20000100a00 */
[----:B------:R-:W-:Y:S01]  /*35d40*/  ISETP.GE.U32.AND P1, PT, R5, 0x7ffffedf, PT ;  /* 0x7ffffedf0500780c */ /* 0x000fe20003f26070 */
[----:B-1----:R-:W1:Y:S02]  /*35d50*/  LDC R58, c[0x0][0x230] ;  /* 0x00008c00ff3a7b82 */ /* 0x002e640000000800 */
[----:B------:R3:W-:Y:S04]  /*35d60*/  LDGSTS.E [R17+-0x1bff4], desc[UR60][R64.64], !P5 ;  /* 0xe400c00040117fae */ /* 0x0007e8000e92187c */
[----:B----4-:R-:W4:Y:S04]  /*35d70*/  LDL.LU.64 R74, [R1+0xd08] ;  /* 0x000d0800014a7983 */ /* 0x010f280000300a00 */
[----:B------:R-:W4:Y:S01]  /*35d80*/  LDL.LU.64 R76, [R1+0xd10] ;  /* 0x000d1000014c7983 */ /* 0x000f220000300a00 */
[----:B------:R-:W-:-:S03]  /*35d90*/  ISETP.GE.U32.AND P6, PT, R4, 0x7ffffede, PT ;  /* 0x7ffffede0400780c */ /* 0x000fc60003fc6070 */
[----:B------:R3:W-:Y:S04]  /*35da0*/  LDGSTS.E [R17+-0x18000], desc[UR60][R62.64], !P4 ;  /* 0xe80000003e117fae */ /* 0x0007e8000e12187c */
[----:B------:R3:W-:Y:S01]  /*35db0*/  LDGSTS.E [R17+-0x14000], desc[UR60][R60.64], !P4 ;  /* 0xec0000003c117fae */ /* 0x0007e2000e12187c */
[----:B------:R-:W-:Y:S02]  /*35dc0*/  VIADD R5, R252, 0xffffff5c ;  /* 0xffffff5cfc057836 */ /* 0x000fe40000000000 */
[----:B--2---:R-:W-:-:S04]  /*35dd0*/  IMAD.WIDE R78, R8, 0x4, R78 ;  /* 0x00000004084e7825 */ /* 0x004fc800078e024e */
[C---:B---3--:R-:W-:Y:S01]  /*35de0*/  IMAD.WIDE R64, R8.reuse, 0x4, R70 ;  /* 0x0000000408407825 */ /* 0x048fe200078e0246 */
[----:B------:R2:W-:Y:S01]  /*35df0*/  STL.64 [R1+0x1708], R78 ;  /* 0x0017084e01007387 */ /* 0x0005e20000100a00 */
[----:B------:R-:W-:Y:S01]  /*35e00*/  IADD3 R4, R57, -0xc1, RZ ;  /* 0xffffff3f39047810 */ /* 0x000fe20007ffe0ff */
[----:B------:R-:W3:Y:S02]  /*35e10*/  LDC R252, c[0x0][0x230] ;  /* 0x00008c00fffc7b82 */ /* 0x000ee40000000800 */
[----:B------:R1:W-:Y:S04]  /*35e20*/  STL.64 [R1+0x1700], R64 ;  /* 0x0017004001007387 */ /* 0x0003e80000100a00 */
[----:B------:R-:W3:Y:S01]  /*35e30*/  LDL.LU.64 R70, [R1+0xd18] ;  /* 0x000d180001467983 */ /* 0x000ee20000300a00 */
[----:B------:R-:W-:-:S03]  /*35e40*/  IMAD.WIDE R62, R8, 0x4, R72 ;  /* 0x00000004083e7825 */ /* 0x000fc600078e0248 */
[----:B------:R-:W-:Y:S01]  /*35e50*/  LDGSTS.E [R17+-0x17ffc], desc[UR60][R78.64], !P1 ;  /* 0xe80040004e117fae */ /* 0x000fe2000c92187c */
[----:B------:R-:W-:-:S03]  /*35e60*/  IMAD.WIDE R60, R8, 0x4, R80 ;  /* 0x00000004083c7825 */ /* 0x000fc600078e0250 */
[----:B------:R-:W3:Y:S01]  /*35e70*/  LDL.LU.64 R72, [R1+0xd20] ;  /* 0x000d200001487983 */ /* 0x000ee20000300a00 */
[----:B------:R-:W-:Y:S01]  /*35e80*/  ISETP.GE.U32.AND P5, PT, R5, 0x7ffffedd, PT ;  /* 0x7ffffedd0500780c */ /* 0x000fe20003fa6070 */
[----:B------:R-:W3:Y:S02]  /*35e90*/  LDC R57, c[0x0][0x230] ;  /* 0x00008c00ff397b82 */ /* 0x000ee40000000800 */
[----:B------:R1:W-:Y:S04]  /*35ea0*/  STL.64 [R1+0x16f8], R62 ;  /* 0x0016f83e01007387 */ /* 0x0003e80000100a00 */
[----:B------:R4:W-:Y:S04]  /*35eb0*/  STL.64 [R1+0x16f0], R60 ;  /* 0x0016f03c01007387 */ /* 0x0009e80000100a00 */
[----:B--2---:R-:W2:Y:S04]  /*35ec0*/  LDL.LU.64 R78, [R1+0xd28] ;  /* 0x000d2800014e7983 */ /* 0x004ea80000300a00 */
[----:B------:R-:W2:Y:S01]  /*35ed0*/  LDL.LU.64 R80, [R1+0xd30] ;  /* 0x000d300001507983 */ /* 0x000ea20000300a00 */
[----:B------:R-:W-:Y:S01]  /*35ee0*/  VIADD R5, R241, 0xffffff3e ;  /* 0xffffff3ef1057836 */ /* 0x000fe20000000000 */
[----:B------:R-:W-:Y:S01]  /*35ef0*/  ISETP.GE.U32.AND P4, PT, R4, 0x7ffffec0, PT ;  /* 0x7ffffec00400780c */ /* 0x000fe20003f86070 */
[----:B------:R-:W2:Y:S01]  /*35f00*/  LDC R241, c[0x0][0x230] ;  /* 0x00008c00fff17b82 */ /* 0x000ea20000000800 */
[----:B------:R1:W-:Y:S04]  /*35f10*/  LDGSTS.E [R17+-0x13ffc], desc[UR60][R64.64], !P1 ;  /* 0xec00400040117fae */ /* 0x0003e8000c92187c */
[----:B------:R4:W-:Y:S01]  /*35f20*/  LDGSTS.E [R17+-0x17ff8], desc[UR60][R62.64], !P6 ;  /* 0xe80080003e117fae */ /* 0x0009e2000f12187c */
[----:B------:R-:W-:Y:S01]  /*35f30*/  ISETP.GE.U32.AND P1, PT, R5, 0x7ffffebf, PT ;  /* 0x7ffffebf0500780c */ /* 0x000fe20003f26070 */
[----:B-1----:R-:W-:-:S02]  /*35f40*/  VIADD R5, R58, 0xffffff3c ;  /* 0xffffff3c3a057836 */ /* 0x002fc40000000000 */
[----:B------:R1:W-:Y:S01]  /*35f50*/  LDGSTS.E [R17+-0x13ff8], desc[UR60][R60.64], !P6 ;  /* 0xec0080003c117fae */ /* 0x0003e2000f12187c */
[----:B------:R-:W-:-:S04]  /*35f60*/  IMAD.WIDE R64, R8, 0x4, R66 ;  /* 0x0000000408407825 */ /* 0x000fc800078e0242 */
[C---:B----4-:R-:W-:Y:S01]  /*35f70*/  IMAD.WIDE R62, R8.reuse, 0x4, R68 ;  /* 0x00000004083e7825 */ /* 0x050fe200078e0244 */
[----:B------:R3:W-:Y:S04]  /*35f80*/  STL.64 [R1+0x16e8], R64 ;  /* 0x0016e84001007387 */ /* 0x0007e80000100a00 */
[----:B------:R4:W-:Y:S01]  /*35f90*/  STL.64 [R1+0x16e0], R62 ;  /* 0x0016e03e01007387 */ /* 0x0009e20000100a00 */
[----:B-1----:R-:W-:-:S03]  /*35fa0*/  IMAD.WIDE R60, R8, 0x4, R74 ;  /* 0x00000004083c7825 */ /* 0x002fc600078e024a */
[----:B------:R3:W-:Y:S01]  /*35fb0*/  LDGSTS.E [R17+-0x17ff4], desc[UR60][R64.64], !P5 ;  /* 0xe800c00040117fae */ /* 0x0007e2000e92187c */
[----:B------:R-:W-:-:S03]  /*35fc0*/  IMAD.WIDE R58, R8, 0x4, R76 ;  /* 0x00000004083a7825 */ /* 0x000fc600078e024c */
[----:B------:R-:W2:Y:S04]  /*35fd0*/  LDL.LU.64 R74, [R1+0xd38] ;  /* 0x000d3800014a7983 */ /* 0x000ea80000300a00 */
[----:B------:R-:W2:Y:S04]  /*35fe0*/  LDL.LU.64 R66, [R1+0xd40] ;  /* 0x000d400001427983 */ /* 0x000ea80000300a00 */
[----:B------:R2:W-:Y:S04]  /*35ff0*/  STL.64 [R1+0x15d8], R60 ;  /* 0x0015d83c01007387 */ /* 0x0005e80000100a00 */
[----:B------:R1:W-:Y:S04]  /*36000*/  STL.64 [R1+0x15d0], R58 ;  /* 0x0015d03a01007387 */ /* 0x0003e80000100a00 */
[----:B------:R-:W2:Y:S04]  /*36010*/  LDL.LU.64 R68, [R1+0xd48] ;  /* 0x000d480001447983 */ /* 0x000ea80000300a00 */
[----:B------:R-:W2:Y:S04]  /*36020*/  LDL.LU.64 R76, [R1+0xd50] ;  /* 0x000d5000014c7983 */ /* 0x000ea80000300a00 */
[----:B------:R4:W-:Y:S01]  /*36030*/  LDGSTS.E [R17+-0x13ff4], desc[UR60][R62.64], !P5 ;  /* 0xec00c0003e117fae */ /* 0x0009e2000e92187c */
[----:B------:R-:W-:-:S02]  /*36040*/  IADD3 R4, R16, -0xc3, RZ ;  /* 0xffffff3d10047810 */ /* 0x000fc40007ffe0ff */
[----:B------:R-:W-:Y:S01]  /*36050*/  ISETP.GE.U32.AND P5, PT, R5, 0x7ffffebd, PT ;  /* 0x7ffffebd0500780c */ /* 0x000fe20003fa6070 */
[----:B------:R2:W-:Y:S01]  /*36060*/  LDGSTS.E [R17+-0x10000], desc[UR60][R60.64], !P4 ;  /* 0xf00000003c117fae */ /* 0x0005e2000e12187c */
[----:B------:R-:W1:Y:S03]  /*36070*/  LDC R16, c[0x0][0x230] ;  /* 0x00008c00ff107b82 */ /* 0x000e660000000800 */
[----:B------:R1:W-:Y:S01]  /*36080*/  LDGSTS.E [R17+-0xc000], desc[UR60][R58.64], !P4 ;  /* 0xf40000003a117fae */ /* 0x0003e2000e12187c */
[----:B------:R-:W-:Y:S01]  /*36090*/  ISETP.GE.U32.AND P6, PT, R4, 0x7ffffebe, PT ;  /* 0x7ffffebe0400780c */ /* 0x000fe20003fc6070 */
[----:B---3--:R-:W-:-:S04]  /*360a0*/  IMAD.WIDE R64, R8, 0x4, R70 ;  /* 0x0000000408407825 */ /* 0x008fc800078e0246 */
[C---:B----4-:R-:W-:Y:S01]  /*360b0*/  IMAD.WIDE R62, R8.reuse, 0x4, R72 ;  /* 0x00000004083e7825 */ /* 0x050fe200078e0248 */
[----:B------:R3:W-:Y:S04]  /*360c0*/  STL.64 [R1+0x15c8], R64 ;  /* 0x0015c84001007387 */ /* 0x0007e80000100a00 */
[----:B------:R-:W-:Y:S04]  /*360d0*/  STL.64 [R1+0x15c0], R62 ;  /* 0x0015c03e01007387 */ /* 0x000fe80000100a00 */
[----:B------:R3:W-:Y:S01]  /*360e0*/  LDGSTS.E [R17+-0xfffc], desc[UR60][R64.64], !P1 ;  /* 0xf000400040117fae */ /* 0x0007e2000c92187c */
[----:B--2---:R-:W-:-:S03]  /*360f0*/  IMAD.WIDE R60, R8, 0x4, R78 ;  /* 0x00000004083c7825 */ /* 0x004fc600078e024e */
[----:B------:R-:W-:Y:S01]  /*36100*/  LDGSTS.E [R17+-0xbffc], desc[UR60][R62.64], !P1 ;  /* 0xf40040003e117fae */ /* 0x000fe2000c92187c */
[----:B-1----:R-:W-:-:S03]  /*36110*/  IMAD.WIDE R58, R8, 0x4, R80 ;  /* 0x00000004083a7825 */ /* 0x002fc600078e0250 */
[----:B------:R-:W2:Y:S04]  /*36120*/  LDL.LU.64 R78, [R1+0xd58] ;  /* 0x000d5800014e7983 */ /* 0x000ea80000300a00 */
[----:B------:R-:W4:Y:S04]  /*36130*/  LDL.LU.64 R70, [R1+0xd60] ;  /* 0x000d600001467983 */ /* 0x000f280000300a00 */
[----:B------:R-:W-:Y:S04]  /*36140*/  STL.64 [R1+0x15b8], R60 ;  /* 0x0015b83c01007387 */ /* 0x000fe80000100a00 */
[----:B------:R1:W-:Y:S04]  /*36150*/  STL.64 [R1+0x15b0], R58 ;  /* 0x0015b03a01007387 */ /* 0x0003e80000100a00 */
[----:B------:R-:W4:Y:S04]  /*36160*/  LDL.LU.64 R72, [R1+0xd68] ;  /* 0x000d680001487983 */ /* 0x000f280000300a00 */
[----:B------:R-:W4:Y:S04]  /*36170*/  LDL.LU.64 R80, [R1+0xd70] ;  /* 0x000d700001507983 */ /* 0x000f280000300a00 */
[----:B------:R-:W-:Y:S04]  /*36180*/  LDGSTS.E [R17+-0xfff8], desc[UR60][R60.64], !P6 ;  /* 0xf00080003c117fae */ /* 0x000fe8000f12187c */
[----:B------:R1:W-:Y:S01]  /*36190*/  LDGSTS.E [R17+-0xbff8], desc[UR60][R58.64], !P6 ;  /* 0xf40080003a117fae */ /* 0x0003e2000f12187c */
[----:B------:R-:W-:-:S04]  /*361a0*/  IMAD.WIDE R74, R8, 0x4, R74 ;  /* 0x00000004084a7825 */ /* 0x000fc800078e024a */
[----:B---3--:R-:W-:Y:S01]  /*361b0*/  IMAD.WIDE R64, R8, 0x4, R66 ;  /* 0x0000000408407825 */ /* 0x008fe200078e0242 */
[----:B------:R3:W-:Y:S01]  /*361c0*/  STL.64 [R1+0x15a8], R74 ;  /* 0x0015a84a01007387 */ /* 0x0007e20000100a00 */
[----:B------:R-:W-:Y:S02]  /*361d0*/  IADD3 R4, R56, -0xe1, RZ ;  /* 0xffffff1f38047810 */ /* 0x000fe40007ffe0ff */
[----:B------:R-:W-:Y:S01]  /*361e0*/  VIADD R5, R240, 0xffffff1e ;  /* 0xffffff1ef0057836 */ /* 0x000fe20000000000 */
[----:B------:R4:W-:Y:S01]  /*361f0*/  STL.64 [R1+0x15a0], R64 ;  /* 0x0015a04001007387 */ /* 0x0009e20000100a00 */
[----:B-1----:R-:W1:Y:S03]  /*36200*/  LDC R58, c[0x0][0x230] ;  /* 0x00008c00ff3a7b82 */ /* 0x002e660000000800 */
[----:B------:R-:W4:Y:S01]  /*36210*/  LDL.LU.64 R66, [R1+0xd78] ;  /* 0x000d780001427983 */ /* 0x000f220000300a00 */
[----:B------:R-:W-:-:S03]  /*36220*/  IMAD.WIDE R62, R8, 0x4, R68 ;  /* 0x00000004083e7825 */ /* 0x000fc600078e0244 */
[----:B------:R-:W-:Y:S01]  /*36230*/  LDGSTS.E [R17+-0xfff4], desc[UR60][R74.64], !P5 ;  /* 0xf000c0004a117fae */ /* 0x000fe2000e92187c */
[----:B------:R-:W-:-:S03]  /*36240*/  IMAD.WIDE R60, R8, 0x4, R76 ;  /* 0x00000004083c7825 */ /* 0x000fc600078e024c */
[----:B------:R-:W4:Y:S01]  /*36250*/  LDL.LU.64 R68, [R1+0xd80] ;  /* 0x000d800001447983 */ /* 0x000f220000300a00 */
[----:B------:R-:W-:Y:S01]  /*36260*/  ISETP.GE.U32.AND P4, PT, R4, 0x7ffffea0, PT ;  /* 0x7ffffea00400780c */ /* 0x000fe20003f86070 */
[----:B------:R-:W1:Y:S02]  /*36270*/  LDC R56, c[0x0][0x230] ;  /* 0x00008c00ff387b82 */ /* 0x000e640000000800 */
[----:B------:R4:W-:Y:S04]  /*36280*/  STL.64 [R1+0x14f8], R62 ;  /* 0x0014f83e01007387 */ /* 0x0009e80000100a00 */
[----:B------:R4:W-:Y:S02]  /*36290*/  STL.64 [R1+0x14f0], R60 ;  /* 0x0014f03c01007387 */ /* 0x0009e40000100a00 */
[----:B------:R-:W1:Y:S02]  /*362a0*/  LDC R240, c[0x0][0x230] ;  /* 0x00008c00fff07b82 */ /* 0x000e640000000800 */
[----:B---3--:R-:W3:Y:S04]  /*362b0*/  LDL.LU.64 R74, [R1+0xd88] ;  /* 0x000d8800014a7983 */ /* 0x008ee80000300a00 */
[----:B------:R-:W3:Y:S01]  /*362c0*/  LDL.LU.64 R76, [R1+0xd90] ;  /* 0x000d9000014c7983 */ /* 0x000ee20000300a00 */
[----:B------:R-:W-:-:S02]  /*362d0*/  ISETP.GE.U32.AND P1, PT, R5, 0x7ffffe9f, PT ;  /* 0x7ffffe9f0500780c */ /* 0x000fc40003f26070 */
[----:B------:R-:W-:Y:S01]  /*362e0*/  IADD3 R4, R57, -0xe3, RZ ;  /* 0xffffff1d39047810 */ /* 0x000fe20007ffe0ff */
[----:B------:R4:W-:Y:S01]  /*362f0*/  LDGSTS.E [R17+-0xbff4], desc[UR60][R64.64], !P5 ;  /* 0xf400c00040117fae */ /* 0x0009e2000e92187c */
[----:B------:R-:W-:Y:S01]  /*36300*/  VIADD R5, R241, 0xffffff1c ;  /* 0xffffff1cf1057836 */ /* 0x000fe20000000000 */
[----:B------:R-:W3:Y:S02]  /*36310*/  LDC R57, c[0x0][0x230] ;  /* 0x00008c00ff397b82 */ /* 0x000ee40000000800 */
[----:B------:R4:W-:Y:S01]  /*36320*/  LDGSTS.E [R17+-0x8000], desc[UR60][R62.64], !P4 ;  /* 0xf80000003e117fae */ /* 0x0009e2000e12187c */
[----:B------:R-:W-:-:S03]  /*36330*/  ISETP.GE.U32.AND P6, PT, R4, 0x7ffffe9e, PT ;  /* 0x7ffffe9e0400780c */ /* 0x000fc60003fc6070 */
[----:B------:R4:W-:Y:S01]  /*36340*/  LDGSTS.E [R17+-0x4000], desc[UR60][R60.64], !P4 ;  /* 0xfc0000003c117fae */ /* 0x0009e2000e12187c */
[----:B------:R-:W-:Y:S01]  /*36350*/  ISETP.GE.U32.AND P5, PT, R5, 0x7ffffe9d, PT ;  /* 0x7ffffe9d0500780c */ /* 0x000fe20003fa6070 */
[----:B------:R-:W-:Y:S01]  /*36360*/  VIADD R5, R252, 0xffffff7a ;  /* 0xffffff7afc057836 */ /* 0x000fe20000000000 */
[----:B------:R-:W3:Y:S01]  /*36370*/  LDC R241, c[0x0][0x230] ;  /* 0x00008c00fff17b82 */ /* 0x000ee20000000800 */
[----:B--2---:R-:W-:-:S04]  /*36380*/  IMAD.WIDE R78, R8, 0x4, R78 ;  /* 0x00000004084e7825 */ /* 0x004fc800078e024e */
[C---:B----4-:R-:W-:Y:S01]  /*36390*/  IMAD.WIDE R64, R8.reuse, 0x4, R70 ;  /* 0x0000000408407825 */ /* 0x050fe200078e0246 */
[----:B------:R2:W-:Y:S03]  /*363a0*/  STL.64 [R1+0x14e8], R78 ;  /* 0x0014e84e01007387 */ /* 0x0005e60000100a00 */
[----:B------:R-:W-:Y:S01]  /*363b0*/  IMAD.WIDE R62, R8, 0x4, R72 ;  /* 0x00000004083e7825 */ /* 0x000fe200078e0248 */
[----:B------:R4:W-:Y:S01]  /*363c0*/  STL.64 [R1+0x14e0], R64 ;  /* 0x0014e04001007387 */ /* 0x0009e20000100a00 */
[----:B------:R-:W-:Y:S01]  /*363d0*/  IADD3 R4, R16, -0x85, RZ ;  /* 0xffffff7b10047810 */ /* 0x000fe20007ffe0ff */
[----:B------:R-:W3:Y:S01]  /*363e0*/  LDC R252, c[0x0][0x230] ;  /* 0x00008c00fffc7b82 */ /* 0x000ee20000000800 */
[----:B------:R-:W-:Y:S01]  /*363f0*/  IMAD.WIDE R60, R8, 0x4, R80 ;  /* 0x00000004083c7825 */ /* 0x000fe200078e0250 */
[----:B------:R-:W3:Y:S04]  /*36400*/  LDL.LU.64 R70, [R1+0xd98] ;  /* 0x000d980001467983 */ /* 0x000ee80000300a00 */
[----:B------:R-:W3:Y:S02]  /*36410*/  LDL.LU.64 R72, [R1+0xda0] ;  /* 0x000da00001487983 */ /* 0x000ee40000300a00 */
[----:B------:R-:W3:Y:S02]  /*36420*/  LDC R16, c[0x0][0x230] ;  /* 0x00008c00ff107b82 */ /* 0x000ee40000000800 */
[----:B------:R1:W-:Y:S04]  /*36430*/  STL.64 [R1+0x14d8], R62 ;  /* 0x0014d83e01007387 */ /* 0x0003e80000100a00 */
[----:B------:R-:W-:Y:S04]  /*36440*/  LDGSTS.E [R17+-0x7ffc], desc[UR60][R78.64], !P1 ;  /* 0xf80040004e117fae */ /* 0x000fe8000c92187c */
[----:B------:R3:W-:Y:S04]  /*36450*/  STL.64 [R1+0x14d0], R60 ;  /* 0x0014d03c01007387 */ /* 0x0007e80000100a00 */
[----:B------:R4:W-:Y:S04]  /*36460*/  LDGSTS.E [R17+-0x3ffc], desc[UR60][R64.64], !P1 ;  /* 0xfc00400040117fae */ /* 0x0009e8000c92187c */
[----:B--2---:R-:W2:Y:S04]  /*36470*/  LDL.LU.64 R78, [R1+0xda8] ;  /* 0x000da800014e7983 */ /* 0x004ea80000300a00 */
[----:B------:R-:W2:Y:S01]  /*36480*/  LDL.LU.64 R80, [R1+0xdb0] ;  /* 0x000db00001507983 */ /* 0x000ea20000300a00 */
[----:B------:R-:W-:-:S03]  /*36490*/  ISETP.GE.U32.AND P1, PT, R5, 0x7ffffefb, PT ;  /* 0x7ffffefb0500780c */ /* 0x000fc60003f26070 */
[----:B------:R3:W-:Y:S01]  /*364a0*/  LDGSTS.E [R17+-0x7ff8], desc[UR60][R62.64], !P6 ;  /* 0xf80080003e117fae */ /* 0x0007e2000f12187c */
[----:B----4-:R-:W-:-:S03]  /*364b0*/  IMAD.WIDE R64, R8, 0x4, R66 ;  /* 0x0000000408407825 */ /* 0x010fc600078e0242 */
[----:B------:R4:W-:Y:S01]  /*364c0*/  LDGSTS.E [R17+-0x3ff8], desc[UR60][R60.64], !P6 ;  /* 0xfc0080003c117fae */ /* 0x0009e2000f12187c */
[----:B-1----:R-:W-:-:S03]  /*364d0*/  VIADD R5, R58, 0xffffff78 ;  /* 0xffffff783a057836 */ /* 0x002fc60000000000 */
[----:B------:R1:W-:Y:S01]  /*364e0*/  STL.64 [R1+0x14c8], R64 ;  /* 0x0014c84001007387 */ /* 0x0003e20000100a00 */
[----:B---3--:R-:W-:Y:S01]  /*364f0*/  IMAD.WIDE R62, R8, 0x4, R68 ;  /* 0x00000004083e7825 */ /* 0x008fe200078e0244 */
[----:B------:R-:W-:Y:S02]  /*36500*/  ISETP.GE.U32.AND P4, PT, R4, 0x7ffffefc, PT ;  /* 0x7ffffefc0400780c */ /* 0x000fe40003f86070 */
[----:B------:R-:W-:Y:S01]  /*36510*/  LDGSTS.E [R17+-0x7ff4], desc[UR60][R64.64], !P5 ;  /* 0xf800c00040117fae */ /* 0x000fe2000e92187c */
[----:B----4-:R-:W-:-:S03]  /*36520*/  IMAD.WIDE R60, R8, 0x4, R74 ;  /* 0x00000004083c7825 */ /* 0x010fc600078e024a */
[----:B------:R3:W-:Y:S01]  /*36530*/  STL.64 [R1+0x14c0], R62 ;  /* 0x0014c03e01007387 */ /* 0x0007e20000100a00 */
[----:B------:R-:W-:-:S03]  /*36540*/  IMAD.WIDE R58, R8, 0x4, R76 ;  /* 0x00000004083a7825 */ /* 0x000fc600078e024c */
[----:B------:R-:W4:Y:S04]  /*36550*/  LDL.LU.64 R66, [R1+0xdb8] ;  /* 0x000db80001427983 */ /* 0x000f280000300a00 */
[----:B------:R-:W4:Y:S04]  /*36560*/  LDL.LU.64 R68, [R1+0xdc0] ;  /* 0x000dc00001447983 */ /* 0x000f280000300a00 */
[----:B------:R2:W-:Y:S04]  /*36570*/  STL.64 [R1+0x1858], R60 ;  /* 0x0018583c01007387 */ /* 0x0005e80000100a00 */
[----:B------:R2:W-:Y:S04]  /*36580*/  STL.64 [R1+0x1850], R58 ;  /* 0x0018503a01007387 */ /* 0x0005e80000100a00 */
[----:B------:R-:W4:Y:S04]  /*36590*/  LDL.LU.64 R74, [R1+0xdc8] ;  /* 0x000dc800014a7983 */ /* 0x000f280000300a00 */
[----:B------:R-:W4:Y:S04]  /*365a0*/  LDL.LU.64 R76, [R1+0xdd0] ;  /* 0x000dd000014c7983 */ /* 0x000f280000300a00 */
[----:B------:R1:W-:Y:S01]  /*365b0*/  LDGSTS.E [R17+-0x3ff4], desc[UR60][R62.64], !P5 ;  /* 0xfc00c0003e117fae */ /* 0x0003e2000e92187c */
[----:B------:R-:W-:Y:S01]  /*365c0*/  IADD3 R4, R56, -0x87, RZ ;  /* 0xffffff7938047810 */ /* 0x000fe20007ffe0ff */
[----:B-1----:R-:W1:Y:S02]  /*365d0*/  LDC R17, c[0x0][0x230] ;  /* 0x00008c00ff117b82 */ /* 0x002e640000000800 */
[----:B------:R2:W-:Y:S04]  /*365e0*/  LDGSTS.E [R243+-0x20000], desc[UR60][R60.64], !P4 ;  /* 0xe00000003cf37fae */ /* 0x0005e8000e12187c */
[----:B------:R2:W-:Y:S01]  /*365f0*/  LDGSTS.E [R243+-0x1c000], desc[UR60][R58.64], !P4 ;  /* 0xe40000003af37fae */ /* 0x0005e2000e12187c */
[----:B------:R-:W-:Y:S01]  /*36600*/  ISETP.GE.U32.AND P6, PT, R4, 0x7ffffefa, PT ;  /* 0x7ffffefa0400780c */ /* 0x000fe20003fc6070 */
[----:B------:R-:W-:-:S04]  /*36610*/  IMAD.WIDE R64, R8, 0x4, R70 ;  /* 0x0000000408407825 */ /* 0x000fc800078e0246 */
[C---:B---3--:R-:W-:Y:S01]  /*36620*/  IMAD.WIDE R62, R8.reuse, 0x4, R72 ;  /* 0x00000004083e7825 */ /* 0x048fe200078e0248 */
[----:B------:R4:W-:Y:S01]  /*36630*/  STL.64 [R1+0x1848], R64 ;  /* 0x0018484001007387 */ /* 0x0009e20000100a00 */
[----:B------:R-:W-:Y:S01]  /*36640*/  ISETP.GE.U32.AND P5, PT, R5, 0x7ffffef9, PT ;  /* 0x7ffffef90500780c */ /* 0x000fe20003fa6070 */
[----:B------:R-:W3:Y:S02]  /*36650*/  LDC R56, c[0x0][0x230] ;  /* 0x00008c00ff387b82 */ /* 0x000ee40000000800 */
[----:B------:R1:W-:Y:S04]  /*36660*/  STL.64 [R1+0x1840], R62 ;  /* 0x0018403e01007387 */ /* 0x0003e80000100a00 */
[----:B------:R-:W3:Y:S04]  /*36670*/  LDL.LU.64 R70, [R1+0xdd8] ;  /* 0x000dd80001467983 */ /* 0x000ee80000300a00 */
[----:B------:R-:W3:Y:S04]  /*36680*/  LDL.LU.64 R72, [R1+0xde0] ;  /* 0x000de00001487983 */ /* 0x000ee80000300a00 */
[----:B------:R4:W-:Y:S01]  /*36690*/  LDGSTS.E [R243+-0x1fffc], desc[UR60][R64.64], !P1 ;  /* 0xe000400040f37fae */ /* 0x0009e2000c92187c */
[----:B--2---:R-:W-:-:S03]  /*366a0*/  IMAD.WIDE R60, R8, 0x4, R78 ;  /* 0x00000004083c7825 */ /* 0x004fc600078e024e */
[----:B------:R1:W-:Y:S01]  /*366b0*/  LDGSTS.E [R243+-0x1bffc], desc[UR60][R62.64], !P1 ;  /* 0xe40040003ef37fae */ /* 0x0003e2000c92187c */
[----:B------:R-:W-:-:S03]  /*366c0*/  IMAD.WIDE R58, R8, 0x4, R80 ;  /* 0x00000004083a7825 */ /* 0x000fc600078e0250 */
[----:B------:R2:W-:Y:S04]  /*366d0*/  STL.64 [R1+0x1838], R60 ;  /* 0x0018383c01007387 */ /* 0x0005e80000100a00 */
[----:B------:R2:W-:Y:S04]  /*366e0*/  STL.64 [R1+0x1830], R58 ;  /* 0x0018303a01007387 */ /* 0x0005e80000100a00 */
[----:B------:R-:W3:Y:S04]  /*366f0*/  LDL.LU.64 R78, [R1+0xde8] ;  /* 0x000de800014e7983 */ /* 0x000ee80000300a00 */
[----:B------:R-:W3:Y:S04]  /*36700*/  LDL.LU.64 R80, [R1+0xdf0] ;  /* 0x000df00001507983 */ /* 0x000ee80000300a00 */
[----:B------:R2:W-:Y:S04]  /*36710*/  LDGSTS.E [R243+-0x1fff8], desc[UR60][R60.64], !P6 ;  /* 0xe00080003cf37fae */ /* 0x0005e8000f12187c */
[----:B------:R2:W-:Y:S01]  /*36720*/  LDGSTS.E [R243+-0x1bff8], desc[UR60][R58.64], !P6 ;  /* 0xe40080003af37fae */ /* 0x0005e2000f12187c */
[----:B----4-:R-:W-:-:S04]  /*36730*/  IMAD.WIDE R64, R8, 0x4, R66 ;  /* 0x0000000408407825 */ /* 0x010fc800078e0242 */
[C---:B-1----:R-:W-:Y:S01]  /*36740*/  IMAD.WIDE R62, R8.reuse, 0x4, R68 ;  /* 0x00000004083e7825 */ /* 0x042fe200078e0244 */
[----:B------:R3:W-:Y:S04]  /*36750*/  STL.64 [R1+0x1828], R64 ;  /* 0x0018284001007387 */ /* 0x0007e80000100a00 */
[----:B------:R1:W-:Y:S04]  /*36760*/  STL.64 [R1+0x1820], R62 ;  /* 0x0018203e01007387 */ /* 0x0003e80000100a00 */
[----:B------:R-:W4:Y:S01]  /*36770*/  LDL.LU.64 R66, [R1+0xdf8] ;  /* 0x000df80001427983 */ /* 0x000f220000300a00 */
[----:B--2---:R-:W-:-:S03]  /*36780*/  IMAD.WIDE R60, R8, 0x4, R74 ;  /* 0x00000004083c7825 */ /* 0x004fc600078e024a */
[----:B------:R-:W2:Y:S01]  /*36790*/  LDL.LU.64 R68, [R1+0xe00] ;  /* 0x000e000001447983 */ /* 0x000ea20000300a00 */
[----:B------:R-:W-:-:S03]  /*367a0*/  IMAD.WIDE R58, R8, 0x4, R76 ;  /* 0x00000004083a7825 */ /* 0x000fc600078e024c */
[----:B------:R1:W-:Y:S04]  /*367b0*/  STL.64 [R1+0x16d8], R60 ;  /* 0x0016d83c01007387 */ /* 0x0003e80000100a00 */
[----:B------:R1:W-:Y:S04]  /*367c0*/  STL.64 [R1+0x16d0], R58 ;  /* 0x0016d03a01007387 */ /* 0x0003e80000100a00 */
[----:B------:R-:W2:Y:S04]  /*367d0*/  LDL.LU.64 R74, [R1+0xe08] ;  /* 0x000e0800014a7983 */ /* 0x000ea80000300a00 */
[----:B------:R-:W2:Y:S01]  /*367e0*/  LDL.LU.64 R76, [R1+0xe10] ;  /* 0x000e1000014c7983 */ /* 0x000ea20000300a00 */
[----:B------:R-:W-:Y:S01]  /*367f0*/  IADD3 R4, R57, -0xa5, RZ ;  /* 0xffffff5b39047810 */ /* 0x000fe20007ffe0ff */
[----:B------:R-:W-:Y:S01]  /*36800*/  VIADD R5, R240, 0xffffff5a ;  /* 0xffffff5af0057836 */ /* 0x000fe20000000000 */
[----:B------:R-:W2:Y:S01]  /*36810*/  LDC R57, c[0x0][0x230] ;  /* 0x00008c00ff397b82 */ /* 0x000ea20000000800 */
[----:B------:R3:W-:Y:S01]  /*36820*/  LDGSTS.E [R243+-0x1fff4], desc[UR60][R64.64], !P5 ;  /* 0xe000c00040f37fae */ /* 0x0007e2000e92187c */
[----:B------:R-:W-:-:S03]  /*36830*/  ISETP.GE.U32.AND P4, PT, R4, 0x7ffffedc, PT ;  /* 0x7ffffedc0400780c */ /* 0x000fc60003f86070 */
[----:B------:R1:W-:Y:S01]  /*36840*/  LDGSTS.E [R243+-0x1bff4], desc[UR60][R62.64], !P5 ;  /* 0xe400c0003ef37fae */ /* 0x0003e2000e92187c */
[----:B------:R-:W-:Y:S02]  /*36850*/  IADD3 R4, R16, -0xa7, RZ ;  /* 0xffffff5910047810 */ /* 0x000fe40007ffe0ff */
[----:B------:R-:W-:Y:S01]  /*36860*/  ISETP.GE.U32.AND P1, PT, R5, 0x7ffffedb, PT ;  /* 0x7ffffedb0500780c */ /* 0x000fe20003f26070 */
[----:B------:R-:W2:Y:S01]  /*36870*/  LDC R16, c[0x0][0x230] ;  /* 0x00008c00ff107b82 */ /* 0x000ea20000000800 */
[----:B------:R-:W-:-:S05]  /*36880*/  ISETP.GE.U32.AND P6, PT, R4, 0x7ffffeda, PT ;  /* 0x7ffffeda0400780c */ /* 0x000fca0003fc6070 */
[----:B------:R1:W-:Y:S02]  /*36890*/  LDGSTS.E [R243+-0x18000], desc[UR60][R60.64], !P4 ;  /* 0xe80000003cf37fae */ /* 0x0003e4000e12187c */
[----:B------:R-:W2:Y:S02]  /*368a0*/  LDC R240, c[0x0][0x230] ;  /* 0x00008c00fff07b82 */ /* 0x000ea40000000800 */
[----:B------:R1:W-:Y:S01]  /*368b0*/  LDGSTS.E [R243+-0x14000], desc[UR60][R58.64], !P4 ;  /* 0xec0000003af37fae */ /* 0x0003e2000e12187c */
[----:B---3--:R-:W-:-:S04]  /*368c0*/  IMAD.WIDE R64, R8, 0x4, R70 ;  /* 0x0000000408407825 */ /* 0x008fc800078e0246 */
[C---:B-1----:R-:W-:Y:S01]  /*368d0*/  IMAD.WIDE R62, R8.reuse, 0x4, R72 ;  /* 0x00000004083e7825 */ /* 0x042fe200078e0248 */
[----:B------:R4:W-:Y:S04]  /*368e0*/  STL.64 [R1+0x16c8], R64 ;  /* 0x0016c84001007387 */ /* 0x0009e80000100a00 */
[----:B------:R2:W-:Y:S04]  /*368f0*/  STL.64 [R1+0x16c0], R62 ;  /* 0x0016c03e01007387 */ /* 0x0005e80000100a00 */
[----:B------:R-:W3:Y:S04]  /*36900*/  LDL.LU.64 R70, [R1+0xe18] ;  /* 0x000e180001467983 */ /* 0x000ee80000300a00 */
[----:B------:R-:W3:Y:S04]  /*36910*/  LDL.LU.64 R72, [R1+0xe20] ;  /* 0x000e200001487983 */ /* 0x000ee80000300a00 */
[----:B------:R4:W-:Y:S01]  /*36920*/  LDGSTS.E [R243+-0x17ffc], desc[UR60][R64.64], !P1 ;  /* 0xe800400040f37fae */ /* 0x0009e2000c92187c */
[----:B------:R-:W-:-:S03]  /*36930*/  IMAD.WIDE R60, R8, 0x4, R78 ;  /* 0x00000004083c7825 */ /* 0x000fc600078e024e */
        /* <DEDUP_REMOVED lines=9> */
[C---:B--2---:R-:W-:Y:S01]  /*369d0*/  IMAD.WIDE R62, R8.reuse, 0x4, R68 ;  /* 0x00000004083e7825 */ /* 0x044fe200078e0244 */
[----:B------:R3:W-:Y:S04]  /*369e0*/  STL.64 [R1+0x16a8], R64 ;  /* 0x0016a84001007387 */ /* 0x0007e80000100a00 */
[----:B------:R2:W-:Y:S04]  /*369f0*/  STL.64 [R1+0x16a0], R62 ;  /* 0x0016a03e01007387 */ /* 0x0005e80000100a00 */
[----:B------:R-:W4:Y:S01]  /*36a00*/  LDL.LU.64 R66, [R1+0xe38] ;  /* 0x000e380001427983 */ /* 0x000f220000300a00 */
[----:B-1----:R-:W-:-:S03]  /*36a10*/  IMAD.WIDE R60, R8, 0x4, R74 ;  /* 0x00000004083c7825 */ /* 0x002fc600078e024a */
[----:B------:R-:W4:Y:S01]  /*36a20*/  LDL.LU.64 R68, [R1+0xe40] ;  /* 0x000e400001447983 */ /* 0x000f220000300a00 */
[----:B------:R-:W-:-:S03]  /*36a30*/  IMAD.WIDE R58, R8, 0x4, R76 ;  /* 0x00000004083a7825 */ /* 0x000fc600078e024c */
[----:B------:R1:W-:Y:S04]  /*36a40*/  STL.64 [R1+0x1598], R60 ;  /* 0x0015983c01007387 */ /* 0x0003e80000100a00 */
[----:B------:R1:W-:Y:S04]  /*36a50*/  STL.64 [R1+0x1590], R58 ;  /* 0x0015903a01007387 */ /* 0x0003e80000100a00 */
[----:B------:R-:W4:Y:S04]  /*36a60*/  LDL.LU.64 R74, [R1+0xe48] ;  /* 0x000e4800014a7983 */ /* 0x000f280000300a00 */
[----:B------:R-:W4:Y:S01]  /*36a70*/  LDL.LU.64 R76, [R1+0xe50] ;  /* 0x000e5000014c7983 */ /* 0x000f220000300a00 */
[----:B------:R-:W-:Y:S01]  /*36a80*/  VIADD R5, R241, 0xffffff58 ;  /* 0xffffff58f1057836 */ /* 0x000fe20000000000 */
[----:B------:R-:W-:Y:S01]  /*36a90*/  IADD3 R4, R56, -0xc5, RZ ;  /* 0xffffff3b38047810 */ /* 0x000fe20007ffe0ff */
[----:B------:R-:W4:Y:S03]  /*36aa0*/  LDC R241, c[0x0][0x230] ;  /* 0x00008c00fff17b82 */ /* 0x000f260000000800 */
[----:B------:R-:W-:-:S02]  /*36ab0*/  ISETP.GE.U32.AND P5, PT, R5, 0x7ffffed9, PT ;  /* 0x7ffffed90500780c */ /* 0x000fc40003fa6070 */
[----:B------:R-:W-:Y:S01]  /*36ac0*/  ISETP.GE.U32.AND P4, PT, R4, 0x7ffffebc, PT ;  /* 0x7ffffebc0400780c */ /* 0x000fe20003f86070 */
[----:B------:R-:W-:Y:S01]  /*36ad0*/  VIADD R5, R57, 0xffffff3a ;  /* 0xffffff3a39057836 */ /* 0x000fe20000000000 */
[----:B------:R-:W-:Y:S01]  /*36ae0*/  IADD3 R4, R17, -0xc7, RZ ;  /* 0xffffff3911047810 */ /* 0x000fe20007ffe0ff */
[----:B------:R-:W4:Y:S03]  /*36af0*/  LDC R56, c[0x0][0x230] ;  /* 0x00008c00ff387b82 */ /* 0x000f260000000800 */
[----:B------:R-:W-:-:S05]  /*36b00*/  ISETP.GE.U32.AND P1, PT, R5, 0x7ffffebb, PT ;  /* 0x7ffffebb0500780c */ /* 0x000fca0003f26070 */
[----:B------:R3:W-:Y:S01]  /*36b10*/  LDGSTS.E [R243+-0x17ff4], desc[UR60][R64.64], !P5 ;  /* 0xe800c00040f37fae */ /* 0x0007e2000e92187c */
[----:B------:R-:W4:Y:S03]  /*36b20*/  LDC R17, c[0x0][0x230] ;  /* 0x00008c00ff117b82 */ /* 0x000f260000000800 */
[----:B------:R2:W-:Y:S04]  /*36b30*/  LDGSTS.E [R243+-0x13ff4], desc[UR60][R62.64], !P5 ;  /* 0xec00c0003ef37fae */ /* 0x0005e8000e92187c */
[----:B------:R1:W-:Y:S01]  /*36b40*/  LDGSTS.E [R243+-0x10000], desc[UR60][R60.64], !P4 ;  /* 0xf00000003cf37fae */ /* 0x0003e2000e12187c */
[----:B------:R-:W4:Y:S03]  /*36b50*/  LDC R57, c[0x0][0x230] ;  /* 0x00008c00ff397b82 */ /* 0x000f260000000800 */
[----:B------:R1:W-:Y:S01]  /*36b60*/  LDGSTS.E [R243+-0xc000], desc[UR60][R58.64], !P4 ;  /* 0xf40000003af37fae */ /* 0x0003e2000e12187c */
[----:B------:R-:W-:Y:S01]  /*36b70*/  ISETP.GE.U32.AND P6, PT, R4, 0x7ffffeba, PT ;  /* 0x7ffffeba0400780c */ /* 0x000fe20003fc6070 */
[----:B---3--:R-:W-:-:S04]  /*36b80*/  IMAD.WIDE R64, R8, 0x4, R70 ;  /* 0x0000000408407825 */ /* 0x008fc800078e0246 */
[C---:B--2---:R-:W-:Y:S01]  /*36b90*/  IMAD.WIDE R62, R8.reuse, 0x4, R72 ;  /* 0x00000004083e7825 */ /* 0x044fe200078e0248 */
[----:B------:R4:W-:Y:S04]  /*36ba0*/  STL.64 [R1+0x1588], R64 ;  /* 0x0015884001007387 */ /* 0x0009e80000100a00 */
[----:B------:R2:W-:Y:S04]  /*36bb0*/  STL.64 [R1+0x1580], R62 ;  /* 0x0015803e01007387 */ /* 0x0005e80000100a00 */
[----:B------:R-:W3:Y:S04]  /*36bc0*/  LDL.LU.64 R70, [R1+0xe58] ;  /* 0x000e580001467983 */ /* 0x000ee80000300a00 */
[----:B------:R-:W3:Y:S04]  /*36bd0*/  LDL.LU.64 R72, [R1+0xe60] ;  /* 0x000e600001487983 */ /* 0x000ee80000300a00 */
[----:B------:R4:W-:Y:S01]  /*36be0*/  LDGSTS.E [R243+-0xfffc], desc[UR60][R64.64], !P1 ;  /* 0xf000400040f37fae */ /* 0x0009e2000c92187c */
[----:B-1----:R-:W-:-:S03]  /*36bf0*/  IMAD.WIDE R60, R8, 0x4, R78 ;  /* 0x00000004083c7825 */ /* 0x002fc600078e024e */
        /* <DEDUP_REMOVED lines=24> */
[----:B------:R-:W-:-:S03]  /*36d80*/  ISETP.GE.U32.AND P4, PT, R4, 0x7ffffe9c, PT ;  /* 0x7ffffe9c0400780c */ /* 0x000fc60003f86070 */
[----:B------:R-:W2:Y:S01]  /*36d90*/  LDC R16, c[0x0][0x230] ;  /* 0x00008c00ff107b82 */ /* 0x000ea20000000800 */
[----:B------:R-:W-:Y:S01]  /*36da0*/  IADD3 R4, R56, -0xe7, RZ ;  /* 0xffffff1938047810 */ /* 0x000fe20007ffe0ff */
[----:B------:R-:W-:-:S06]  /*36db0*/  VIADD R5, R240, 0xffffff1a ;  /* 0xffffff1af0057836 */ /* 0x000fcc0000000000 */
[----:B------:R-:W4:Y:S01]  /*36dc0*/  LDC R56, c[0x0][0x230] ;  /* 0x00008c00ff387b82 */ /* 0x000f220000000800 */
[----:B------:R3:W-:Y:S01]  /*36dd0*/  LDGSTS.E [R243+-0xfff4], desc[UR60][R64.64], !P5 ;  /* 0xf000c00040f37fae */ /* 0x0007e2000e92187c */
[----:B------:R-:W-:-:S03]  /*36de0*/  ISETP.GE.U32.AND P1, PT, R5, 0x7ffffe9b, PT ;  /* 0x7ffffe9b0500780c */ /* 0x000fc60003f26070 */
[----:B------:R1:W-:Y:S01]  /*36df0*/  LDGSTS.E [R243+-0xbff4], desc[UR60][R62.64], !P5 ;  /* 0xf400c0003ef37fae */ /* 0x0003e2000e92187c */
[----:B------:R-:W-:Y:S02]  /*36e00*/  ISETP.GE.U32.AND P6, PT, R4, 0x7ffffe9a, PT ;  /* 0x7ffffe9a0400780c */ /* 0x000fe40003fc6070 */
[----:B------:R-:W4:Y:S01]  /*36e10*/  LDC R240, c[0x0][0x230] ;  /* 0x00008c00fff07b82 */ /* 0x000f220000000800 */
[----:B------:R1:W-:Y:S04]  /*36e20*/  LDGSTS.E [R243+-0x8000], desc[UR60][R60.64], !P4 ;  /* 0xf80000003cf37fae */ /* 0x0003e8000e12187c */
[----:B------:R1:W-:Y:S01]  /*36e30*/  LDGSTS.E [R243+-0x4000], desc[UR60][R58.64], !P4 ;  /* 0xfc0000003af37fae */ /* 0x0003e2000e12187c */
[----:B------:R-:W-:Y:S01]  /*36e40*/  IADD3 R4, R17, -0x89, RZ ;  /* 0xffffff7711047810 */ /* 0x000fe20007ffe0ff */
[----:B------:R-:W-:Y:S01]  /*36e50*/  VIADD R5, R57, 0xffffff18 ;  /* 0xffffff1839057836 */ /* 0x000fe20000000000 */
[----:B------:R-:W4:Y:S02]  /*36e60*/  LDC R17, c[0x0][0x230] ;  /* 0x00008c00ff117b82 */ /* 0x000f240000000800 */
[----:B------:R-:W-:-:S02]  /*36e70*/  ISETP.GE.U32.AND P4, PT, R4, 0x7ffffef8, PT ;  /* 0x7ffffef80400780c */ /* 0x000fc40003f86070 */
[----:B--2---:R-:W-:Y:S01]  /*36e80*/  IADD3 R4, R16, -0x8b, RZ ;  /* 0xffffff7510047810 */ /* 0x004fe20007ffe0ff */
[----:B---3--:R-:W-:-:S04]  /*36e90*/  IMAD.WIDE R64, R8, 0x4, R70 ;  /* 0x0000000408407825 */ /* 0x008fc800078e0246 */
[C---:B-1----:R-:W-:Y:S01]  /*36ea0*/  IMAD.WIDE R62, R8.reuse, 0x4, R72 ;  /* 0x00000004083e7825 */ /* 0x042fe200078e0248 */
[----:B------:R-:W-:Y:S03]  /*36eb0*/  STL.64 [R1+0x14a8], R64 ;  /* 0x0014a84001007387 */ /* 0x000fe60000100a00 */
[C---:B------:R-:W-:Y:S01]  /*36ec0*/  IMAD.WIDE R60, R8.reuse, 0x4, R78 ;  /* 0x00000004083c7825 */ /* 0x040fe200078e024e */
[----:B------:R4:W-:Y:S03]  /*36ed0*/  STL.64 [R1+0x14a0], R62 ;  /* 0x0014a03e01007387 */ /* 0x0009e60000100a00 */
[----:B------:R-:W-:Y:S01]  /*36ee0*/  IMAD.WIDE R58, R8, 0x4, R80 ;  /* 0x00000004083a7825 */ /* 0x000fe200078e0250 */
[----:B------:R-:W2:Y:S01]  /*36ef0*/  LDL.LU.64 R70, [R1+0xe98] ;  /* 0x000e980001467983 */ /* 0x000ea20000300a00 */
[----:B------:R-:W-:Y:S01]  /*36f00*/  ISETP.GE.U32.AND P5, PT, R5, 0x7ffffe99, PT ;  /* 0x7ffffe990500780c */ /* 0x000fe20003fa6070 */
[----:B------:R-:W1:Y:S02]  /*36f10*/  LDC R16, c[0x0][0x230] ;  /* 0x00008c00ff107b82 */ /* 0x000e640000000800 */
[----:B------:R-:W3:Y:S04]  /*36f20*/  LDL.LU.64 R72, [R1+0xea0] ;  /* 0x000ea00001487983 */ /* 0x000ee80000300a00 */
[----:B------:R4:W-:Y:S04]  /*36f30*/  STL.64 [R1+0x1498], R60 ;  /* 0x0014983c01007387 */ /* 0x0009e80000100a00 */
[----:B------:R4:W-:Y:S04]  /*36f40*/  STL.64 [R1+0x1490], R58 ;  /* 0x0014903a01007387 */ /* 0x0009e80000100a00 */
[----:B------:R-:W3:Y:S04]  /*36f50*/  LDL.LU.64 R78, [R1+0xea8] ;  /* 0x000ea800014e7983 */ /* 0x000ee80000300a00 */
[----:B------:R-:W3:Y:S04]  /*36f60*/  LDL.LU.64 R80, [R1+0xeb0] ;  /* 0x000eb00001507983 */ /* 0x000ee80000300a00 */
[----:B------:R-:W-:Y:S04]  /*36f70*/  LDGSTS.E [R243+-0x7ffc], desc[UR60][R64.64], !P1 ;  /* 0xf800400040f37fae */ /* 0x000fe8000c92187c */
[----:B------:R4:W-:Y:S04]  /*36f80*/  LDGSTS.E [R243+-0x3ffc], desc[UR60][R62.64], !P1 ;  /* 0xfc0040003ef37fae */ /* 0x0009e8000c92187c */
[----:B------:R4:W-:Y:S04]  /*36f90*/  LDGSTS.E [R243+-0x7ff8], desc[UR60][R60.64], !P6 ;  /* 0xf80080003cf37fae */ /* 0x0009e8000f12187c */
[----:B------:R1:W-:Y:S01]  /*36fa0*/  LDGSTS.E [R243+-0x3ff8], desc[UR60][R58.64], !P6 ;  /* 0xfc0080003af37fae */ /* 0x0003e2000f12187c */
[----:B------:R-:W-:Y:S01]  /*36fb0*/  ISETP.GE.U32.AND P6, PT, R4, 0x7ffffef6, PT ;  /* 0x7ffffef60400780c */ /* 0x000fe20003fc6070 */
[----:B----4-:R-:W-:Y:S01]  /*36fc0*/  IMAD.WIDE R62, R8, 0x4, R66 ;  /* 0x00000004083e7825 */ /* 0x010fe200078e0242 */
[----:B------:R-:W-:-:S03]  /*36fd0*/  IADD3 R4, R56, -0xa9, RZ ;  /* 0xffffff5738047810 */ /* 0x000fc60007ffe0ff */
[C---:B------:R-:W-:Y:S01]  /*36fe0*/  IMAD.WIDE R60, R8.reuse, 0x4, R68 ;  /* 0x00000004083c7825 */ /* 0x040fe200078e0244 */
[----:B------:R-:W-:Y:S03]  /*36ff0*/  STL.64 [R1+0x1488], R62 ;  /* 0x0014883e01007387 */ /* 0x000fe60000100a00 */
[C---:B-1----:R-:W-:Y:S01]  /*37000*/  IMAD.WIDE R58, R8.reuse, 0x4, R74 ;  /* 0x00000004083a7825 */ /* 0x042fe200078e024a */
[----:B------:R-:W-:Y:S03]  /*37010*/  STL.64 [R1+0x1480], R60 ;  /* 0x0014803c01007387 */ /* 0x000fe60000100a00 */
[----:B------:R-:W-:Y:S01]  /*37020*/  IMAD.WIDE R56, R8, 0x4, R76 ;  /* 0x0000000408387825 */ /* 0x000fe200078e024c */
[----:B------:R-:W4:Y:S04]  /*37030*/  LDL.LU.64 R66, [R1+0xeb8] ;  /* 0x000eb80001427983 */ /* 0x000f280000300a00 */
[----:B------:R-:W4:Y:S04]  /*37040*/  LDL.LU.64 R68, [R1+0xec0] ;  /* 0x000ec00001447983 */ /* 0x000f280000300a00 */
[----:B------:R-:W-:Y:S04]  /*37050*/  STL.64 [R1+0x1818], R58 ;  /* 0x0018183a01007387 */ /* 0x000fe80000100a00 */
[----:B------:R1:W-:Y:S04]  /*37060*/  STL.64 [R1+0x1810], R56 ;  /* 0x0018103801007387 */ /* 0x0003e80000100a00 */
[----:B------:R-:W4:Y:S04]  /*37070*/  LDL.LU.64 R74, [R1+0xec8] ;  /* 0x000ec800014a7983 */ /* 0x000f280000300a00 */
[----:B------:R-:W4:Y:S01]  /*37080*/  LDL.LU.64 R76, [R1+0xed0] ;  /* 0x000ed000014c7983 */ /* 0x000f220000300a00 */
[----:B------:R-:W-:-:S02]  /*37090*/  VIADD R5, R241, 0xffffff76 ;  /* 0xffffff76f1057836 */ /* 0x000fc40000000000 */
[----:B------:R-:W4:Y:S01]  /*370a0*/  LDC R241, c[0x0][0x230] ;  /* 0x00008c00fff17b82 */ /* 0x000f220000000800 */
[----:B------:R-:W-:Y:S02]  /*370b0*/  LDGSTS.E [R243+-0x7ff4], desc[UR60][R62.64], !P5 ;  /* 0xf800c0003ef37fae */ /* 0x000fe4000e92187c */
[----:B------:R-:W-:Y:S02]  /*370c0*/  ISETP.GE.U32.AND P1, PT, R5, 0x7ffffef7, PT ;  /* 0x7ffffef70500780c */ /* 0x000fe40003f26070 */
[----:B------:R-:W-:Y:S04]  /*370d0*/  LDGSTS.E [R243+-0x3ff4], desc[UR60][R60.64], !P5 ;  /* 0xfc00c0003cf37fae */ /* 0x000fe8000e92187c */
[----:B------:R-:W-:Y:S04]  /*370e0*/  LDGSTS.E [R242+-0x20000], desc[UR60][R58.64], !P4 ;  /* 0xe00000003af27fae */ /* 0x000fe8000e12187c */
[----:B------:R1:W-:Y:S01]  /*370f0*/  LDGSTS.E [R242+-0x1c000], desc[UR60][R56.64], !P4 ;  /* 0xe400000038f27fae */ /* 0x0003e2000e12187c */
[C---:B--2---:R-:W-:Y:S01]  /*37100*/  IMAD.WIDE R64, R8.reuse, 0x4, R70 ;  /* 0x0000000408407825 */ /* 0x044fe200078e0246 */
[----:B-1----:R-:W1:Y:S03]  /*37110*/  LDC R56, c[0x0][0x230] ;  /* 0x00008c00ff387b82 */ /* 0x002e660000000800 */
[C---:B---3--:R-:W-:Y:S01]  /*37120*/  IMAD.WIDE R62, R8.reuse, 0x4, R72 ;  /* 0x00000004083e7825 */ /* 0x048fe200078e0248 */
[----:B------:R4:W-:Y:S04]  /*37130*/  STL.64 [R1+0x1808], R64 ;  /* 0x0018084001007387 */ /* 0x0009e80000100a00 */
[----:B------:R2:W-:Y:S04]  /*37140*/  STL.64 [R1+0x1800], R62 ;  /* 0x0018003e01007387 */ /* 0x0005e80000100a00 */
[----:B------:R-:W3:Y:S01]  /*37150*/  LDL.LU.64 R70, [R1+0xed8] ;  /* 0x000ed80001467983 */ /* 0x000ee20000300a00 */
[----:B------:R-:W-:-:S03]  /*37160*/  IMAD.WIDE R60, R8, 0x4, R78 ;  /* 0x00000004083c7825 */ /* 0x000fc600078e024e */
[----:B------:R-:W3:Y:S01]  /*37170*/  LDL.LU.64 R72, [R1+0xee0] ;  /* 0x000ee00001487983 */ /* 0x000ee20000300a00 */
[----:B------:R-:W-:-:S03]  /*37180*/  IMAD.WIDE R58, R8, 0x4, R80 ;  /* 0x00000004083a7825 */ /* 0x000fc600078e0250 */
[----:B------:R2:W-:Y:S04]  /*37190*/  STL.64 [R1+0x17f8], R60 ;  /* 0x0017f83c01007387 */ /* 0x0005e80000100a00 */
[----:B------:R1:W-:Y:S04]  /*371a0*/  STL.64 [R1+0x17f0], R58 ;  /* 0x0017f03a01007387 */ /* 0x0003e80000100a00 */
[----:B------:R-:W3:Y:S04]  /*371b0*/  LDL.LU.64 R78, [R1+0xee8] ;  /* 0x000ee800014e7983 */ /* 0x000ee80000300a00 */
[----:B------:R-:W3:Y:S04]  /*371c0*/  LDL.LU.64 R80, [R1+0xef0] ;  /* 0x000ef00001507983 */ /* 0x000ee80000300a00 */
[----:B------:R4:W-:Y:S04]  /*371d0*/  LDGSTS.E [R242+-0x1fffc], desc[UR60][R64.64], !P1 ;  /* 0xe000400040f27fae */ /* 0x0009e8000c92187c */
[----:B------:R2:W-:Y:S04]  /*371e0*/  LDGSTS.E [R242+-0x1bffc], desc[UR60][R62.64], !P1 ;  /* 0xe40040003ef27fae */ /* 0x0005e8000c92187c */
[----:B------:R1:W-:Y:S04]  /*371f0*/  LDGSTS.E [R242+-0x1fff8], desc[UR60][R60.64], !P6 ;  /* 0xe00080003cf27fae */ /* 0x0003e8000f12187c */
[----:B------:R1:W-:Y:S01]  /*37200*/  LDGSTS.E [R242+-0x1bff8], desc[UR60][R58.64], !P6 ;  /* 0xe40080003af27fae */ /* 0x0003e2000f12187c */
[----:B----4-:R-:W-:-:S04]  /*37210*/  IMAD.WIDE R64, R8, 0x4, R66 ;  /* 0x0000000408407825 */ /* 0x010fc800078e0242 */
[C---:B--2---:R-:W-:Y:S01]  /*37220*/  IMAD.WIDE R62, R8.reuse, 0x4, R68 ;  /* 0x00000004083e7825 */ /* 0x044fe200078e0244 */
[----:B------:R-:W-:Y:S04]  /*37230*/  STL.64 [R1+0x17e8], R64 ;  /* 0x0017e84001007387 */ /* 0x000fe80000100a00 */
[----:B------:R3:W-:Y:S04]  /*37240*/  STL.64 [R1+0x17e0], R62 ;  /* 0x0017e03e01007387 */ /* 0x0007e80000100a00 */
[----:B------:R-:W2:Y:S01]  /*37250*/  LDL.LU.64 R66, [R1+0xef8] ;  /* 0x000ef80001427983 */ /* 0x000ea20000300a00 */
        /* <DEDUP_REMOVED lines=8> */
[----:B------:R-:W-:Y:S01]  /*372e0*/  ISETP.GE.U32.AND P4, PT, R4, 0x7ffffed8, PT ;  /* 0x7ffffed80400780c */ /* 0x000fe20003f86070 */
[----:B------:R-:W4:Y:S03]  /*372f0*/  LDC R240, c[0x0][0x230] ;  /* 0x00008c00fff07b82 */ /* 0x000f260000000800 */
[----:B------:R-:W-:-:S02]  /*37300*/  ISETP.GE.U32.AND P5, PT, R5, 0x7ffffef5, PT ;  /* 0x7ffffef50500780c */ /* 0x000fc40003fa6070 */
[----:B------:R-:W-:Y:S01]  /*37310*/  IADD3 R4, R17, -0xab, RZ ;  /* 0xffffff5511047810 */ /* 0x000fe20007ffe0ff */
[----:B------:R-:W-:Y:S02]  /*37320*/  VIADD R5, R252, 0xffffff56 ;  /* 0xffffff56fc057836 */ /* 0x000fe40000000000 */
[----:B------:R-:W4:Y:S01]  /*37330*/  LDC R252, c[0x0][0x230] ;  /* 0x00008c00fffc7b82 */ /* 0x000f220000000800 */
[----:B------:R-:W-:Y:S02]  /*37340*/  ISETP.GE.U32.AND P6, PT, R4, 0x7ffffed6, PT ;  /* 0x7ffffed60400780c */ /* 0x000fe40003fc6070 */
[----:B------:R-:W-:-:S05]  /*37350*/  IADD3 R4, R16, -0xc9, RZ ;  /* 0xffffff3710047810 */ /* 0x000fca0007ffe0ff */
[----:B------:R-:W-:Y:S01]  /*37360*/  LDGSTS.E [R242+-0x1fff4], desc[UR60][R64.64], !P5 ;  /* 0xe000c00040f27fae */ /* 0x000fe2000e92187c */
[----:B------:R-:W-:Y:S01]  /*37370*/  ISETP.GE.U32.AND P1, PT, R5, 0x7ffffed7, PT ;  /* 0x7ffffed70500780c */ /* 0x000fe20003f26070 */
[----:B------:R-:W4:Y:S02]  /*37380*/  LDC R17, c[0x0][0x230] ;  /* 0x00008c00ff117b82 */ /* 0x000f240000000800 */
[----:B------:R3:W-:Y:S04]  /*37390*/  LDGSTS.E [R242+-0x1bff4], desc[UR60][R62.64], !P5 ;  /* 0xe400c0003ef27fae */ /* 0x0007e8000e92187c */
[----:B------:R1:W-:Y:S02]  /*373a0*/  LDGSTS.E [R242+-0x18000], desc[UR60][R60.64], !P4 ;  /* 0xe80000003cf27fae */ /* 0x0003e4000e12187c */
[----:B------:R-:W4:Y:S02]  /*373b0*/  LDC R16, c[0x0][0x230] ;  /* 0x00008c00ff107b82 */ /* 0x000f240000000800 */
[----:B------:R1:W-:Y:S01]  /*373c0*/  LDGSTS.E [R242+-0x14000], desc[UR60][R58.64], !P4 ;  /* 0xec0000003af27fae */ /* 0x0003e2000e12187c */
[----:B------:R-:W-:-:S02]  /*373d0*/  ISETP.GE.U32.AND P4, PT, R4, 0x7ffffeb8, PT ;  /* 0x7ffffeb80400780c */ /* 0x000fc40003f86070 */
[----:B------:R-:W-:Y:S01]  /*373e0*/  IADD3 R4, R56, -0xcb, RZ ;  /* 0xffffff3538047810 */ /* 0x000fe20007ffe0ff */
[----:B---3--:R-:W-:-:S04]  /*373f0*/  IMAD.WIDE R62, R8, 0x4, R70 ;  /* 0x00000004083e7825 */ /* 0x008fc800078e0246 */
[C---:B-1----:R-:W-:Y:S01]  /*37400*/  IMAD.WIDE R60, R8.reuse, 0x4, R72 ;  /* 0x00000004083c7825 */ /* 0x042fe200078e0248 */
        /* <DEDUP_REMOVED lines=12> */
[----:B------:R1:W-:Y:S01]  /*374d0*/  LDGSTS.E [R242+-0x17ff8], desc[UR60][R58.64], !P6 ;  /* 0xe80080003af27fae */ /* 0x0003e2000f12187c */
[----:B--2---:R-:W-:-:S03]  /*374e0*/  IMAD.WIDE R64, R8, 0x4, R66 ;  /* 0x0000000408407825 */ /* 0x004fc600078e0242 */
[----:B------:R2:W-:Y:S01]  /*374f0*/  LDGSTS.E [R242+-0x13ff8], desc[UR60][R56.64], !P6 ;  /* 0xec00800038f27fae */ /* 0x0005e2000f12187c */
[----:B----4-:R-:W-:-:S03]  /*37500*/  IMAD.WIDE R62, R8, 0x4, R68 ;  /* 0x00000004083e7825 */ /* 0x010fc600078e0244 */
[----:B------:R3:W-:Y:S04]  /*37510*/  STL.64 [R1+0x1668], R64 ;  /* 0x0016684001007387 */ /* 0x0007e80000100a00 */
[----:B------:R4:W-:Y:S04]  /*37520*/  STL.64 [R1+0x1660], R62 ;  /* 0x0016603e01007387 */ /* 0x0009e80000100a00 */
[----:B------:R-:W4:Y:S01]  /*37530*/  LDL.LU.64 R66, [R1+0xf38] ;  /* 0x000f380001427983 */ /* 0x000f220000300a00 */
[----:B------:R-:W-:Y:S02]  /*37540*/  VIADD R5, R241, 0xffffff54 ;  /* 0xffffff54f1057836 */ /* 0x000fe40000000000 */
[C---:B-1----:R-:W-:Y:S01]  /*37550*/  IMAD.WIDE R60, R8.reuse, 0x4, R74 ;  /* 0x00000004083c7825 */ /* 0x042fe200078e024a */
[----:B------:R-:W4:Y:S03]  /*37560*/  LDL.LU.64 R68, [R1+0xf40] ;  /* 0x000f400001447983 */ /* 0x000f260000300a00 */
[----:B------:R-:W-:Y:S01]  /*37570*/  IMAD.WIDE R58, R8, 0x4, R76 ;  /* 0x00000004083a7825 */ /* 0x000fe200078e024c */
[----:B------:R1:W-:Y:S01]  /*37580*/  STL.64 [R1+0x1558], R60 ;  /* 0x0015583c01007387 */ /* 0x0003e20000100a00 */
[----:B------:R-:W-:Y:S01]  /*37590*/  ISETP.GE.U32.AND P6, PT, R4, 0x7ffffeb6, PT ;  /* 0x7ffffeb60400780c */ /* 0x000fe20003fc6070 */
[----:B------:R-:W1:Y:S02]  /*375a0*/  LDC R241, c[0x0][0x230] ;  /* 0x00008c00fff17b82 */ /* 0x000e640000000800 */
[----:B------:R1:W-:Y:S04]  /*375b0*/  STL.64 [R1+0x1550], R58 ;  /* 0x0015503a01007387 */ /* 0x0003e80000100a00 */
[----:B------:R-:W4:Y:S02]  /*375c0*/  LDL.LU.64 R74, [R1+0x1428] ;  /* 0x00142800014a7983 */ /* 0x000f240000300a00 */
[----:B--2---:R-:W2:Y:S02]  /*375d0*/  LDC R57, c[0x0][0x230] ;  /* 0x00008c00ff397b82 */ /* 0x004ea40000000800 */
[----:B------:R-:W2:Y:S01]  /*375e0*/  LDL.LU.64 R76, [R1+0x1430] ;  /* 0x00143000014c7983 */ /* 0x000ea20000300a00 */
[----:B------:R-:W-:Y:S01]  /*375f0*/  ISETP.GE.U32.AND P5, PT, R5, 0x7ffffed5, PT ;  /* 0x7ffffed50500780c */ /* 0x000fe20003fa6070 */
[----:B------:R-:W-:Y:S01]  /*37600*/  VIADD R5, R240, 0xffffff36 ;  /* 0xffffff36f0057836 */ /* 0x000fe20000000000 */
[----:B------:R-:W-:-:S03]  /*37610*/  IADD3 R4, R17, -0xe9, RZ ;  /* 0xffffff1711047810 */ /* 0x000fc60007ffe0ff */
[----:B------:R-:W2:Y:S01]  /*37620*/  LDC R240, c[0x0][0x230] ;  /* 0x00008c00fff07b82 */ /* 0x000ea20000000800 */
[----:B------:R-:W-:-:S07]  /*37630*/  ISETP.GE.U32.AND P1, PT, R5, 0x7ffffeb7, PT ;  /* 0x7ffffeb70500780c */ /* 0x000fce0003f26070 */
[----:B------:R3:W-:Y:S01]  /*37640*/  LDGSTS.E [R242+-0x17ff4], desc[UR60][R64.64], !P5 ;  /* 0xe800c00040f27fae */ /* 0x0007e2000e92187c */
[----:B------:R-:W2:Y:S03]  /*37650*/  LDC R56, c[0x0][0x230] ;  /* 0x00008c00ff387b82 */ /* 0x000ea60000000800 */
[----:B------:R4:W-:Y:S04]  /*37660*/  LDGSTS.E [R242+-0x13ff4], desc[UR60][R62.64], !P5 ;  /* 0xec00c0003ef27fae */ /* 0x0009e8000e92187c */
[----:B------:R1:W-:Y:S01]  /*37670*/  LDGSTS.E [R242+-0x10000], desc[UR60][R60.64], !P4 ;  /* 0xf00000003cf27fae */ /* 0x0003e2000e12187c */
[----:B------:R-:W2:Y:S03]  /*37680*/  LDC R17, c[0x0][0x230] ;  /* 0x00008c00ff117b82 */ /* 0x000ea60000000800 */
[----:B------:R1:W-:Y:S01]  /*37690*/  LDGSTS.E [R242+-0xc000], desc[UR60][R58.64], !P4 ;  /* 0xf40000003af27fae */ /* 0x0003e2000e12187c */
[----:B---3--:R-:W-:-:S04]  /*376a0*/  IMAD.WIDE R64, R8, 0x4, R70 ;  /* 0x0000000408407825 */ /* 0x008fc800078e0246 */
[C---:B----4-:R-:W-:Y:S01]  /*376b0*/  IMAD.WIDE R62, R8.reuse, 0x4, R72 ;  /* 0x00000004083e7825 */ /* 0x050fe200078e0248 */
[----:B------:R3:W-:Y:S04]  /*376c0*/  STL.64 [R1+0x1548], R64 ;  /* 0x0015484001007387 */ /* 0x0007e80000100a00 */
[----:B------:R4:W-:Y:S04]  /*376d0*/  STL.64 [R1+0x1540], R62 ;  /* 0x0015403e01007387 */ /* 0x0009e80000100a00 */
[----:B------:R-:W2:Y:S01]  /*376e0*/  LDL.LU.64 R70, [R1+0x1438] ;  /* 0x0014380001467983 */ /* 0x000ea20000300a00 */
[----:B-1----:R-:W-:-:S03]  /*376f0*/  IMAD.WIDE R60, R8, 0x4, R78 ;  /* 0x00000004083c7825 */ /* 0x002fc600078e024e */
[----:B------:R-:W2:Y:S01]  /*37700*/  LDL.LU.64 R72, [R1+0x1440] ;  /* 0x0014400001487983 */ /* 0x000ea20000300a00 */
[----:B------:R-:W-:-:S03]  /*37710*/  IMAD.WIDE R58, R8, 0x4, R80 ;  /* 0x00000004083a7825 */ /* 0x000fc600078e0250 */
[----:B------:R1:W-:Y:S04]  /*37720*/  STL.64 [R1+0x1538], R60 ;  /* 0x0015383c01007387 */ /* 0x0003e80000100a00 */
[----:B------:R2:W-:Y:S04]  /*37730*/  STL.64 [R1+0x1530], R58 ;  /* 0x0015303a01007387 */ /* 0x0005e80000100a00 */
[----:B------:R-:W2:Y:S04]  /*37740*/  LDL.LU.64 R78, [R1+0x1448] ;  /* 0x00144800014e7983 */ /* 0x000ea80000300a00 */
[----:B------:R-:W2:Y:S04]  /*37750*/  LDL.LU.64 R80, [R1+0x1450] ;  /* 0x0014500001507983 */ /* 0x000ea80000300a00 */
[----:B------:R3:W-:Y:S04]  /*37760*/  LDGSTS.E [R242+-0xfffc], desc[UR60][R64.64], !P1 ;  /* 0xf000400040f27fae */ /* 0x0007e8000c92187c */
[----:B------:R4:W-:Y:S04]  /*37770*/  LDGSTS.E [R242+-0xbffc], desc[UR60][R62.64], !P1 ;  /* 0xf40040003ef27fae */ /* 0x0009e8000c92187c */
[----:B------:R1:W-:Y:S04]  /*37780*/  LDGSTS.E [R242+-0xfff8], desc[UR60][R60.64], !P6 ;  /* 0xf00080003cf27fae */ /* 0x0003e8000f12187c */
[----:B------:R2:W-:Y:S01]  /*37790*/  LDGSTS.E [R242+-0xbff8], desc[UR60][R58.64], !P6 ;  /* 0xf40080003af27fae */ /* 0x0005e2000f12187c */
[----:B---3--:R-:W-:-:S04]  /*377a0*/  IMAD.WIDE R64, R8, 0x4, R66 ;  /* 0x0000000408407825 */ /* 0x008fc800078e0242 */
[C---:B----4-:R-:W-:Y:S01]  /*377b0*/  IMAD.WIDE R62, R8.reuse, 0x4, R68 ;  /* 0x00000004083e7825 */ /* 0x050fe200078e0244 */
[----:B------:R3:W-:Y:S04]  /*377c0*/  STL.64 [R1+0x1528], R64 ;  /* 0x0015284001007387 */ /* 0x0007e80000100a00 */
[----:B------:R4:W-:Y:S04]  /*377d0*/  STL.64 [R1+0x1520], R62 ;  /* 0x0015203e01007387 */ /* 0x0009e80000100a00 */
[----:B------:R-:W4:Y:S01]  /*377e0*/  LDL.LU.64 R66, [R1+0x1458] ;  /* 0x0014580001427983 */ /* 0x000f220000300a00 */
[----:B-1----:R-:W-:-:S03]  /*377f0*/  IMAD.WIDE R60, R8, 0x4, R74 ;  /* 0x00000004083c7825 */ /* 0x002fc600078e024a */
[----:B------:R-:W4:Y:S01]  /*37800*/  LDL.LU.64 R68, [R1+0x1460] ;  /* 0x0014600001447983 */ /* 0x000f220000300a00 */
[----:B--2---:R-:W-:-:S03]  /*37810*/  IMAD.WIDE R58, R8, 0x4, R76 ;  /* 0x00000004083a7825 */ /* 0x004fc600078e024c */
[----:B------:R1:W-:Y:S04]  /*37820*/  STL.64 [R1+0x1478], R60 ;  /* 0x0014783c01007387 */ /* 0x0003e80000100a00 */
[----:B------:R2:W-:Y:S04]  /*37830*/  STL.64 [R1+0x1470], R58 ;  /* 0x0014703a01007387 */ /* 0x0005e80000100a00 */
[----:B------:R-:W2:Y:S04]  /*37840*/  LDL.LU.64 R74, [R1+0xf48] ;  /* 0x000f4800014a7983 */ /* 0x000ea80000300a00 */
[----:B------:R-:W2:Y:S01]  /*37850*/  LDL.LU.64 R76, [R1+0xf50] ;  /* 0x000f5000014c7983 */ /* 0x000ea20000300a00 */
[----:B------:R-:W-:Y:S01]  /*37860*/  VIADD R5, R252, 0xffffff34 ;  /* 0xffffff34fc057836 */ /* 0x000fe20000000000 */
[----:B------:R-:W-:Y:S01]  /*37870*/  ISETP.GE.U32.AND P4, PT, R4, 0x7ffffe98, PT ;  /* 0x7ffffe980400780c */ /* 0x000fe20003f86070 */
[----:B------:R-:W2:Y:S03]  /*37880*/  LDC R252, c[0x0][0x230] ;  /* 0x00008c00fffc7b82 */ /* 0x000ea60000000800 */
[----:B------:R-:W-:Y:S01]  /*37890*/  ISETP.GE.U32.AND P5, PT, R5, 0x7ffffeb5, PT ;  /* 0x7ffffeb50500780c */ /* 0x000fe20003fa6070 */
[----:B------:R-:W-:-:S04]  /*378a0*/  VIADD R5, R241, 0xffffff16 ;  /* 0xffffff16f1057836 */ /* 0x000fc80000000000 */
[----:B------:R-:W2:Y:S01]  /*378b0*/  LDC R241, c[0x0][0x230] ;  /* 0x00008c00fff17b82 */ /* 0x000ea20000000800 */
[----:B------:R-:W-:Y:S02]  /*378c0*/  ISETP.GE.U32.AND P1, PT, R5, 0x7ffffe97, PT ;  /* 0x7ffffe970500780c */ /* 0x000fe40003f26070 */
[----:B------:R-:W-:-:S05]  /*378d0*/  IADD3 R4, R16, -0xeb, RZ ;  /* 0xffffff1510047810 */ /* 0x000fca0007ffe0ff */
[----:B------:R3:W-:Y:S01]  /*378e0*/  LDGSTS.E [R242+-0xfff4], desc[UR60][R64.64], !P5 ;  /* 0xf000c00040f27fae */ /* 0x0007e2000e92187c */
[----:B------:R-:W-:Y:S01]  /*378f0*/  VIADD R5, R240, 0xffffff14 ;  /* 0xffffff14f0057836 */ /* 0x000fe20000000000 */
[----:B------:R-:W2:Y:S02]  /*37900*/  LDC R16, c[0x0][0x230] ;  /* 0x00008c00ff107b82 */ /* 0x000ea40000000800 */
[----:B------:R4:W-:Y:S04]  /*37910*/  LDGSTS.E [R242+-0xbff4], desc[UR60][R62.64], !P5 ;  /* 0xf400c0003ef27fae */ /* 0x0009e8000e92187c */
[----:B------:R1:W-:Y:S04]  /*37920*/  LDGSTS.E [R242+-0x8000], desc[UR60][R60.64], !P4 ;  /* 0xf80000003cf27fae */ /* 0x0003e8000e12187c */
[----:B------:R2:W-:Y:S01]  /*37930*/  LDGSTS.E [R242+-0x4000], desc[UR60][R58.64], !P4 ;  /* 0xfc0000003af27fae */ /* 0x0005e2000e12187c */
[----:B------:R-:W-:-:S02]  /*37940*/  ISETP.GE.U32.AND P6, PT, R4, 0x7ffffe96, PT ;  /* 0x7ffffe960400780c */ /* 0x000fc40003fc6070 */
[----:B------:R-:W-:Y:S01]  /*37950*/  ISETP.GE.U32.AND P5, PT, R5, 0x7ffffe95, PT ;  /* 0x7ffffe950500780c */ /* 0x000fe20003fa6070 */
[----:B------:R-:W-:Y:S02]  /*37960*/  VIADD R5, R57, 0xffffff72 ;  /* 0xffffff7239057836 */ /* 0x000fe40000000000 */
[----:B---3--:R-:W-:-:S04]  /*37970*/  IMAD.WIDE R64, R8, 0x4, R70 ;  /* 0x0000000408407825 */ /* 0x008fc800078e0246 */
[C---:B----4-:R-:W-:Y:S01]  /*37980*/  IMAD.WIDE R62, R8.reuse, 0x4, R72 ;  /* 0x00000004083e7825 */ /* 0x050fe200078e0248 */
[----:B------:R-:W-:Y:S03]  /*37990*/  STL.64 [R1+0x1468], R64 ;  /* 0x0014684001007387 */ /* 0x000fe60000100a00 */
[C---:B-1----:R-:W-:Y:S01]  /*379a0*/  IMAD.WIDE R60, R8.reuse, 0x4, R78 ;  /* 0x00000004083c7825 */ /* 0x042fe200078e024e */
[----:B------:R1:W-:Y:S03]  /*379b0*/  STL.64 [R1+0x1440], R62 ;  /* 0x0014403e01007387 */ /* 0x0003e60000100a00 */
[----:B--2---:R-:W-:Y:S01]  /*379c0*/  IMAD.WIDE R58, R8, 0x4, R80 ;  /* 0x00000004083a7825 */ /* 0x004fe200078e0250 */
[----:B------:R-:W2:Y:S01]  /*379d0*/  LDL.LU.64 R78, [R1+0xf58] ;  /* 0x000f5800014e7983 */ /* 0x000ea20000300a00 */
[----:B------:R-:W-:Y:S01]  /*379e0*/  IADD3 R4, R56, -0x8d, RZ ;  /* 0xffffff7338047810 */ /* 0x000fe20007ffe0ff */
[----:B------:R-:W3:Y:S02]  /*379f0*/  LDC R57, c[0x0][0x230] ;  /* 0x00008c00ff397b82 */ /* 0x000ee40000000800 */
[----:B------:R-:W4:Y:S04]  /*37a00*/  LDL.LU.64 R70, [R1+0xf60] ;  /* 0x000f600001467983 */ /* 0x000f280000300a00 */
[----:B------:R1:W-:Y:S02]  /*37a10*/  STL.64 [R1+0x1438], R60 ;  /* 0x0014383c01007387 */ /* 0x0003e40000100a00 */
[----:B------:R-:W3:Y:S02]  /*37a20*/  LDC R56, c[0x0][0x230] ;  /* 0x00008c00ff387b82 */ /* 0x000ee40000000800 */
[----:B------:R1:W-:Y:S04]  /*37a30*/  STL.64 [R1+0x1430], R58 ;  /* 0x0014303a01007387 */ /* 0x0003e80000100a00 */
[----:B------:R-:W3:Y:S04]  /*37a40*/  LDL.LU.64 R72, [R1+0xf68] ;  /* 0x000f680001487983 */ /* 0x000ee80000300a00 */
[----:B------:R-:W3:Y:S04]  /*37a50*/  LDL.LU.64 R80, [R1+0xf70] ;  /* 0x000f700001507983 */ /* 0x000ee80000300a00 */
[----:B------:R-:W-:Y:S04]  /*37a60*/  LDGSTS.E [R242+-0x7ffc], desc[UR60][R64.64], !P1 ;  /* 0xf800400040f27fae */ /* 0x000fe8000c92187c */
[----:B------:R1:W-:Y:S01]  /*37a70*/  LDGSTS.E [R242+-0x3ffc], desc[UR60][R62.64], !P1 ;  /* 0xfc0040003ef27fae */ /* 0x0003e2000c92187c */
[----:B------:R-:W-:Y:S01]  /*37a80*/  ISETP.GE.U32.AND P1, PT, R5, 0x7ffffef3, PT ;  /* 0x7ffffef30500780c */ /* 0x000fe20003f26070 */
[----:B------:R-:W-:-:S02]  /*37a90*/  VIADD R5, R241, 0xffffff70 ;  /* 0xffffff70f1057836 */ /* 0x000fc40000000000 */
[----:B------:R1:W-:Y:S04]  /*37aa0*/  LDGSTS.E [R242+-0x7ff8], desc[UR60][R60.64], !P6 ;  /* 0xf80080003cf27fae */ /* 0x0003e8000f12187c */
[----:B------:R1:W-:Y:S02]  /*37ab0*/  LDGSTS.E [R242+-0x3ff8], desc[UR60][R58.64], !P6 ;  /* 0xfc0080003af27fae */ /* 0x0003e4000f12187c */
[----:B-1----:R-:W-:-:S04]  /*37ac0*/  IMAD.WIDE R62, R8, 0x4, R66 ;  /* 0x00000004083e7825 */ /* 0x002fc800078e0242 */
[C---:B------:R-:W-:Y:S01]  /*37ad0*/  IMAD.WIDE R240, R8.reuse, 0x4, R68 ;  /* 0x0000000408f07825 */ /* 0x040fe200078e0244 */
[----:B------:R-:W-:Y:S03]  /*37ae0*/  STL.64 [R1+0x1428], R62 ;  /* 0x0014283e01007387 */ /* 0x000fe60000100a00 */
[C---:B------:R-:W-:Y:S01]  /*37af0*/  IMAD.WIDE R60, R8.reuse, 0x4, R74 ;  /* 0x00000004083c7825 */ /* 0x040fe200078e024a */
[----:B------:R-:W3:Y:S03]  /*37b00*/  LDL.LU.64 R68, [R1+0xf78] ;  /* 0x000f780001447983 */ /* 0x000ee60000300a00 */
[----:B------:R-:W-:Y:S01]  /*37b10*/  IMAD.WIDE R58, R8, 0x4, R76 ;  /* 0x00000004083a7825 */ /* 0x000fe200078e024c */
[----:B------:R-:W3:Y:S04]  /*37b20*/  LDL.LU.64 R66, [R1+0xf80] ;  /* 0x000f800001427983 */ /* 0x000ee80000300a00 */
[----:B------:R-:W-:Y:S04]  /*37b30*/  STL.64 [R1+0x17d8], R60 ;  /* 0x0017d83c01007387 */ /* 0x000fe80000100a00 */
[----:B------:R1:W-:Y:S04]  /*37b40*/  STL.64 [R1+0x17d0], R58 ;  /* 0x0017d03a01007387 */ /* 0x0003e80000100a00 */
[----:B------:R-:W3:Y:S04]  /*37b50*/  LDL.LU.64 R74, [R1+0xf88] ;  /* 0x000f8800014a7983 */ /* 0x000ee80000300a00 */
[----:B------:R-:W3:Y:S01]  /*37b60*/  LDL.LU.64 R76, [R1+0xf90] ;  /* 0x000f9000014c7983 */ /* 0x000ee20000300a00 */
[----:B------:R-:W-:-:S03]  /*37b70*/  ISETP.GE.U32.AND P4, PT, R4, 0x7ffffef4, PT ;  /* 0x7ffffef40400780c */ /* 0x000fc60003f86070 */
[----:B------:R-:W-:Y:S01]  /*37b80*/  LDGSTS.E [R242+-0x7ff4], desc[UR60][R62.64], !P5 ;  /* 0xf800c0003ef27fae */ /* 0x000fe2000e92187c */
[----:B------:R-:W-:Y:S02]  /*37b90*/  IADD3 R4, R17, -0x8f, RZ ;  /* 0xffffff7111047810 */ /* 0x000fe40007ffe0ff */
[----:B------:R-:W3:Y:S01]  /*37ba0*/  LDC R17, c[0x0][0x230] ;  /* 0x00008c00ff117b82 */ /* 0x000ee20000000800 */
[----:B------:R-:W-:Y:S01]  /*37bb0*/  LDGSTS.E [R242+-0x3ff4], desc[UR60][R240.64], !P5 ;  /* 0xfc00c000f0f27fae */ /* 0x000fe2000e92187c */
[----:B------:R-:W-:-:S05]  /*37bc0*/  ISETP.GE.U32.AND P6, PT, R4, 0x7ffffef2, PT ;  /* 0x7ffffef20400780c */ /* 0x000fca0003fc6070 */
[----:B------:R-:W-:Y:S04]  /*37bd0*/  LDGSTS.E [R15+-0x20000], desc[UR60][R60.64], !P4 ;  /* 0xe00000003c0f7fae */ /* 0x000fe8000e12187c */
[----:B------:R1:W-:Y:S01]  /*37be0*/  LDGSTS.E [R15+-0x1c000], desc[UR60][R58.64], !P4 ;  /* 0xe40000003a0f7fae */ /* 0x0003e2000e12187c */
[----:B------:R-:W-:Y:S01]  /*37bf0*/  ISETP.GE.U32.AND P5, PT, R5, 0x7ffffef1, PT ;  /* 0x7ffffef10500780c */ /* 0x000fe20003fa6070 */
[C---:B--2---:R-:W-:Y:S01]  /*37c00*/  IMAD.WIDE R78, R8.reuse, 0x4, R78 ;  /* 0x00000004084e7825 */ /* 0x044fe200078e024e */
[----:B-1----:R-:W1:Y:S03]  /*37c10*/  LDC R58, c[0x0][0x230] ;  /* 0x00008c00ff3a7b82 */ /* 0x002e660000000800 */
[C---:B----4-:R-:W-:Y:S01]  /*37c20*/  IMAD.WIDE R64, R8.reuse, 0x4, R70 ;  /* 0x0000000408407825 */ /* 0x050fe200078e0246 */
[----:B------:R2:W-:Y:S04]  /*37c30*/  STL.64 [R1+0x17c8], R78 ;  /* 0x0017c84e01007387 */ /* 0x0005e80000100a00 */
[----:B------:R4:W-:Y:S04]  /*37c40*/  STL.64 [R1+0x17c0], R64 ;  /* 0x0017c04001007387 */ /* 0x0009e80000100a00 */
[----:B------:R-:W4:Y:S01]  /*37c50*/  LDL.LU.64 R70, [R1+0xf98] ;  /* 0x000f980001467983 */ /* 0x000f220000300a00 */
[----:B---3--:R-:W-:-:S03]  /*37c60*/  IMAD.WIDE R62, R8, 0x4, R72 ;  /* 0x00000004083e7825 */ /* 0x008fc600078e0248 */
[----:B------:R-:W-:Y:S01]  /*37c70*/  LDGSTS.E [R15+-0x1fffc], desc[UR60][R78.64], !P1 ;  /* 0xe00040004e0f7fae */ /* 0x000fe2000c92187c */
[----:B------:R-:W-:-:S03]  /*37c80*/  IMAD.WIDE R60, R8, 0x4, R80 ;  /* 0x00000004083c7825 */ /* 0x000fc600078e0250 */
[----:B------:R-:W3:Y:S04]  /*37c90*/  LDL.LU.64 R72, [R1+0xfa0] ;  /* 0x000fa00001487983 */ /* 0x000ee80000300a00 */
[----:B------:R1:W-:Y:S04]  /*37ca0*/  STL.64 [R1+0x17b8], R62 ;  /* 0x0017b83e01007387 */ /* 0x0003e80000100a00 */
[----:B------:R1:W-:Y:S04]  /*37cb0*/  STL.64 [R1+0x17b0], R60 ;  /* 0x0017b03c01007387 */ /* 0x0003e80000100a00 */
[----:B--2---:R-:W2:Y:S04]  /*37cc0*/  LDL.LU.64 R78, [R1+0xfa8] ;  /* 0x000fa800014e7983 */ /* 0x004ea80000300a00 */
[----:B------:R-:W2:Y:S04]  /*37cd0*/  LDL.LU.64 R80, [R1+0xfb0] ;  /* 0x000fb00001507983 */ /* 0x000ea80000300a00 */
[----:B------:R4:W-:Y:S04]  /*37ce0*/  LDGSTS.E [R15+-0x1bffc], desc[UR60][R64.64], !P1 ;  /* 0xe4004000400f7fae */ /* 0x0009e8000c92187c */
[----:B------:R1:W-:Y:S01]  /*37cf0*/  LDGSTS.E [R15+-0x1fff8], desc[UR60][R62.64], !P6 ;  /* 0xe00080003e0f7fae */ /* 0x0003e2000f12187c */
[----:B------:R-:W-:-:S03]  /*37d00*/  IMAD.WIDE R68, R8, 0x4, R68 ;  /* 0x0000000408447825 */ /* 0x000fc600078e0244 */
[----:B------:R1:W-:Y:S01]  /*37d10*/  LDGSTS.E [R15+-0x1bff8], desc[UR60][R60.64], !P6 ;  /* 0xe40080003c0f7fae */ /* 0x0003e2000f12187c */
[----:B----4-:R-:W-:-:S03]  /*37d20*/  IMAD.WIDE R64, R8, 0x4, R66 ;  /* 0x0000000408407825 */ /* 0x010fc600078e0242 */
[----:B------:R4:W-:Y:S04]  /*37d30*/  STL.64 [R1+0x17a8], R68 ;  /* 0x0017a84401007387 */ /* 0x0009e80000100a00 */
[----:B------:R4:W-:Y:S04]  /*37d40*/  STL.64 [R1+0x17a0], R64 ;  /* 0x0017a04001007387 */ /* 0x0009e80000100a00 */
[----:B------:R-:W-:Y:S01]  /*37d50*/  LDGSTS.E [R15+-0x1fff4], desc[UR60][R68.64], !P5 ;  /* 0xe000c000440f7fae */ /* 0x000fe2000e92187c */
[----:B-1----:R-:W-:Y:S01]  /*37d60*/  IMAD.WIDE R62, R8, 0x4, R74 ;  /* 0x00000004083e7825 */ /* 0x002fe200078e024a */
[----:B------:R-:W-:-:S02]  /*37d70*/  IADD3 R4, R16, -0xad, RZ ;  /* 0xffffff5310047810 */ /* 0x000fc40007ffe0ff */
[----:B------:R-:W2:Y:S01]  /*37d80*/  LDL.LU.64 R74, [R1+0xfb8] ;  /* 0x000fb800014a7983 */ /* 0x000ea20000300a00 */
[----:B------:R-:W1:Y:S01]  /*37d90*/  LDC R16, c[0x0][0x230] ;  /* 0x00008c00ff107b82 */ /* 0x000e620000000800 */
[----:B------:R-:W-:Y:S02]  /*37da0*/  IMAD.WIDE R60, R8, 0x4, R76 ;  /* 0x00000004083c7825 */ /* 0x000fe400078e024c */
[----:B------:R-:W2:Y:S04]  /*37db0*/  LDL.LU.64 R66, [R1+0xfc0] ;  /* 0x000fc00001427983 */ /* 0x000ea80000300a00 */
[----:B------:R3:W-:Y:S04]  /*37dc0*/  STL.64 [R1+0x1658], R62 ;  /* 0x0016583e01007387 */ /* 0x0007e80000100a00 */
[----:B------:R2:W-:Y:S04]  /*37dd0*/  STL.64 [R1+0x1650], R60 ;  /* 0x0016503c01007387 */ /* 0x0005e80000100a00 */
[----:B----4-:R-:W4:Y:S04]  /*37de0*/  LDL.LU.64 R68, [R1+0xfc8] ;  /* 0x000fc80001447983 */ /* 0x010f280000300a00 */
[----:B------:R-:W4:Y:S01]  /*37df0*/  LDL.LU.64 R76, [R1+0xfd0] ;  /* 0x000fd000014c7983 */ /* 0x000f220000300a00 */
[----:B------:R-:W-:Y:S01]  /*37e00*/  ISETP.GE.U32.AND P4, PT, R4, 0x7ffffed4, PT ;  /* 0x7ffffed40400780c */ /* 0x000fe20003f86070 */
[----:B------:R-:W-:-:S02]  /*37e10*/  VIADD R5, R252, 0xffffff52 ;  /* 0xffffff52fc057836 */ /* 0x000fc40000000000 */
[----:B------:R1:W-:Y:S01]  /*37e20*/  LDGSTS.E [R15+-0x1bff4], desc[UR60][R64.64], !P5 ;  /* 0xe400c000400f7fae */ /* 0x0003e2000e92187c */
[----:B------:R-:W-:Y:S01]  /*37e30*/  IADD3 R4, R56, -0xaf, RZ ;  /* 0xffffff5138047810 */ /* 0x000fe20007ffe0ff */
[----:B------:R-:W4:Y:S01]  /*37e40*/  LDC R252, c[0x0][0x230] ;  /* 0x00008c00fffc7b82 */ /* 0x000f220000000800 */
[----:B------:R-:W-:Y:S01]  /*37e50*/  ISETP.GE.U32.AND P1, PT, R5, 0x7ffffed3, PT ;  /* 0x7ffffed30500780c */ /* 0x000fe20003f26070 */
[----:B------:R-:W-:-:S06]  /*37e60*/  VIADD R5, R57, 0xffffff50 ;  /* 0xffffff5039057836 */ /* 0x000fcc0000000000 */
[----:B------:R3:W-:Y:S01]  /*37e70*/  LDGSTS.E [R15+-0x18000], desc[UR60][R62.64], !P4 ;  /* 0xe80000003e0f7fae */ /* 0x0007e2000e12187c */
[----:B------:R-:W-:Y:S01]  /*37e80*/  ISETP.GE.U32.AND P5, PT, R5, 0x7ffffed1, PT ;  /* 0x7ffffed10500780c */ /* 0x000fe20003fa6070 */
[----:B------:R-:W-:Y:S01]  /*37e90*/  VIADD R5, R58, 0xffffff32 ;  /* 0xffffff323a057836 */ /* 0x000fe20000000000 */
[----:B------:R-:W-:Y:S01]  /*37ea0*/  ISETP.GE.U32.AND P6, PT, R4, 0x7ffffed2, PT ;  /* 0x7ffffed20400780c */ /* 0x000fe20003fc6070 */
[----:B------:R2:W-:Y:S01]  /*37eb0*/  LDGSTS.E [R15+-0x14000], desc[UR60][R60.64], !P4 ;  /* 0xec0000003c0f7fae */ /* 0x0005e2000e12187c */
[----:B------:R-:W4:Y:S08]  /*37ec0*/  LDC R57, c[0x0][0x230] ;  /* 0x00008c00ff397b82 */ /* 0x000f300000000800 */
[----:B------:R-:W4:Y:S01]  /*37ed0*/  LDC R56, c[0x0][0x230] ;  /* 0x00008c00ff387b82 */ /* 0x000f220000000800 */
[----:B-1----:R-:W-:-:S04]  /*37ee0*/  IMAD.WIDE R64, R8, 0x4, R70 ;  /* 0x0000000408407825 */ /* 0x002fc800078e0246 */
[C---:B---3--:R-:W-:Y:S01]  /*37ef0*/  IMAD.WIDE R62, R8.reuse, 0x4, R72 ;  /* 0x00000004083e7825 */ /* 0x048fe200078e0248 */
[----:B------:R1:W-:Y:S04]  /*37f00*/  STL.64 [R1+0x1648], R64 ;  /* 0x0016484001007387 */ /* 0x0003e80000100a00 */
[----:B------:R4:W-:Y:S04]  /*37f10*/  STL.64 [R1+0x1640], R62 ;  /* 0x0016403e01007387 */ /* 0x0009e80000100a00 */
[----:B------:R-:W3:Y:S01]  /*37f20*/  LDL.LU.64 R72, [R1+0xfd8] ;  /* 0x000fd80001487983 */ /* 0x000ee20000300a00 */
[----:B--2---:R-:W-:-:S03]  /*37f30*/  IMAD.WIDE R60, R8, 0x4, R78 ;  /* 0x00000004083c7825 */ /* 0x004fc600078e024e */
[----:B------:R-:W2:Y:S01]  /*37f40*/  LDL.LU.64 R70, [R1+0xfe0] ;  /* 0x000fe00001467983 */ /* 0x000ea20000300a00 */
[----:B------:R-:W-:-:S03]  /*37f50*/  IMAD.WIDE R58, R8, 0x4, R80 ;  /* 0x00000004083a7825 */ /* 0x000fc600078e0250 */
[----:B------:R-:W-:Y:S04]  /*37f60*/  STL.64 [R1+0x1638], R60 ;  /* 0x0016383c01007387 */ /* 0x000fe80000100a00 */
[----:B------:R4:W-:Y:S04]  /*37f70*/  STL.64 [R1+0x1630], R58 ;  /* 0x0016303a01007387 */ /* 0x0009e80000100a00 */
[----:B------:R-:W2:Y:S04]  /*37f80*/  LDL.LU.64 R78, [R1+0xfe8] ;  /* 0x000fe800014e7983 */ /* 0x000ea80000300a00 */
[----:B------:R-:W2:Y:S04]  /*37f90*/  LDL.LU.64 R80, [R1+0xff0] ;  /* 0x000ff00001507983 */ /* 0x000ea80000300a00 */
[----:B------:R1:W-:Y:S04]  /*37fa0*/  LDGSTS.E [R15+-0x17ffc], desc[UR60][R64.64], !P1 ;  /* 0xe8004000400f7fae */ /* 0x0003e8000c92187c */
[----:B------:R4:W-:Y:S04]  /*37fb0*/  LDGSTS.E [R15+-0x13ffc], desc[UR60][R62.64], !P1 ;  /* 0xec0040003e0f7fae */ /* 0x0009e8000c92187c */
[----:B------:R-:W-:Y:S04]  /*37fc0*/  LDGSTS.E [R15+-0x17ff8], desc[UR60][R60.64], !P6 ;  /* 0xe80080003c0f7fae */ /* 0x000fe8000f12187c */
[----:B------:R4:W-:Y:S01]  /*37fd0*/  LDGSTS.E [R15+-0x13ff8], desc[UR60][R58.64], !P6 ;  /* 0xec0080003a0f7fae */ /* 0x0009e2000f12187c */
[----:B------:R-:W-:-:S04]  /*37fe0*/  IMAD.WIDE R74, R8, 0x4, R74 ;  /* 0x00000004084a7825 */ /* 0x000fc800078e024a */
[C---:B-1----:R-:W-:Y:S01]  /*37ff0*/  IMAD.WIDE R64, R8.reuse, 0x4, R66 ;  /* 0x0000000408407825 */ /* 0x042fe200078e0242 */
[----:B------:R1:W-:Y:S04]  /*38000*/  STL.64 [R1+0x1628], R74 ;  /* 0x0016284a01007387 */ /* 0x0003e80000100a00 */
[----:B------:R2:W-:Y:S01]  /*38010*/  STL.64 [R1+0x1620], R64 ;  /* 0x0016204001007387 */ /* 0x0005e20000100a00 */
[----:B----4-:R-:W-:-:S03]  /*38020*/  IMAD.WIDE R62, R8, 0x4, R68 ;  /* 0x00000004083e7825 */ /* 0x010fc600078e0244 */
[----:B------:R-:W4:Y:S01]  /*38030*/  LDL.LU.64 R66, [R1+0xff8] ;  /* 0x000ff80001427983 */ /* 0x000f220000300a00 */
[----:B------:R-:W-:Y:S01]  /*38040*/  IADD3 R4, R17, -0xcd, RZ ;  /* 0xffffff3311047810 */ /* 0x000fe20007ffe0ff */
[----:B------:R-:W4:Y:S01]  /*38050*/  LDC R58, c[0x0][0x230] ;  /* 0x00008c00ff3a7b82 */ /* 0x000f220000000800 */
[----:B------:R-:W-:Y:S01]  /*38060*/  IMAD.WIDE R60, R8, 0x4, R76 ;  /* 0x00000004083c7825 */ /* 0x000fe200078e024c */
[----:B------:R-:W4:Y:S04]  /*38070*/  LDL.LU.64 R68, [R1+0x1000] ;  /* 0x0010000001447983 */ /* 0x000f280000300a00 */
[----:B------:R2:W-:Y:S01]  /*38080*/  STL.64 [R1+0x1518], R62 ;  /* 0x0015183e01007387 */ /* 0x0005e20000100a00 */
[----:B------:R-:W-:Y:S01]  /*38090*/  ISETP.GE.U32.AND P1, PT, R5, 0x7ffffeb3, PT ;  /* 0x7ffffeb30500780c */ /* 0x000fe20003f26070 */
[----:B------:R-:W4:Y:S02]  /*380a0*/  LDC R17, c[0x0][0x230] ;  /* 0x00008c00ff117b82 */ /* 0x000f240000000800 */
[----:B------:R-:W-:Y:S04]  /*380b0*/  LDGSTS.E [R15+-0x17ff4], desc[UR60][R74.64], !P5 ;  /* 0xe800c0004a0f7fae */ /* 0x000fe8000e92187c */
[----:B------:R2:W-:Y:S01]  /*380c0*/  STL.64 [R1+0x1510], R60 ;  /* 0x0015103c01007387 */ /* 0x0005e20000100a00 */
[----:B------:R-:W-:-:S03]  /*380d0*/  ISETP.GE.U32.AND P4, PT, R4, 0x7ffffeb4, PT ;  /* 0x7ffffeb40400780c */ /* 0x000fc60003f86070 */
[----:B------:R2:W-:Y:S04]  /*380e0*/  LDGSTS.E [R15+-0x13ff4], desc[UR60][R64.64], !P5 ;  /* 0xec00c000400f7fae */ /* 0x0005e8000e92187c */
[----:B-1----:R-:W4:Y:S04]  /*380f0*/  LDL.LU.64 R74, [R1+0x1008] ;  /* 0x00100800014a7983 */ /* 0x002f280000300a00 */
[----:B------:R-:W4:Y:S01]  /*38100*/  LDL.LU.64 R76, [R1+0x1010] ;  /* 0x00101000014c7983 */ /* 0x000f220000300a00 */
[----:B------:R-:W-:Y:S01]  /*38110*/  IADD3 R4, R16, -0xcf, RZ ;  /* 0xffffff3110047810 */ /* 0x000fe20007ffe0ff */
[----:B------:R-:W-:Y:S01]  /*38120*/  VIADD R5, R252, 0xffffff30 ;  /* 0xffffff30fc057836 */ /* 0x000fe20000000000 */
[----:B------:R-:W1:Y:S01]  /*38130*/  LDC R16, c[0x0][0x230] ;  /* 0x00008c00ff107b82 */ /* 0x000e620000000800 */
[----:B------:R2:W-:Y:S01]  /*38140*/  LDGSTS.E [R15+-0x10000], desc[UR60][R62.64], !P4 ;  /* 0xf00000003e0f7fae */ /* 0x0005e2000e12187c */
[----:B------:R-:W-:-:S03]  /*38150*/  ISETP.GE.U32.AND P6, PT, R4, 0x7ffffeb2, PT ;  /* 0x7ffffeb20400780c */ /* 0x000fc60003fc6070 */
[----:B------:R2:W-:Y:S01]  /*38160*/  LDGSTS.E [R15+-0xc000], desc[UR60][R60.64], !P4 ;  /* 0xf40000003c0f7fae */ /* 0x0005e2000e12187c */
[----:B------:R-:W-:Y:S01]  /*38170*/  ISETP.GE.U32.AND P5, PT, R5, 0x7ffffeb1, PT ;  /* 0x7ffffeb10500780c */ /* 0x000fe20003fa6070 */
[----:B------:R-:W-:Y:S01]  /*38180*/  VIADD R5, R57, 0xffffff12 ;  /* 0xffffff1239057836 */ /* 0x000fe20000000000 */
[----:B------:R-:W1:Y:S01]  /*38190*/  LDC R252, c[0x0][0x230] ;  /* 0x00008c00fffc7b82 */ /* 0x000e620000000800 */
[----:B---3--:R-:W-:-:S04]  /*381a0*/  IMAD.WIDE R72, R8, 0x4, R72 ;  /* 0x0000000408487825 */ /* 0x008fc800078e0248 */
[C---:B--2---:R-:W-:Y:S01]  /*381b0*/  IMAD.WIDE R64, R8.reuse, 0x4, R70 ;  /* 0x0000000408407825 */ /* 0x044fe200078e0246 */
[----:B------:R2:W-:Y:S03]  /*381c0*/  STL.64 [R1+0x1508], R72 ;  /* 0x0015084801007387 */ /* 0x0005e60000100a00 */
[----:B------:R-:W-:Y:S01]  /*381d0*/  IMAD.WIDE R62, R8, 0x4, R78 ;  /* 0x00000004083e7825 */ /* 0x000fe200078e024e */
[----:B------:R4:W-:Y:S01]  /*381e0*/  STL.64 [R1+0x1500], R64 ;  /* 0x0015004001007387 */ /* 0x0009e20000100a00 */
[----:B------:R-:W-:Y:S01]  /*381f0*/  IADD3 R4, R56, -0xed, RZ ;  /* 0xffffff1338047810 */ /* 0x000fe20007ffe0ff */
[----:B------:R-:W3:Y:S01]  /*38200*/  LDC R57, c[0x0][0x230] ;  /* 0x00008c00ff397b82 */ /* 0x000ee20000000800 */
[C---:B------:R-:W-:Y:S01]  /*38210*/  IMAD.WIDE R60, R8.reuse, 0x4, R80 ;  /* 0x00000004083c7825 */ /* 0x040fe200078e0250 */
[----:B------:R-:W3:Y:S04]  /*38220*/  LDL.LU.64 R78, [R1+0x1018] ;  /* 0x00101800014e7983 */ /* 0x000ee80000300a00 */
[----:B------:R-:W3:Y:S02]  /*38230*/  LDL.LU.64 R70, [R1+0x1020] ;  /* 0x0010200001467983 */ /* 0x000ee40000300a00 */
[----:B------:R-:W1:Y:S02]  /*38240*/  LDC R56, c[0x0][0x230] ;  /* 0x00008c00ff387b82 */ /* 0x000e640000000800 */
[----:B------:R4:W-:Y:S04]  /*38250*/  STL.64 [R1+0x1460], R62 ;  /* 0x0014603e01007387 */ /* 0x0009e80000100a00 */
[----:B------:R-:W-:Y:S04]  /*38260*/  LDGSTS.E [R15+-0xfffc], desc[UR60][R72.64], !P1 ;  /* 0xf0004000480f7fae */ /* 0x000fe8000c92187c */
[----:B------:R4:W-:Y:S04]  /*38270*/  STL.64 [R1+0x1458], R60 ;  /* 0x0014583c01007387 */ /* 0x0009e80000100a00 */
[----:B------:R4:W-:Y:S04]  /*38280*/  LDGSTS.E [R15+-0xbffc], desc[UR60][R64.64], !P1 ;  /* 0xf4004000400f7fae */ /* 0x0009e8000c92187c */
[----:B--2---:R-:W2:Y:S04]  /*38290*/  LDL.LU.64 R72, [R1+0x1028] ;  /* 0x0010280001487983 */ /* 0x004ea80000300a00 */
[----:B------:R-:W2:Y:S04]  /*382a0*/  LDL.LU.64 R80, [R1+0x1030] ;  /* 0x0010300001507983 */ /* 0x000ea80000300a00 */
[----:B------:R1:W-:Y:S01]  /*382b0*/  LDGSTS.E [R15+-0xfff8], desc[UR60][R62.64], !P6 ;  /* 0xf00080003e0f7fae */ /* 0x0003e2000f12187c */
[----:B----4-:R-:W-:Y:S01]  /*382c0*/  IMAD.WIDE R64, R8, 0x4, R66 ;  /* 0x0000000408407825 */ /* 0x010fe200078e0242 */
[----:B------:R-:W-:-:S02]  /*382d0*/  ISETP.GE.U32.AND P1, PT, R5, 0x7ffffe93, PT ;  /* 0x7ffffe930500780c */ /* 0x000fc40003f26070 */
[----:B------:R4:W-:Y:S01]  /*382e0*/  LDGSTS.E [R15+-0xbff8], desc[UR60][R60.64], !P6 ;  /* 0xf40080003c0f7fae */ /* 0x0009e2000f12187c */
[----:B------:R-:W-:-:S03]  /*382f0*/  VIADD R5, R58, 0xffffff10 ;  /* 0xffffff103a057836 */ /* 0x000fc60000000000 */
[----:B------:R-:W-:Y:S01]  /*38300*/  STL.64 [R1+0x1450], R64 ;  /* 0x0014504001007387 */ /* 0x000fe20000100a00 */
[----:B-1----:R-:W-:Y:S01]  /*38310*/  IMAD.WIDE R62, R8, 0x4, R68 ;  /* 0x00000004083e7825 */ /* 0x002fe200078e0244 */
[----:B------:R-:W-:Y:S02]  /*38320*/  ISETP.GE.U32.AND P4, PT, R4, 0x7ffffe94, PT ;  /* 0x7ffffe940400780c */ /* 0x000fe40003f86070 */
[----:B------:R-:W-:Y:S04]  /*38330*/  LDGSTS.E [R15+-0xfff4], desc[UR60][R64.64], !P5 ;  /* 0xf000c000400f7fae */ /* 0x000fe8000e92187c */
[----:B------:R-:W-:Y:S04]  /*38340*/  STL.64 [R1+0x1448], R62 ;  /* 0x0014483e01007387 */ /* 0x000fe80000100a00 */
[----:B------:R-:W2:Y:S01]  /*38350*/  LDL.LU.64 R68, [R1+0x1038] ;  /* 0x0010380001447983 */ /* 0x000ea20000300a00 */
[----:B----4-:R-:W-:-:S03]  /*38360*/  IMAD.WIDE R60, R8, 0x4, R74 ;  /* 0x00000004083c7825 */ /* 0x010fc600078e024a */
[----:B------:R-:W4:Y:S01]  /*38370*/  LDL.LU.64 R66, [R1+0x1040] ;  /* 0x0010400001427983 */ /* 0x000f220000300a00 */
[----:B------:R-:W-:-:S03]  /*38380*/  IMAD.WIDE R58, R8, 0x4, R76 ;  /* 0x00000004083a7825 */ /* 0x000fc600078e024c */
[----:B------:R-:W-:Y:S04]  /*38390*/  STL.64 [R1+0xf48], R60 ;  /* 0x000f483c01007387 */ /* 0x000fe80000100a00 */
[----:B------:R1:W-:Y:S04]  /*383a0*/  STL.64 [R1+0xf40], R58 ;  /* 0x000f403a01007387 */ /* 0x0003e80000100a00 */
[----:B------:R-:W4:Y:S04]  /*383b0*/  LDL.LU.64 R74, [R1+0x1048] ;  /* 0x00104800014a7983 */ /* 0x000f280000300a00 */
[----:B------:R-:W4:Y:S01]  /*383c0*/  LDL.LU.64 R76, [R1+0x1050] ;  /* 0x00105000014c7983 */ /* 0x000f220000300a00 */
[----:B------:R-:W-:-:S02]  /*383d0*/  IADD3 R4, R17, -0xef, RZ ;  /* 0xffffff1111047810 */ /* 0x000fc40007ffe0ff */
[----:B------:R-:W4:Y:S01]  /*383e0*/  LDC R17, c[0x0][0x230] ;  /* 0x00008c00ff117b82 */ /* 0x000f220000000800 */
[----:B------:R-:W-:Y:S04]  /*383f0*/  LDGSTS.E [R15+-0xbff4], desc[UR60][R62.64], !P5 ;  /* 0xf400c0003e0f7fae */ /* 0x000fe8000e92187c */
[----:B------:R-:W-:Y:S01]  /*38400*/  LDGSTS.E [R15+-0x8000], desc[UR60][R60.64], !P4 ;  /* 0xf80000003c0f7fae */ /* 0x000fe2000e12187c */
[----:B------:R-:W-:-:S03]  /*38410*/  ISETP.GE.U32.AND P6, PT, R4, 0x7ffffe92, PT ;  /* 0x7ffffe920400780c */ /* 0x000fc60003fc6070 */
[----:B------:R1:W-:Y:S01]  /*38420*/  LDGSTS.E [R15+-0x4000], desc[UR60][R58.64], !P4 ;  /* 0xfc0000003a0f7fae */ /* 0x0003e2000e12187c */
[----:B------:R-:W-:Y:S01]  /*38430*/  ISETP.GE.U32.AND P5, PT, R5, 0x7ffffe91, PT ;  /* 0x7ffffe910500780c */ /* 0x000fe20003fa6070 */
[C---:B---3--:R-:W-:Y:S01]  /*38440*/  IMAD.WIDE R78, R8.reuse, 0x4, R78 ;  /* 0x00000004084e7825 */ /* 0x048fe200078e024e */
[----:B-1----:R-:W1:Y:S03]  /*38450*/  LDC R58, c[0x0][0x230] ;  /* 0x00008c00ff3a7b82 */ /* 0x002e660000000800 */
[C---:B------:R-:W-:Y:S01]  /*38460*/  IMAD.WIDE R64, R8.reuse, 0x4, R70 ;  /* 0x0000000408407825 */ /* 0x040fe200078e0246 */
[----:B------:R3:W-:Y:S04]  /*38470*/  STL.64 [R1+0xf38], R78 ;  /* 0x000f384e01007387 */ /* 0x0007e80000100a00 */
[----:B------:R4:W-:Y:S04]  /*38480*/  STL.64 [R1+0xf30], R64 ;  /* 0x000f304001007387 */ /* 0x0009e80000100a00 */
[----:B------:R-:W4:Y:S04]  /*38490*/  LDL.LU.64 R70, [R1+0x1058] ;  /* 0x0010580001467983 */ /* 0x000f280000300a00 */
[----:B------:R-:W-:Y:S04]  /*384a0*/  LDGSTS.E [R15+-0x7ffc], desc[UR60][R78.64], !P1 ;  /* 0xf80040004e0f7fae */ /* 0x000fe8000c92187c */
[----:B------:R4:W-:Y:S01]  /*384b0*/  LDGSTS.E [R15+-0x3ffc], desc[UR60][R64.64], !P1 ;  /* 0xfc004000400f7fae */ /* 0x0009e2000c92187c */
[----:B--2---:R-:W-:-:S03]  /*384c0*/  IMAD.WIDE R62, R8, 0x4, R72 ;  /* 0x00000004083e7825 */ /* 0x004fc600078e0248 */
[----:B------:R-:W2:Y:S01]  /*384d0*/  LDL.LU.64 R72, [R1+0x1060] ;  /* 0x0010600001487983 */ /* 0x000ea20000300a00 */
[----:B------:R-:W-:-:S03]  /*384e0*/  IMAD.WIDE R60, R8, 0x4, R80 ;  /* 0x00000004083c7825 */ /* 0x000fc600078e0250 */
[----:B------:R1:W-:Y:S04]  /*384f0*/  STL.64 [R1+0xf28], R62 ;  /* 0x000f283e01007387 */ /* 0x0003e80000100a00 */
[----:B------:R1:W-:Y:S04]  /*38500*/  STL.64 [R1+0xf20], R60 ;  /* 0x000f203c01007387 */ /* 0x0003e80000100a00 */
[----:B---3--:R-:W3:Y:S04]  /*38510*/  LDL.LU.64 R78, [R1+0x1068] ;  /* 0x00106800014e7983 */ /* 0x008ee80000300a00 */
[----:B------:R-:W3:Y:S04]  /*38520*/  LDL.LU.64 R80, [R1+0x1070] ;  /* 0x0010700001507983 */ /* 0x000ee80000300a00 */
[----:B------:R1:W-:Y:S04]  /*38530*/  LDGSTS.E [R15+-0x7ff8], desc[UR60][R62.64], !P6 ;  /* 0xf80080003e0f7fae */ /* 0x0003e8000f12187c */
[----:B------:R1:W-:Y:S01]  /*38540*/  LDGSTS.E [R15+-0x3ff8], desc[UR60][R60.64], !P6 ;  /* 0xfc0080003c0f7fae */ /* 0x0003e2000f12187c */
[----:B------:R-:W-:-:S04]  /*38550*/  IMAD.WIDE R68, R8, 0x4, R68 ;  /* 0x0000000408447825 */ /* 0x000fc800078e0244 */
[C---:B----4-:R-:W-:Y:S01]  /*38560*/  IMAD.WIDE R64, R8.reuse, 0x4, R66 ;  /* 0x0000000408407825 */ /* 0x050fe200078e0242 */
[----:B------:R4:W-:Y:S04]  /*38570*/  STL.64 [R1+0xf18], R68 ;  /* 0x000f184401007387 */ /* 0x0009e80000100a00 */
[----:B------:R4:W-:Y:S04]  /*38580*/  STL.64 [R1+0xf10], R64 ;  /* 0x000f104001007387 */ /* 0x0009e80000100a00 */
[----:B------:R-:W-:Y:S01]  /*38590*/  LDGSTS.E [R15+-0x7ff4], desc[UR60][R68.64], !P5 ;  /* 0xf800c000440f7fae */ /* 0x000fe2000e92187c */
[----:B-1----:R-:W-:Y:S01]  /*385a0*/  IMAD.WIDE R62, R8, 0x4, R74 ;  /* 0x00000004083e7825 */ /* 0x002fe200078e024a */
[----:B------:R-:W-:-:S02]  /*385b0*/  IADD3 R4, R16, -0x91, RZ ;  /* 0xffffff6f10047810 */ /* 0x000fc40007ffe0ff */
[----:B------:R-:W3:Y:S01]  /*385c0*/  LDL.LU.64 R74, [R1+0x1078] ;  /* 0x00107800014a7983 */ /* 0x000ee20000300a00 */
[----:B------:R-:W1:Y:S01]  /*385d0*/  LDC R16, c[0x0][0x230] ;  /* 0x00008c00ff107b82 */ /* 0x000e620000000800 */
[----:B------:R-:W-:Y:S02]  /*385e0*/  IMAD.WIDE R60, R8, 0x4, R76 ;  /* 0x00000004083c7825 */ /* 0x000fe400078e024c */
[----:B------:R-:W3:Y:S04]  /*385f0*/  LDL.LU.64 R66, [R1+0x1080] ;  /* 0x0010800001427983 */ /* 0x000ee80000300a00 */
        /* <DEDUP_REMOVED lines=18> */
[----:B-1----:R-:W-:-:S05]  /*38720*/  IMAD.WIDE R64, R8, 0x4, R70 ;  /* 0x0000000408407825 */ /* 0x002fca00078e0246 */
[----:B------:R1:W-:Y:S04]  /*38730*/  STL.64 [R1+0x1788], R64 ;  /* 0x0017884001007387 */ /* 0x0003e80000100a00 */
[----:B------:R1:W-:Y:S01]  /*38740*/  LDGSTS.E [R11+-0x1fffc], desc[UR60][R64.64], !P1 ;  /* 0xe0004000400b7fae */ /* 0x0003e2000c92187c */
[----:B--2---:R-:W-:-:S05]  /*38750*/  IMAD.WIDE R62, R8, 0x4, R72 ;  /* 0x00000004083e7825 */ /* 0x004fca00078e0248 */
[----:B------:R4:W-:Y:S04]  /*38760*/  STL.64 [R1+0x1780], R62 ;  /* 0x0017803e01007387 */ /* 0x0009e80000100a00 */
[----:B------:R-:W2:Y:S01]  /*38770*/  LDL.LU.64 R72, [R1+0x1098] ;  /* 0x0010980001487983 */ /* 0x000ea20000300a00 */
[----:B---3--:R-:W-:-:S03]  /*38780*/  IMAD.WIDE R60, R8, 0x4, R78 ;  /* 0x00000004083c7825 */ /* 0x008fc600078e024e */
[----:B------:R-:W3:Y:S01]  /*38790*/  LDL.LU.64 R70, [R1+0x10a0] ;  /* 0x0010a00001467983 */ /* 0x000ee20000300a00 */
[----:B------:R-:W-:-:S03]  /*387a0*/  IMAD.WIDE R58, R8, 0x4, R80 ;  /* 0x00000004083a7825 */ /* 0x000fc600078e0250 */
[----:B------:R-:W-:Y:S04]  /*387b0*/  STL.64 [R1+0x1778], R60 ;  /* 0x0017783c01007387 */ /* 0x000fe80000100a00 */
[----:B------:R4:W-:Y:S04]  /*387c0*/  STL.64 [R1+0x1770], R58 ;  /* 0x0017703a01007387 */ /* 0x0009e80000100a00 */
[----:B------:R-:W3:Y:S04]  /*387d0*/  LDL.LU.64 R78, [R1+0x10a8] ;  /* 0x0010a800014e7983 */ /* 0x000ee80000300a00 */
[----:B------:R-:W3:Y:S04]  /*387e0*/  LDL.LU.64 R80, [R1+0x10b0] ;  /* 0x0010b00001507983 */ /* 0x000ee80000300a00 */
[----:B------:R4:W-:Y:S04]  /*387f0*/  LDGSTS.E [R11+-0x1bffc], desc[UR60][R62.64], !P1 ;  /* 0xe40040003e0b7fae */ /* 0x0009e8000c92187c */
[----:B------:R-:W-:Y:S04]  /*38800*/  LDGSTS.E [R11+-0x1fff8], desc[UR60][R60.64], !P6 ;  /* 0xe00080003c0b7fae */ /* 0x000fe8000f12187c */
[----:B------:R4:W-:Y:S01]  /*38810*/  LDGSTS.E [R11+-0x1bff8], desc[UR60][R58.64], !P6 ;  /* 0xe40080003a0b7fae */ /* 0x0009e2000f12187c */
[----:B------:R-:W-:-:S04]  /*38820*/  IMAD.WIDE R74, R8, 0x4, R74 ;  /* 0x00000004084a7825 */ /* 0x000fc800078e024a */
[C---:B-1----:R-:W-:Y:S01]  /*38830*/  IMAD.WIDE R64, R8.reuse, 0x4, R66 ;  /* 0x0000000408407825 */ /* 0x042fe200078e0242 */
[----:B------:R1:W-:Y:S03]  /*38840*/  STL.64 [R1+0x1768], R74 ;  /* 0x0017684a01007387 */ /* 0x0003e60000100a00 */
[C---:B----4-:R-:W-:Y:S01]  /*38850*/  IMAD.WIDE R62, R8.reuse, 0x4, R68 ;  /* 0x00000004083e7825 */ /* 0x050fe200078e0244 */
[----:B------:R3:W-:Y:S01]  /*38860*/  STL.64 [R1+0x1760], R64 ;  /* 0x0017604001007387 */ /* 0x0007e20000100a00 */
[----:B------:R-:W-:Y:S01]  /*38870*/  IADD3 R4, R17, -0xb1, RZ ;  /* 0xffffff4f11047810 */ /* 0x000fe20007ffe0ff */
[----:B------:R-:W4:Y:S01]  /*38880*/  LDC R58, c[0x0][0x230] ;  /* 0x00008c00ff3a7b82 */ /* 0x000f220000000800 */
[----:B------:R-:W-:Y:S01]  /*38890*/  IMAD.WIDE R60, R8, 0x4, R76 ;  /* 0x00000004083c7825 */ /* 0x000fe200078e024c */
[----:B------:R-:W4:Y:S04]  /*388a0*/  LDL.LU.64 R66, [R1+0x10b8] ;  /* 0x0010b80001427983 */ /* 0x000f280000300a00 */
[----:B------:R-:W4:Y:S01]  /*388b0*/  LDL.LU.64 R68, [R1+0x10c0] ;  /* 0x0010c00001447983 */ /* 0x000f220000300a00 */
[----:B------:R-:W-:Y:S01]  /*388c0*/  ISETP.GE.U32.AND P1, PT, R5, 0x7ffffecf, PT ;  /* 0x7ffffecf0500780c */ /* 0x000fe20003f26070 */
[----:B------:R-:W4:Y:S02]  /*388d0*/  LDC R17, c[0x0][0x230] ;  /* 0x00008c00ff117b82 */ /* 0x000f240000000800 */
[----:B------:R3:W-:Y:S04]  /*388e0*/  STL.64 [R1+0x1618], R62 ;  /* 0x0016183e01007387 */ /* 0x0007e80000100a00 */
        /* <DEDUP_REMOVED lines=15> */
[----:B--2---:R-:W-:-:S04]  /*389e0*/  IMAD.WIDE R72, R8, 0x4, R72 ;  /* 0x0000000408487825 */ /* 0x004fc800078e0248 */
[C---:B---3--:R-:W-:Y:S01]  /*389f0*/  IMAD.WIDE R64, R8.reuse, 0x4, R70 ;  /* 0x0000000408407825 */ /* 0x048fe200078e0246 */
        /* <DEDUP_REMOVED lines=16> */
[----:B------:R-:W-:Y:S01]  /*38b00*/  ISETP.GE.U32.AND P1, PT, R5, 0x7ffffeaf, PT ;  /* 0x7ffffeaf0500780c */ /* 0x000fe20003f26070 */
[----:B----4-:R-:W-:-:S02]  /*38b10*/  IMAD.WIDE R64, R8, 0x4, R66 ;  /* 0x0000000408407825 */ /* 0x010fc400078e0242 */
[----:B------:R4:W-:Y:S02]  /*38b20*/  LDGSTS.E [R11+-0x13ff8], desc[UR60][R60.64], !P6 ;  /* 0xec0080003c0b7fae */ /* 0x0009e4000f12187c */
[----:B------:R-:W-:Y:S02]  /*38b30*/  IMAD.WIDE R62, R8, 0x4, R68 ;  /* 0x00000004083e7825 */ /* 0x000fe400078e0244 */
[----:B------:R1:W-:Y:S02]  /*38b40*/  STL.64 [R1+0x15e8], R64 ;  /* 0x0015e84001007387 */ /* 0x0003e40000100a00 */
[----:B------:R-:W-:Y:S02]  /*38b50*/  VIADD R5, R58, 0xffffff2c ;  /* 0xffffff2c3a057836 */ /* 0x000fe40000000000 */
[----:B------:R2:W-:Y:S04]  /*38b60*/  STL.64 [R1+0x15e0], R62 ;  /* 0x0015e03e01007387 */ /* 0x0005e80000100a00 */
[----:B------:R-:W2:Y:S04]  /*38b70*/  LDL.LU.64 R66, [R1+0x10f8] ;  /* 0x0010f80001427983 */ /* 0x000ea80000300a00 */
[----:B------:R-:W2:Y:S01]  /*38b80*/  LDL.LU.64 R68, [R1+0x1100] ;  /* 0x0011000001447983 */ /* 0x000ea20000300a00 */
[----:B----4-:R-:W-:Y:S01]  /*38b90*/  IMAD.WIDE R60, R8, 0x4, R74 ;  /* 0x00000004083c7825 */ /* 0x010fe200078e024a */
[----:B------:R-:W-:-:S02]  /*38ba0*/  ISETP.GE.U32.AND P4, PT, R4, 0x7ffffeb0, PT ;  /* 0x7ffffeb00400780c */ /* 0x000fc40003f86070 */
[----:B------:R1:W-:Y:S01]  /*38bb0*/  LDGSTS.E [R11+-0x17ff4], desc[UR60][R64.64], !P5 ;  /* 0xe800c000400b7fae */ /* 0x0003e2000e92187c */
[----:B------:R-:W-:-:S03]  /*38bc0*/  IMAD.WIDE R58, R8, 0x4, R76 ;  /* 0x00000004083a7825 */ /* 0x000fc600078e024c */
[----:B------:R-:W-:Y:S04]  /*38bd0*/  STL.64 [R1+0x1048], R60 ;  /* 0x0010483c01007387 */ /* 0x000fe80000100a00 */
[----:B------:R4:W-:Y:S04]  /*38be0*/  STL.64 [R1+0x1040], R58 ;  /* 0x0010403a01007387 */ /* 0x0009e80000100a00 */
[----:B------:R-:W4:Y:S04]  /*38bf0*/  LDL.LU.64 R74, [R1+0x1108] ;  /* 0x00110800014a7983 */ /* 0x000f280000300a00 */
[----:B------:R-:W4:Y:S01]  /*38c00*/  LDL.LU.64 R76, [R1+0x1110] ;  /* 0x00111000014c7983 */ /* 0x000f220000300a00 */
[----:B------:R-:W-:-:S02]  /*38c10*/  IADD3 R4, R17, -0xd3, RZ ;  /* 0xffffff2d11047810 */ /* 0x000fc40007ffe0ff */
[----:B------:R-:W4:Y:S01]  /*38c20*/  LDC R17, c[0x0][0x230] ;  /* 0x00008c00ff117b82 */ /* 0x000f220000000800 */
[----:B------:R2:W-:Y:S04]  /*38c30*/  LDGSTS.E [R11+-0x13ff4], desc[UR60][R62.64], !P5 ;  /* 0xec00c0003e0b7fae */ /* 0x0005e8000e92187c */
[----:B------:R-:W-:Y:S01]  /*38c40*/  LDGSTS.E [R11+-0x10000], desc[UR60][R60.64], !P4 ;  /* 0xf00000003c0b7fae */ /* 0x000fe2000e12187c */
[----:B------:R-:W-:-:S03]  /*38c50*/  ISETP.GE.U32.AND P6, PT, R4, 0x7ffffeae, PT ;  /* 0x7ffffeae0400780c */ /* 0x000fc60003fc6070 */
[----:B------:R4:W-:Y:S01]  /*38c60*/  LDGSTS.E [R11+-0xc000], desc[UR60][R58.64], !P4 ;  /* 0xf40000003a0b7fae */ /* 0x0009e2000e12187c */
[----:B---3--:R-:W-:-:S04]  /*38c70*/  IMAD.WIDE R78, R8, 0x4, R78 ;  /* 0x00000004084e7825 */ /* 0x008fc800078e024e */
[C---:B-1----:R-:W-:Y:S01]  /*38c80*/  IMAD.WIDE R64, R8.reuse, 0x4, R70 ;  /* 0x0000000408407825 */ /* 0x042fe200078e0246 */
[----:B------:R1:W-:Y:S03]  /*38c90*/  STL.64 [R1+0x1038], R78 ;  /* 0x0010384e01007387 */ /* 0x0003e60000100a00 */
[C---:B--2---:R-:W-:Y:S01]  /*38ca0*/  IMAD.WIDE R62, R8.reuse, 0x4, R72 ;  /* 0x00000004083e7825 */ /* 0x044fe200078e0248 */
[----:B------:R2:W-:Y:S01]  /*38cb0*/  STL.64 [R1+0x1030], R64 ;  /* 0x0010304001007387 */ /* 0x0005e20000100a00 */
[----:B------:R-:W-:Y:S01]  /*38cc0*/  ISETP.GE.U32.AND P5, PT, R5, 0x7ffffead, PT ;  /* 0x7ffffead0500780c */ /* 0x000fe20003fa6070 */
[----:B----4-:R-:W3:Y:S01]  /*38cd0*/  LDC R58, c[0x0][0x230] ;  /* 0x00008c00ff3a7b82 */ /* 0x010ee20000000800 */
[C---:B------:R-:W-:Y:S01]  /*38ce0*/  IMAD.WIDE R60, R8.reuse, 0x4, R80 ;  /* 0x00000004083c7825 */ /* 0x040fe200078e0250 */
[----:B------:R-:W4:Y:S04]  /*38cf0*/  LDL.LU.64 R70, [R1+0x1118] ;  /* 0x0011180001467983 */ /* 0x000f280000300a00 */
[----:B------:R-:W4:Y:S04]  /*38d00*/  LDL.LU.64 R72, [R1+0x1120] ;  /* 0x0011200001487983 */ /* 0x000f280000300a00 */
[----:B------:R2:W-:Y:S04]  /*38d10*/  STL.64 [R1+0x1028], R62 ;  /* 0x0010283e01007387 */ /* 0x0005e80000100a00 */
[----:B------:R-:W-:Y:S04]  /*38d20*/  LDGSTS.E [R11+-0xfffc], desc[UR60][R78.64], !P1 ;  /* 0xf00040004e0b7fae */ /* 0x000fe8000c92187c */
[----:B------:R3:W-:Y:S04]  /*38d30*/  STL.64 [R1+0x1020], R60 ;  /* 0x0010203c01007387 */ /* 0x0007e80000100a00 */
[----:B------:R2:W-:Y:S04]  /*38d40*/  LDGSTS.E [R11+-0xbffc], desc[UR60][R64.64], !P1 ;  /* 0xf4004000400b7fae */ /* 0x0005e8000c92187c */
[----:B-1----:R-:W4:Y:S04]  /*38d50*/  LDL.LU.64 R78, [R1+0x1128] ;  /* 0x00112800014e7983 */ /* 0x002f280000300a00 */
[----:B------:R-:W4:Y:S01]  /*38d60*/  LDL.LU.64 R80, [R1+0x1130] ;  /* 0x0011300001507983 */ /* 0x000f220000300a00 */
[----:B--2---:R-:W-:-:S03]  /*38d70*/  IMAD.WIDE R64, R8, 0x4, R66 ;  /* 0x0000000408407825 */ /* 0x004fc600078e0242 */
[----:B------:R1:W-:Y:S04]  /*38d80*/  LDGSTS.E [R11+-0xfff8], desc[UR60][R62.64], !P6 ;  /* 0xf00080003e0b7fae */ /* 0x0003e8000f12187c */
[----:B------:R2:W-:Y:S01]  /*38d90*/  STL.64 [R1+0x1018], R64 ;  /* 0x0010184001007387 */ /* 0x0005e20000100a00 */
[----:B------:R-:W-:-:S03]  /*38da0*/  IMAD.WIDE R66, R8, 0x4, R68 ;  /* 0x0000000408427825 */ /* 0x000fc600078e0244 */
[----:B------:R3:W-:Y:S04]  /*38db0*/  LDGSTS.E [R11+-0xbff8], desc[UR60][R60.64], !P6 ;  /* 0xf40080003c0b7fae */ /* 0x0007e8000f12187c */
[----:B------:R-:W-:Y:S01]  /*38dc0*/  LDGSTS.E [R11+-0xfff4], desc[UR60][R64.64], !P5 ;  /* 0xf000c000400b7fae */ /* 0x000fe2000e92187c */
[----:B-1----:R-:W-:-:S03]  /*38dd0*/  IMAD.WIDE R62, R8, 0x4, R74 ;  /* 0x00000004083e7825 */ /* 0x002fc600078e024a */
[----:B------:R-:W4:Y:S01]  /*38de0*/  LDL.LU.64 R74, [R1+0x1138] ;  /* 0x00113800014a7983 */ /* 0x000f220000300a00 */
[----:B---3--:R-:W-:-:S03]  /*38df0*/  IMAD.WIDE R60, R8, 0x4, R76 ;  /* 0x00000004083c7825 */ /* 0x008fc600078e024c */
[----:B------:R4:W-:Y:S04]  /*38e00*/  STL.64 [R1+0x1010], R66 ;  /* 0x0010104201007387 */ /* 0x0009e80000100a00 */
[----:B------:R1:W-:Y:S04]  /*38e10*/  STL.64 [R1+0xf08], R62 ;  /* 0x000f083e01007387 */ /* 0x0003e80000100a00 */
[----:B--2---:R-:W2:Y:S04]  /*38e20*/  LDL.LU.64 R64, [R1+0x1140] ;  /* 0x0011400001407983 */ /* 0x004ea80000300a00 */
[----:B------:R3:W-:Y:S04]  /*38e30*/  STL.64 [R1+0xf00], R60 ;  /* 0x000f003c01007387 */ /* 0x0007e80000100a00 */
[----:B------:R-:W2:Y:S04]  /*38e40*/  LDL.LU.64 R68, [R1+0x1148] ;  /* 0x0011480001447983 */ /* 0x000ea80000300a00 */
[----:B------:R-:W2:Y:S01]  /*38e50*/  LDL.LU.64 R76, [R1+0x1150] ;  /* 0x00115000014c7983 */ /* 0x000ea20000300a00 */
[----:B------:R-:W-:Y:S01]  /*38e60*/  IADD3 R4, R16, -0xf1, RZ ;  /* 0xffffff0f10047810 */ /* 0x000fe20007ffe0ff */
[----:B------:R-:W-:Y:S01]  /*38e70*/  VIADD R5, R252, 0xffffff0e ;  /* 0xffffff0efc057836 */ /* 0x000fe20000000000 */
[----:B------:R-:W2:Y:S01]  /*38e80*/  LDC R16, c[0x0][0x230] ;  /* 0x00008c00ff107b82 */ /* 0x000ea20000000800 */
[----:B------:R4:W-:Y:S01]  /*38e90*/  LDGSTS.E [R11+-0xbff4], desc[UR60][R66.64], !P5 ;  /* 0xf400c000420b7fae */ /* 0x0009e2000e92187c */
[----:B------:R-:W-:-:S02]  /*38ea0*/  ISETP.GE.U32.AND P4, PT, R4, 0x7ffffe90, PT ;  /* 0x7ffffe900400780c */ /* 0x000fc40003f86070 */
[----:B------:R-:W-:Y:S01]  /*38eb0*/  ISETP.GE.U32.AND P1, PT, R5, 0x7ffffe8f, PT ;  /* 0x7ffffe8f0500780c */ /* 0x000fe20003f26070 */
[----:B------:R-:W-:-:S03]  /*38ec0*/  VIADD R5, R57, 0xffffff0c ;  /* 0xffffff0c39057836 */ /* 0x000fc60000000000 */
[----:B------:R-:W2:Y:S02]  /*38ed0*/  LDC R252, c[0x0][0x230] ;  /* 0x00008c00fffc7b82 */ /* 0x000ea40000000800 */
[----:B------:R-:W-:Y:S01]  /*38ee0*/  ISETP.GE.U32.AND P5, PT, R5, 0x7ffffe8d, PT ;  /* 0x7ffffe8d0500780c */ /* 0x000fe20003fa6070 */
[----:B------:R-:W-:-:S04]  /*38ef0*/  VIADD R5, R58, 0xffffff6a ;  /* 0xffffff6a3a057836 */ /* 0x000fc80000000000 */
[----:B------:R1:W-:Y:S01]  /*38f00*/  LDGSTS.E [R11+-0x8000], desc[UR60][R62.64], !P4 ;  /* 0xf80000003e0b7fae */ /* 0x0003e2000e12187c */
[----:B----4-:R-:W-:-:S03]  /*38f10*/  IMAD.WIDE R66, R8, 0x4, R70 ;  /* 0x0000000408427825 */ /* 0x010fc600078e0246 */
[----:B------:R3:W-:Y:S01]  /*38f20*/  LDGSTS.E [R11+-0x4000], desc[UR60][R60.64], !P4 ;  /* 0xfc0000003c0b7fae */ /* 0x0007e2000e12187c */
[----:B------:R-:W-:Y:S01]  /*38f30*/  IADD3 R4, R56, -0xf3, RZ ;  /* 0xffffff0d38047810 */ /* 0x000fe20007ffe0ff */
[----:B------:R-:W4:Y:S01]  /*38f40*/  LDC R57, c[0x0][0x230] ;  /* 0x00008c00ff397b82 */ /* 0x000f220000000800 */
[C---:B-1----:R-:W-:Y:S01]  /*38f50*/  IMAD.WIDE R62, R8.reuse, 0x4, R72 ;  /* 0x00000004083e7825 */ /* 0x042fe200078e0248 */
[----:B------:R-:W-:Y:S04]  /*38f60*/  STL.64 [R1+0xef8], R66 ;  /* 0x000ef84201007387 */ /* 0x000fe80000100a00 */
[----:B------:R1:W-:Y:S04]  /*38f70*/  STL.64 [R1+0xef0], R62 ;  /* 0x000ef03e01007387 */ /* 0x0003e80000100a00 */
[----:B------:R1:W-:Y:S01]  /*38f80*/  LDGSTS.E [R11+-0x7ffc], desc[UR60][R66.64], !P1 ;  /* 0xf8004000420b7fae */ /* 0x0003e2000c92187c */
[----:B------:R-:W4:Y:S03]  /*38f90*/  LDC R56, c[0x0][0x230] ;  /* 0x00008c00ff387b82 */ /* 0x000f260000000800 */
[----:B------:R-:W-:Y:S01]  /*38fa0*/  LDGSTS.E [R11+-0x3ffc], desc[UR60][R62.64], !P1 ;  /* 0xfc0040003e0b7fae */ /* 0x000fe2000c92187c */
[----:B---3--:R-:W-:-:S03]  /*38fb0*/  IMAD.WIDE R60, R8, 0x4, R78 ;  /* 0x00000004083c7825 */ /* 0x008fc600078e024e */
[----:B------:R-:W3:Y:S01]  /*38fc0*/  LDL.LU.64 R78, [R1+0x1158] ;  /* 0x00115800014e7983 */ /* 0x000ee20000300a00 */
[----:B------:R-:W-:-:S03]  /*38fd0*/  IMAD.WIDE R58, R8, 0x4, R80 ;  /* 0x00000004083a7825 */ /* 0x000fc600078e0250 */
[----:B------:R-:W3:Y:S04]  /*38fe0*/  LDL.LU.64 R80, [R1+0x1160] ;  /* 0x0011600001507983 */ /* 0x000ee80000300a00 */
[----:B------:R4:W-:Y:S04]  /*38ff0*/  STL.64 [R1+0xee8], R60 ;  /* 0x000ee83c01007387 */ /* 0x0009e80000100a00 */
[----:B------:R4:W-:Y:S04]  /*39000*/  STL.64 [R1+0xee0], R58 ;  /* 0x000ee03a01007387 */ /* 0x0009e80000100a00 */
[----:B-1----:R-:W3:Y:S04]  /*39010*/  LDL.LU.64 R62, [R1+0x1168] ;  /* 0x00116800013e7983 */ /* 0x002ee80000300a00 */
[----:B------:R-:W3:Y:S01]  /*39020*/  LDL.LU.64 R70, [R1+0x1170] ;  /* 0x0011700001467983 */ /* 0x000ee20000300a00 */
[----:B------:R-:W-:-:S03]  /*39030*/  IMAD.WIDE R66, R8, 0x4, R74 ;  /* 0x0000000408427825 */ /* 0x000fc600078e024a */
[----:B------:R-:W3:Y:S04]  /*39040*/  LDL.LU.64 R72, [R1+0x1178] ;  /* 0x0011780001487983 */ /* 0x000ee80000300a00 */
[----:B------:R-:W3:Y:S01]  /*39050*/  LDL.LU.64 R74, [R1+0x1180] ;  /* 0x00118000014a7983 */ /* 0x000ee20000300a00 */
[----:B------:R-:W-:-:S03]  /*39060*/  ISETP.GE.U32.AND P6, PT, R4, 0x7ffffe8e, PT ;  /* 0x7ffffe8e0400780c */ /* 0x000fc60003fc6070 */
[----:B------:R3:W-:Y:S01]  /*39070*/  STL.64 [R1+0xed8], R66 ;  /* 0x000ed84201007387 */ /* 0x0007e20000100a00 */
[----:B--2---:R-:W-:-:S09]  /*39080*/  IMAD.WIDE R64, R8, 0x4, R64 ;  /* 0x0000000408407825 */ /* 0x004fd200078e0240 */
[----:B------:R4:W-:Y:S04]  /*39090*/  LDGSTS.E [R11+-0x7ff8], desc[UR60][R60.64], !P6 ;  /* 0xf80080003c0b7fae */ /* 0x0009e8000f12187c */
[----:B------:R1:W-:Y:S04]  /*390a0*/  LDGSTS.E [R11+-0x3ff8], desc[UR60][R58.64], !P6 ;  /* 0xfc0080003a0b7fae */ /* 0x0003e8000f12187c */
[----:B------:R2:W-:Y:S01]  /*390b0*/  STL.64 [R1+0xed0], R64 ;  /* 0x000ed04001007387 */ /* 0x0005e20000100a00 */
[----:B----4-:R-:W-:Y:S01]  /*390c0*/  IMAD.WIDE R60, R8, 0x4, R68 ;  /* 0x00000004083c7825 */ /* 0x010fe200078e0244 */
[----:B------:R-:W-:-:S02]  /*390d0*/  IADD3 R4, R17, -0x95, RZ ;  /* 0xffffff6b11047810 */ /* 0x000fc40007ffe0ff */
[----:B------:R3:W-:Y:S01]  /*390e0*/  LDGSTS.E [R11+-0x7ff4], desc[UR60][R66.64], !P5 ;  /* 0xf800c000420b7fae */ /* 0x0007e2000e92187c */
[----:B------:R-:W4:Y:S01]  /*390f0*/  LDC R17, c[0x0][0x230] ;  /* 0x00008c00ff117b82 */ /* 0x000f220000000800 */
[----:B-1----:R-:W-:Y:S02]  /*39100*/  IMAD.WIDE R58, R8, 0x4, R76 ;  /* 0x00000004083a7825 */ /* 0x002fe400078e024c */
[----:B------:R1:W-:Y:S04]  /*39110*/  STL.64 [R1+0x1758], R60 ;  /* 0x0017583c01007387 */ /* 0x0003e80000100a00 */
[----:B------:R1:W-:Y:S04]  /*39120*/  STL.64 [R1+0x1750], R58 ;  /* 0x0017503a01007387 */ /* 0x0003e80000100a00 */
[----:B------:R-:W4:Y:S04]  /*39130*/  LDL.LU.64 R68, [R1+0x1188] ;  /* 0x0011880001447983 */ /* 0x000f280000300a00 */
[----:B------:R-:W4:Y:S01]  /*39140*/  LDL.LU.64 R76, [R1+0x1190] ;  /* 0x00119000014c7983 */ /* 0x000f220000300a00 */
[----:B------:R-:W-:-:S02]  /*39150*/  ISETP.GE.U32.AND P4, PT, R4, 0x7ffffeec, PT ;  /* 0x7ffffeec0400780c */ /* 0x000fc40003f86070 */
[----:B------:R-:W-:Y:S01]  /*39160*/  IADD3 R4, R16, -0x97, RZ ;  /* 0xffffff6910047810 */ /* 0x000fe20007ffe0ff */
[----:B------:R2:W-:Y:S01]  /*39170*/  LDGSTS.E [R11+-0x3ff4], desc[UR60][R64.64], !P5 ;  /* 0xfc00c000400b7fae */ /* 0x0005e2000e92187c */
[----:B------:R-:W4:Y:S01]  /*39180*/  LDC R16, c[0x0][0x230] ;  /* 0x00008c00ff107b82 */ /* 0x000f220000000800 */
[----:B------:R-:W-:Y:S02]  /*39190*/  ISETP.GE.U32.AND P1, PT, R5, 0x7ffffeeb, PT ;  /* 0x7ffffeeb0500780c */ /* 0x000fe40003f26070 */
[----:B------:R-:W-:Y:S02]  /*391a0*/  ISETP.GE.U32.AND P6, PT, R4, 0x7ffffeea, PT ;  /* 0x7ffffeea0400780c */ /* 0x000fe40003fc6070 */
[----:B------:R-:W-:-:S04]  /*391b0*/  IADD3 R4, R56, -0xb5, RZ ;  /* 0xffffff4b38047810 */ /* 0x000fc80007ffe0ff */
[----:B------:R1:W-:Y:S01]  /*391c0*/  LDGSTS.E [R3+-0x20000], desc[UR60][R60.64], !P4 ;  /* 0xe00000003c037fae */ /* 0x0003e2000e12187c */
[----:B---3--:R-:W-:-:S03]  /*391d0*/  IMAD.WIDE R66, R8, 0x4, R78 ;  /* 0x0000000408427825 */ /* 0x008fc600078e024e */
[----:B------:R3:W-:Y:S01]  /*391e0*/  LDGSTS.E [R3+-0x1c000], desc[UR60][R58.64], !P4 ;  /* 0xe40000003a037fae */ /* 0x0007e2000e12187c */
[----:B------:R-:W4:Y:S01]  /*391f0*/  LDC R56, c[0x0][0x230] ;  /* 0x00008c00ff387b82 */ /* 0x000f220000000800 */
[----:B--2---:R-:W-:Y:S02]  /*39200*/  IMAD.WIDE R64, R8, 0x4, R80 ;  /* 0x0000000408407825 */ /* 0x004fe400078e0250 */
[----:B------:R-:W2:Y:S04]  /*39210*/  LDL.LU.64 R78, [R1+0x1198] ;  /* 0x00119800014e7983 */ /* 0x000ea80000300a00 */
[----:B------:R-:W-:Y:S01]  /*39220*/  STL.64 [R1+0x1748], R66 ;  /* 0x0017484201007387 */ /* 0x000fe20000100a00 */
[----:B------:R-:W-:Y:S01]  /*39230*/  ISETP.GE.U32.AND P4, PT, R4, 0x7ffffecc, PT ;  /* 0x7ffffecc0400780c */ /* 0x000fe20003f86070 */
[----:B------:R-:W-:-:S02]  /*39240*/  IMAD.WIDE R62, R8, 0x4, R62 ;  /* 0x00000004083e7825 */ /* 0x000fc400078e023e */
[----:B------:R-:W2:Y:S01]  /*39250*/  LDL.LU.64 R80, [R1+0x11a0] ;  /* 0x0011a00001507983 */ /* 0x000ea20000300a00 */
[----:B-1----:R-:W1:Y:S01]  /*39260*/  LDC R60, c[0x0][0x230] ;  /* 0x00008c00ff3c7b82 */ /* 0x002e620000000800 */
[----:B---3--:R-:W-:Y:S02]  /*39270*/  IMAD.WIDE R58, R8, 0x4, R70 ;  /* 0x00000004083a7825 */ /* 0x008fe400078e0246 */
[----:B------:R-:W-:Y:S01]  /*39280*/  LDGSTS.E [R3+-0x1fffc], desc[UR60][R66.64], !P1 ;  /* 0xe000400042037fae */ /* 0x000fe2000c92187c */
[----:B----4-:R-:W-:-:S03]  /*39290*/  IADD3 R4, R17, -0xb7, RZ ;  /* 0xffffff4911047810 */ /* 0x010fc60007ffe0ff */
[----:B------:R3:W-:Y:S01]  /*392a0*/  STL.64 [R1+0x1740], R64 ;  /* 0x0017404001007387 */ /* 0x0007e20000100a00 */
[----:B------:R-:W-:Y:S01]  /*392b0*/  VIADD R5, R252, 0xffffff68 ;  /* 0xffffff68fc057836 */ /* 0x000fe20000000000 */
[----:B------:R-:W4:Y:S02]  /*392c0*/  LDC R61, c[0x0][0x230] ;  /* 0x00008c00ff3d7b82 */ /* 0x000f240000000800 */
[----:B------:R3:W-:Y:S04]  /*392d0*/  LDGSTS.E [R3+-0x1bffc], desc[UR60][R64.64], !P1 ;  /* 0xe400400040037fae */ /* 0x0007e8000c92187c */
[----:B------:R3:W-:Y:S02]  /*392e0*/  STL.64 [R1+0x1738], R62 ;  /* 0x0017383e01007387 */ /* 0x0007e40000100a00 */
[----:B------:R-:W1:Y:S02]  /*392f0*/  LDC R252, c[0x0][0x230] ;  /* 0x00008c00fffc7b82 */ /* 0x000e640000000800 */
[----:B------:R3:W-:Y:S02]  /*39300*/  LDGSTS.E [R3+-0x1fff8], desc[UR60][R62.64], !P6 ;  /* 0xe00080003e037fae */ /* 0x0007e4000f12187c */
[----:B---3--:R-:W-:-:S02]  /*39310*/  IMAD.WIDE R64, R8, 0x4, R72 ;  /* 0x0000000408407825 */ /* 0x008fc400078e0248 */
[----:B------:R3:W-:Y:S04]  /*39320*/  STL.64 [R1+0x1730], R58 ;  /* 0x0017303a01007387 */ /* 0x0007e80000100a00 */
[----:B------:R3:W-:Y:S01]  /*39330*/  LDGSTS.E [R3+-0x1bff8], desc[UR60][R58.64], !P6 ;  /* 0xe40080003a037fae */ /* 0x0007e2000f12187c */
[----:B------:R-:W-:-:S03]  /*39340*/  IMAD.WIDE R62, R8, 0x4, R74 ;  /* 0x00000004083e7825 */ /* 0x000fc600078e024a */
[----:B------:R-:W-:Y:S01]  /*39350*/  STL.64 [R1+0x1728], R64 ;  /* 0x0017284001007387 */ /* 0x000fe20000100a00 */
[----:B------:R-:W-:Y:S01]  /*39360*/  ISETP.GE.U32.AND P6, PT, R4, 0x7ffffeca, PT ;  /* 0x7ffffeca0400780c */ /* 0x000fe20003fc6070 */
[----:B------:R-:W-:Y:S02]  /*39370*/  VIADD R4, R16, 0xffffff4a ;  /* 0xffffff4a10047836 */ /* 0x000fe40000000000 */
[----:B------:R-:W4:Y:S04]  /*39380*/  LDL.LU.64 R70, [R1+0x11a8] ;  /* 0x0011a80001467983 */ /* 0x000f280000300a00 */
[----:B------:R1:W-:Y:S01]  /*39390*/  STL.64 [R1+0x1720], R62 ;  /* 0x0017203e01007387 */ /* 0x0003e20000100a00 */
[----:B------:R-:W-:Y:S01]  /*393a0*/  ISETP.GE.U32.AND P5, PT, R5, 0x7ffffee9, PT ;  /* 0x7ffffee90500780c */ /* 0x000fe20003fa6070 */
[----:B---3--:R-:W3:Y:S02]  /*393b0*/  LDC R58, c[0x0][0x230] ;  /* 0x00008c00ff3a7b82 */ /* 0x008ee40000000800 */
[----:B------:R-:W3:Y:S04]  /*393c0*/  LDL.LU.64 R16, [R1+0x11b0] ;  /* 0x0011b00001107983 */ /* 0x000ee80000300a00 */
[----:B------:R-:W3:Y:S01]  /*393d0*/  LDL.LU.64 R72, [R1+0x11b8] ;  /* 0x0011b80001487983 */ /* 0x000ee20000300a00 */
[----:B------:R-:W-:Y:S01]  /*393e0*/  VIADD R56, R56, 0xffffff48 ;  /* 0xffffff4838387836 */ /* 0x000fe20000000000 */
[----:B------:R-:W3:Y:S02]  /*393f0*/  LDC R59, c[0x0][0x230] ;  /* 0x00008c00ff3b7b82 */ /* 0x000ee40000000800 */
[----:B------:R-:W3:Y:S04]  /*39400*/  LDL.LU.64 R74, [R1+0x11c0] ;  /* 0x0011c000014a7983 */ /* 0x000ee80000300a00 */
[----:B------:R-:W-:Y:S04]  /*39410*/  LDGSTS.E [R3+-0x1fff4], desc[UR60][R64.64], !P5 ;  /* 0xe000c00040037fae */ /* 0x000fe8000e92187c */
[----:B------:R1:W-:Y:S02]  /*39420*/  LDGSTS.E [R3+-0x1bff4], desc[UR60][R62.64], !P5 ;  /* 0xe400c0003e037fae */ /* 0x0003e4000e92187c */
[----:B-1----:R-:W-:-:S02]  /*39430*/  IMAD.WIDE R62, R8, 0x4, R76 ;  /* 0x00000004083e7825 */ /* 0x002fc400078e024c */
[----:B------:R-:W1:Y:S02]  /*39440*/  S2R R77, SR_TID.X ;  /* 0x00000000004d7919 */ /* 0x000e640000002100 */
[----:B------:R-:W-:Y:S01]  /*39450*/  IMAD.WIDE R64, R8, 0x4, R68 ;  /* 0x0000000408407825 */ /* 0x000fe200078e0244 */
[----:B------:R-:W-:-:S03]  /*39460*/  ISETP.GE.U32.AND P5, PT, R4, 0x7ffffecb, PT ;  /* 0x7ffffecb0400780c */ /* 0x000fc60003fa6070 */
[----:B------:R-:W-:Y:S01]  /*39470*/  VIADD R5, R57, 0xffffff01 ;  /* 0xffffff0139057836 */ /* 0x000fe20000000000 */
[----:B------:R2:W-:Y:S01]  /*39480*/  STL.64 [R1+0x1108], R64 ;  /* 0x0011084001007387 */ /* 0x0005e20000100a00 */
[----:B----4-:R-:W-:-:S03]  /*39490*/  IMAD.WIDE R66, R8, 0x4, R70 ;  /* 0x0000000408427825 */ /* 0x010fc600078e0246 */
[----:B------:R2:W-:Y:S01]  /*394a0*/  LDGSTS.E [R3+-0x18000], desc[UR60][R64.64], !P4 ;  /* 0xe800000040037fae */ /* 0x0005e2000e12187c */
[----:B------:R-:W-:Y:S01]  /*394b0*/  ISETP.GE.U32.AND P1, PT, R5, 0x7ffffe82, PT ;  /* 0x7ffffe820500780c */ /* 0x000fe20003f26070 */
[----:B------:R-:W4:Y:S01]  /*394c0*/  LDC R57, c[0x0][0x230] ;  /* 0x00008c00ff397b82 */ /* 0x000f220000000800 */
[----:B-1----:R-:W-:Y:S01]  /*394d0*/  LOP3.LUT R77, R77, 0x7f, RZ, 0xc0, !PT ;  /* 0x0000007f4d4d7812 */ /* 0x002fe200078ec0ff */
[----:B------:R1:W-:Y:S01]  /*394e0*/  STL.64 [R1+0x1100], R62 ;  /* 0x0011003e01007387 */ /* 0x0003e20000100a00 */
[----:B------:R-:W-:-:S03]  /*394f0*/  IADD3 R5, R252, -0x100, RZ ;  /* 0xffffff00fc057810 */ /* 0x000fc60007ffe0ff */
[----:B------:R1:W-:Y:S01]  /*39500*/  LDGSTS.E [R3+-0x14000], desc[UR60][R62.64], !P4 ;  /* 0xec0000003e037fae */ /* 0x0003e2000e12187c */
[----:B--2---:R-:W-:-:S03]  /*39510*/  IMAD.WIDE R64, R8, 0x4, R78 ;  /* 0x0000000408407825 */ /* 0x004fc600078e024e */
[----:B------:R-:W2:Y:S01]  /*39520*/  LDL.LU.64 R78, [R1+0x11c8] ;  /* 0x0011c800014e7983 */ /* 0x000ea20000300a00 */
[----:B------:R-:W-:-:S03]  /*39530*/  ISETP.GE.AND P4, PT, R77, R5, PT ;  /* 0x000000054d00720c */ /* 0x000fc60003f86270 */
[----:B------:R-:W4:Y:S01]  /*39540*/  LDL.LU.64 R68, [R1+0x11d0] ;  /* 0x0011d00001447983 */ /* 0x000f220000300a00 */
[----:B-1----:R-:W-:-:S03]  /*39550*/  IMAD.WIDE R62, R8, 0x4, R80 ;  /* 0x00000004083e7825 */ /* 0x002fc600078e0250 */
[----:B------:R1:W-:Y:S01]  /*39560*/  STL.64 [R1+0x10f8], R64 ;  /* 0x0010f84001007387 */ /* 0x0003e20000100a00 */
[----:B---3--:R-:W-:-:S03]  /*39570*/  IMAD.WIDE R16, R8, 0x4, R16 ;  /* 0x0000000408107825 */ /* 0x008fc600078e0210 */
[----:B------:R3:W-:Y:S04]  /*39580*/  STL.64 [R1+0x10f0], R62 ;  /* 0x0010f03e01007387 */ /* 0x0007e80000100a00 */
[----:B------:R-:W4:Y:S04]  /*39590*/  LDL.LU.64 R76, [R1+0x11d8] ;  /* 0x0011d800014c7983 */ /* 0x000f280000300a00 */
[----:B------:R-:W4:Y:S04]  /*395a0*/  LDL.LU.64 R80, [R1+0x11e0] ;  /* 0x0011e00001507983 */ /* 0x000f280000300a00 */
[----:B------:R1:W-:Y:S04]  /*395b0*/  LDGSTS.E [R3+-0x17ffc], desc[UR60][R64.64], !P5 ;  /* 0xe800400040037fae */ /* 0x0003e8000e92187c */
[----:B------:R3:W-:Y:S04]  /*395c0*/  LDGSTS.E [R3+-0x13ffc], desc[UR60][R62.64], !P5 ;  /* 0xec0040003e037fae */ /* 0x0007e8000e92187c */
[----:B------:R-:W-:Y:S01]  /*395d0*/  STL.64 [R1+0x10e8], R66 ;  /* 0x0010e84201007387 */ /* 0x000fe20000100a00 */
[----:B-1----:R-:W-:-:S03]  /*395e0*/  IMAD.WIDE R64, R8, 0x4, R72 ;  /* 0x0000000408407825 */ /* 0x002fc600078e0248 */
[----:B------:R1:W-:Y:S01]  /*395f0*/  STL.64 [R1+0x10e0], R16 ;  /* 0x0010e01001007387 */ /* 0x0003e20000100a00 */
[----:B---3--:R-:W-:-:S03]  /*39600*/  IMAD.WIDE R62, R8, 0x4, R74 ;  /* 0x00000004083e7825 */ /* 0x008fc600078e024a */
[----:B------:R-:W3:Y:S04]  /*39610*/  LDL.LU.64 R72, [R1+0x11e8] ;  /* 0x0011e80001487983 */ /* 0x000ee80000300a00 */
[----:B------:R-:W3:Y:S04]  /*39620*/  LDL.LU.64 R70, [R1+0x11f0] ;  /* 0x0011f00001467983 */ /* 0x000ee80000300a00 */
[----:B------:R3:W-:Y:S04]  /*39630*/  STL.64 [R1+0x10d8], R64 ;  /* 0x0010d84001007387 */ /* 0x0007e80000100a00 */
[----:B------:R4:W-:Y:S04]  /*39640*/  LDGSTS.E [R3+-0x17ff8], desc[UR60][R66.64], !P6 ;  /* 0xe800800042037fae */ /* 0x0009e8000f12187c */
[----:B------:R3:W-:Y:S04]  /*39650*/  STL.64 [R1+0x10d0], R62 ;  /* 0x0010d03e01007387 */ /* 0x0007e80000100a00 */
[----:B------:R-:W3:Y:S04]  /*39660*/  LDL.LU.64 R74, [R1+0x11f8] ;  /* 0x0011f800014a7983 */ /* 0x000ee80000300a00 */
[----:B------:R-:W-:Y:S04]  /*39670*/  LDGSTS.E [R3+-0x13ff8], desc[UR60][R16.64], !P6 ;  /* 0xec00800010037fae */ /* 0x000fe8000f12187c */
[----:B-1----:R-:W3:Y:S01]  /*39680*/  LDL.LU.64 R16, [R1+0x1200] ;  /* 0x0012000001107983 */ /* 0x002ee20000300a00 */
[----:B------:R-:W-:-:S02]  /*39690*/  SEL R4, RZ, 0x4, P4 ;  /* 0x00000004ff047807 */ /* 0x000fc40002000000 */
[----:B------:R-:W-:Y:S02]  /*396a0*/  ISETP.GE.U32.AND P4, PT, R56, 0x7ffffec9, PT ;  /* 0x7ffffec93800780c */ /* 0x000fe40003f86070 */
[----:B------:R-:W-:Y:S01]  /*396b0*/  IADD3 R252, R60, -0xd5, RZ ;  /* 0xffffff2b3cfc7810 */ /* 0x000fe20007ffe0ff */
[----:B------:R-:W-:Y:S01]  /*396c0*/  VIADD R58, R58, 0xffffff29 ;  /* 0xffffff293a3a7836 */ /* 0x000fe20000000000 */
[----:B------:R-:W1:Y:S02]  /*396d0*/  LDC R60, c[0x0][0x230] ;  /* 0x00008c00ff3c7b82 */ /* 0x000e640000000800 */
[----:B------:R-:W-:Y:S02]  /*396e0*/  ISETP.GE.U32.AND P5, PT, R252, 0x7ffffeac, PT ;  /* 0x7ffffeacfc00780c */ /* 0x000fe40003fa6070 */
[----:B------:R-:W-:-:S04]  /*396f0*/  IADD3 R252, R61, -0xd6, RZ ;  /* 0xffffff2a3dfc7810 */ /* 0x000fc80007ffe0ff */
[----:B------:R-:W-:Y:S01]  /*39700*/  ISETP.GE.U32.AND P6, PT, R252, 0x7ffffeab, PT ;  /* 0x7ffffeabfc00780c */ /* 0x000fe20003fc6070 */
[----:B------:R3:W-:Y:S01]  /*39710*/  LDGSTS.E [R3+-0x17ff4], desc[UR60][R64.64], !P4 ;  /* 0xe800c00040037fae */ /* 0x0007e2000e12187c */
[----:B------:R-:W1:Y:S03]  /*39720*/  LDC R56, c[0x0][0x230] ;  /* 0x00008c00ff387b82 */ /* 0x000e660000000800 */
[----:B------:R3:W-:Y:S01]  /*39730*/  LDGSTS.E [R3+-0x13ff4], desc[UR60][R62.64], !P4 ;  /* 0xec00c0003e037fae */ /* 0x0007e2000e12187c */
[----:B------:R-:W-:Y:S01]  /*39740*/  ISETP.GE.U32.AND P4, PT, R58, 0x7ffffeaa, PT ;  /* 0x7ffffeaa3a00780c */ /* 0x000fe20003f86070 */
[----:B--2---:R-:W-:-:S04]  /*39750*/  IMAD.WIDE R78, R8, 0x4, R78 ;  /* 0x00000004084e7825 */ /* 0x004fc800078e024e */
[C---:B----4-:R-:W-:Y:S01]  /*39760*/  IMAD.WIDE R66, R8.reuse, 0x4, R68 ;  /* 0x0000000408427825 */ /* 0x050fe200078e0244 */
[----:B------:R2:W-:Y:S03]  /*39770*/  STL.64 [R1+0x1008], R78 ;  /* 0x0010084e01007387 */ /* 0x0005e60000100a00 */
[C---:B---3--:R-:W-:Y:S01]  /*39780*/  IMAD.WIDE R72, R8.reuse, 0x4, R72 ;  /* 0x0000000408487825 */ /* 0x048fe200078e0248 */
[----:B------:R3:W-:Y:S01]  /*39790*/  STL.64 [R1+0x1000], R66 ;  /* 0x0010004201007387 */ /* 0x0007e20000100a00 */
[----:B------:R-:W-:Y:S01]  /*397a0*/  IADD3 R252, R59, -0xd8, RZ ;  /* 0xffffff283bfc7810 */ /* 0x000fe20007ffe0ff */
[----:B------:R-:W4:Y:S01]  /*397b0*/  LDC R61, c[0x0][0x230] ;  /* 0x00008c00ff3d7b82 */ /* 0x000f220000000800 */
[C---:B------:R-:W-:Y:S01]  /*397c0*/  IMAD.WIDE R64, R8.reuse, 0x4, R76 ;  /* 0x0000000408407825 */ /* 0x040fe200078e024c */
[----:B------:R-:W-:Y:S03]  /*397d0*/  LDGSTS.E [R3+-0x10000], desc[UR60][R78.64], !P5 ;  /* 0xf00000004e037fae */ /* 0x000fe6000e92187c */
[C---:B------:R-:W-:Y:S01]  /*397e0*/  IMAD.WIDE R62, R8.reuse, 0x4, R80 ;  /* 0x00000004083e7825 */ /* 0x040fe200078e0250 */
[----:B------:R-:W4:Y:S02]  /*397f0*/  LDL.LU.64 R76, [R1+0x1208] ;  /* 0x00120800014c7983 */ /* 0x000f240000300a00 */
[----:B------:R-:W4:Y:S02]  /*39800*/  LDC R58, c[0x0][0x230] ;  /* 0x00008c00ff3a7b82 */ /* 0x000f240000000800 */
[----:B------:R-:W4:Y:S04]  /*39810*/  LDL.LU.64 R68, [R1+0x1210] ;  /* 0x0012100001447983 */ /* 0x000f280000300a00 */
[----:B------:R1:W-:Y:S01]  /*39820*/  STL.64 [R1+0xff8], R64 ;  /* 0x000ff84001007387 */ /* 0x0003e20000100a00 */
[----:B------:R-:W-:Y:S01]  /*39830*/  VIADD R57, R57, 0xffffff0b ;  /* 0xffffff0b39397836 */ /* 0x000fe20000000000 */
[----:B------:R-:W4:Y:S02]  /*39840*/  LDC R59, c[0x0][0x230] ;  /* 0x00008c00ff3b7b82 */ /* 0x000f240000000800 */
[----:B------:R1:W-:Y:S04]  /*39850*/  STL.64 [R1+0xff0], R62 ;  /* 0x000ff03e01007387 */ /* 0x0003e80000100a00 */
[----:B--2---:R-:W2:Y:S04]  /*39860*/  LDL.LU.64 R78, [R1+0x1218] ;  /* 0x00121800014e7983 */ /* 0x004ea80000300a00 */
[----:B------:R3:W-:Y:S04]  /*39870*/  LDGSTS.E [R3+-0xc000], desc[UR60][R66.64], !P5 ;  /* 0xf400000042037fae */ /* 0x0007e8000e92187c */
[----:B------:R-:W2:Y:S04]  /*39880*/  LDL.LU.64 R80, [R1+0x1220] ;  /* 0x0012200001507983 */ /* 0x000ea80000300a00 */
[----:B------:R1:W-:Y:S01]  /*39890*/  LDGSTS.E [R3+-0xfffc], desc[UR60][R64.64], !P6 ;  /* 0xf000400040037fae */ /* 0x0003e2000f12187c */
[----:B---3--:R-:W-:-:S03]  /*398a0*/  IMAD.WIDE R66, R8, 0x4, R70 ;  /* 0x0000000408427825 */ /* 0x008fc600078e0246 */
[----:B------:R3:W-:Y:S04]  /*398b0*/  LDGSTS.E [R3+-0xbffc], desc[UR60][R62.64], !P6 ;  /* 0xf40040003e037fae */ /* 0x0007e8000f12187c */
[----:B------:R3:W-:Y:S01]  /*398c0*/  STL.64 [R1+0xfe8], R72 ;  /* 0x000fe84801007387 */ /* 0x0007e20000100a00 */
[----:B-1----:R-:W-:-:S03]  /*398d0*/  IMAD.WIDE R64, R8, 0x4, R74 ;  /* 0x0000000408407825 */ /* 0x002fc600078e024a */
[----:B------:R1:W-:Y:S01]  /*398e0*/  STL.64 [R1+0xfe0], R66 ;  /* 0x000fe04201007387 */ /* 0x0003e20000100a00 */
[----:B---3--:R-:W-:-:S03]  /*398f0*/  IMAD.WIDE R62, R8, 0x4, R16 ;  /* 0x00000004083e7825 */ /* 0x008fc600078e0210 */
[----:B------:R-:W3:Y:S04]  /*39900*/  LDL.LU.64 R70, [R1+0x1228] ;  /* 0x0012280001467983 */ /* 0x000ee80000300a00 */
[----:B------:R-:W2:Y:S04]  /*39910*/  LDL.LU.64 R16, [R1+0x1230] ;  /* 0x0012300001107983 */ /* 0x000ea80000300a00 */
[----:B------:R2:W-:Y:S04]  /*39920*/  STL.64 [R1+0xfd8], R64 ;  /* 0x000fd84001007387 */ /* 0x0005e80000100a00 */
[----:B------:R-:W-:Y:S04]  /*39930*/  LDGSTS.E [R3+-0xfff8], desc[UR60][R72.64], !P4 ;  /* 0xf000800048037fae */ /* 0x000fe8000e12187c */
[----:B------:R2:W-:Y:S01]  /*39940*/  STL.64 [R1+0xfd0], R62 ;  /* 0x000fd03e01007387 */ /* 0x0005e20000100a00 */
[----:B------:R-:W-:-:S02]  /*39950*/  ISETP.GE.U32.AND P5, PT, R252, 0x7ffffea9, PT ;  /* 0x7ffffea9fc00780c */ /* 0x000fc40003fa6070 */
[----:B------:R-:W-:Y:S01]  /*39960*/  ISETP.GE.U32.AND P6, PT, R57, 0x7ffffe8c, PT ;  /* 0x7ffffe8c3900780c */ /* 0x000fe20003fc6070 */
[----:B------:R1:W-:Y:S04]  /*39970*/  LDGSTS.E [R3+-0xbff8], desc[UR60][R66.64], !P4 ;  /* 0xf400800042037fae */ /* 0x0003e8000e12187c */
[----:B------:R-:W3:Y:S01]  /*39980*/  LDL.LU.64 R72, [R1+0x1238] ;  /* 0x0012380001487983 */ /* 0x000ee20000300a00 */
[----:B------:R-:W-:Y:S01]  /*39990*/  IADD3 R252, R60, -0xf6, RZ ;  /* 0xffffff0a3cfc7810 */ /* 0x000fe20007ffe0ff */
[----:B------:R-:W-:Y:S01]  /*399a0*/  VIADD R56, R56, 0xffffff09 ;  /* 0xffffff0938387836 */ /* 0x000fe20000000000 */
[----:B------:R-:W3:Y:S01]  /*399b0*/  LDC R57, c[0x0][0x230] ;  /* 0x00008c00ff397b82 */ /* 0x000ee20000000800 */
[----:B------:R-:W3:Y:S01]  /*399c0*/  LDL.LU.64 R74, [R1+0x1240] ;  /* 0x00124000014a7983 */ /* 0x000ee20000300a00 */
[----:B------:R-:W-:-:S03]  /*399d0*/  ISETP.GE.U32.AND P4, PT, R252, 0x7ffffe8b, PT ;  /* 0x7ffffe8bfc00780c */ /* 0x000fc60003f86070 */
[----:B------:R2:W-:Y:S01]  /*399e0*/  LDGSTS.E [R3+-0xfff4], desc[UR60][R64.64], !P5 ;  /* 0xf000c00040037fae */ /* 0x0005e2000e92187c */
[----:B----4-:R-:W-:-:S03]  /*399f0*/  IMAD.WIDE R76, R8, 0x4, R76 ;  /* 0x00000004084c7825 */ /* 0x010fc600078e024c */
[----:B------:R4:W-:Y:S01]  /*39a00*/  LDGSTS.E [R3+-0xbff4], desc[UR60][R62.64], !P5 ;  /* 0xf400c0003e037fae */ /* 0x0009e2000e92187c */
[----:B------:R-:W3:Y:S01]  /*39a10*/  LDC R60, c[0x0][0x230] ;  /* 0x00008c00ff3c7b82 */ /* 0x000ee20000000800 */
[----:B-1----:R-:W-:Y:S02]  /*39a20*/  IMAD.WIDE R66, R8, 0x4, R68 ;  /* 0x0000000408427825 */ /* 0x002fe400078e0244 */
[----:B------:R-:W-:Y:S01]  /*39a30*/  STL.64 [R1+0xec8], R76 ;  /* 0x000ec84c01007387 */ /* 0x000fe20000100a00 */
[----:B------:R-:W-:-:S03]  /*39a40*/  ISETP.GE.U32.AND P5, PT, R56, 0x7ffffe8a, PT ;  /* 0x7ffffe8a3800780c */ /* 0x000fc60003fa6070 */
[----:B------:R3:W-:Y:S01]  /*39a50*/  STL.64 [R1+0xec0], R66 ;  /* 0x000ec04201007387 */ /* 0x0007e20000100a00 */
[----:B--2---:R-:W-:-:S03]  /*39a60*/  IMAD.WIDE R16, R8, 0x4, R16 ;  /* 0x0000000408107825 */ /* 0x004fc600078e0210 */
[----:B------:R-:W-:Y:S01]  /*39a70*/  LDGSTS.E [R3+-0x8000], desc[UR60][R76.64], !P6 ;  /* 0xf80000004c037fae */ /* 0x000fe2000f12187c */
[----:B------:R-:W-:Y:S01]  /*39a80*/  IADD3 R252, R61, -0xf8, RZ ;  /* 0xffffff083dfc7810 */ /* 0x000fe20007ffe0ff */
[----:B------:R-:W1:Y:S01]  /*39a90*/  LDC R56, c[0x0][0x230] ;  /* 0x00008c00ff387b82 */ /* 0x000e620000000800 */
[C---:B------:R-:W-:Y:S01]  /*39aa0*/  IMAD.WIDE R64, R8.reuse, 0x4, R78 ;  /* 0x0000000408407825 */ /* 0x040fe200078e024e */
[----:B------:R3:W-:Y:S03]  /*39ab0*/  LDGSTS.E [R3+-0x4000], desc[UR60][R66.64], !P6 ;  /* 0xfc00000042037fae */ /* 0x0007e6000f12187c */
[C---:B----4-:R-:W-:Y:S01]  /*39ac0*/  IMAD.WIDE R62, R8.reuse, 0x4, R80 ;  /* 0x00000004083e7825 */ /* 0x050fe200078e0250 */
[----:B------:R-:W2:Y:S02]  /*39ad0*/  LDL.LU.64 R78, [R1+0x1248] ;  /* 0x00124800014e7983 */ /* 0x000ea40000300a00 */
[----:B------:R-:W4:Y:S02]  /*39ae0*/  LDC R61, c[0x0][0x230] ;  /* 0x00008c00ff3d7b82 */ /* 0x000f240000000800 */
[----:B------:R-:W4:Y:S04]  /*39af0*/  LDL.LU.64 R68, [R1+0x1250] ;  /* 0x0012500001447983 */ /* 0x000f280000300a00 */
        /* <DEDUP_REMOVED lines=19> */
[----:B------:R-:W-:Y:S01]  /*39c30*/  ISETP.GE.U32.AND P6, PT, R252, 0x7ffffe89, PT ;  /* 0x7ffffe89fc00780c */ /* 0x000fe20003fc6070 */
[----:B------:R-:W-:Y:S01]  /*39c40*/  VIADD R58, R58, 0xffffff67 ;  /* 0xffffff673a3a7836 */ /* 0x000fe20000000000 */
[----:B------:R-:W-:Y:S01]  /*39c50*/  IADD3 R252, R59, -0x9a, RZ ;  /* 0xffffff663bfc7810 */ /* 0x000fe20007ffe0ff */
[----:B------:R-:W-:Y:S01]  /*39c60*/  VIADD R57, R57, 0xffffff65 ;  /* 0xffffff6539397836 */ /* 0x000fe20000000000 */
[----:B------:R-:W1:Y:S02]  /*39c70*/  LDC R59, c[0x0][0x230] ;  /* 0x00008c00ff3b7b82 */ /* 0x000e640000000800 */
[----:B------:R-:W-:-:S02]  /*39c80*/  ISETP.GE.U32.AND P4, PT, R58, 0x7ffffee8, PT ;  /* 0x7ffffee83a00780c */ /* 0x000fc40003f86070 */
[----:B------:R-:W-:-:S04]  /*39c90*/  ISETP.GE.U32.AND P5, PT, R252, 0x7ffffee7, PT ;  /* 0x7ffffee7fc00780c */ /* 0x000fc80003fa6070 */
[----:B------:R-:W1:Y:S01]  /*39ca0*/  LDC R58, c[0x0][0x230] ;  /* 0x00008c00ff3a7b82 */ /* 0x000e620000000800 */
[----:B------:R3:W-:Y:S04]  /*39cb0*/  LDGSTS.E [R3+-0x7ff4], desc[UR60][R64.64], !P6 ;  /* 0xf800c00040037fae */ /* 0x0007e8000f12187c */
[----:B------:R3:W-:Y:S01]  /*39cc0*/  LDGSTS.E [R3+-0x3ff4], desc[UR60][R62.64], !P6 ;  /* 0xfc00c0003e037fae */ /* 0x0007e2000f12187c */
[----:B------:R-:W-:Y:S01]  /*39cd0*/  ISETP.GE.U32.AND P6, PT, R57, 0x7ffffee6, PT ;  /* 0x7ffffee63900780c */ /* 0x000fe20003fc6070 */
[----:B--2---:R-:W-:-:S04]  /*39ce0*/  IMAD.WIDE R78, R8, 0x4, R78 ;  /* 0x00000004084e7825 */ /* 0x004fc800078e024e */
[C---:B----4-:R-:W-:Y:S01]  /*39cf0*/  IMAD.WIDE R66, R8.reuse, 0x4, R68 ;  /* 0x0000000408427825 */ /* 0x050fe200078e0244 */
[----:B------:R2:W-:Y:S03]  /*39d00*/  STL.64 [R1+0x1188], R78 ;  /* 0x0011884e01007387 */ /* 0x0005e60000100a00 */
[----:B---3--:R-:W-:Y:S01]  /*39d10*/  IMAD.WIDE R72, R8, 0x4, R72 ;  /* 0x0000000408487825 */ /* 0x008fe200078e0248 */
        /* <DEDUP_REMOVED lines=9> */
[----:B------:R1:W-:Y:S04]  /*39db0*/  STL.64 [R1+0x1178], R64 ;  /* 0x0011784001007387 */ /* 0x0003e80000100a00 */
        /* <DEDUP_REMOVED lines=12> */
[----:B------:R-:W3:Y:S04]  /*39e80*/  LDL.LU.64 R16, [R1+0x12b0] ;  /* 0x0012b00001107983 */ /* 0x000ee80000300a00 */
[----:B------:R2:W-:Y:S04]  /*39e90*/  STL.64 [R1+0x1158], R64 ;  /* 0x0011584001007387 */ /* 0x0005e80000100a00 */
[----:B------:R-:W-:Y:S04]  /*39ea0*/  LDGSTS.E [R2+-0x1fff8], desc[UR60][R72.64], !P6 ;  /* 0xe000800048027fae */ /* 0x000fe8000f12187c */
[----:B------:R3:W-:Y:S01]  /*39eb0*/  STL.64 [R1+0x1150], R62 ;  /* 0x0011503e01007387 */ /* 0x0007e20000100a00 */
[----:B------:R-:W-:Y:S01]  /*39ec0*/  ISETP.GE.U32.AND P4, PT, R252, 0x7ffffee5, PT ;  /* 0x7ffffee5fc00780c */ /* 0x000fe20003f86070 */
[----:B------:R-:W-:-:S02]  /*39ed0*/  VIADD R56, R56, 0xffffff47 ;  /* 0xffffff4738387836 */ /* 0x000fc40000000000 */
[----:B------:R1:W-:Y:S04]  /*39ee0*/  LDGSTS.E [R2+-0x1bff8], desc[UR60][R66.64], !P6 ;  /* 0xe400800042027fae */ /* 0x0003e8000f12187c */
[----:B------:R-:W3:Y:S04]  /*39ef0*/  LDL.LU.64 R72, [R1+0x12b8] ;  /* 0x0012b80001487983 */ /* 0x000ee80000300a00 */
[----:B------:R-:W3:Y:S01]  /*39f00*/  LDL.LU.64 R74, [R1+0x12c0] ;  /* 0x0012c000014a7983 */ /* 0x000ee20000300a00 */
[----:B------:R-:W-:Y:S02]  /*39f10*/  ISETP.GE.U32.AND P5, PT, R56, 0x7ffffec8, PT ;  /* 0x7ffffec83800780c */ /* 0x000fe40003fa6070 */
[----:B------:R-:W-:Y:S01]  /*39f20*/  IADD3 R252, R61, -0xba, RZ ;  /* 0xffffff463dfc7810 */ /* 0x000fe20007ffe0ff */
[----:B------:R-:W-:Y:S01]  /*39f30*/  VIADD R58, R58, 0xffffff45 ;  /* 0xffffff453a3a7836 */ /* 0x000fe20000000000 */
[----:B------:R2:W-:Y:S01]  /*39f40*/  LDGSTS.E [R2+-0x1fff4], desc[UR60][R64.64], !P4 ;  /* 0xe000c00040027fae */ /* 0x0005e2000e12187c */
[----:B------:R-:W3:Y:S01]  /*39f50*/  LDC R56, c[0x0][0x230] ;  /* 0x00008c00ff387b82 */ /* 0x000ee20000000800 */
[----:B------:R-:W-:-:S02]  /*39f60*/  ISETP.GE.U32.AND P6, PT, R252, 0x7ffffec7, PT ;  /* 0x7ffffec7fc00780c */ /* 0x000fc40003fc6070 */
[----:B------:R3:W-:Y:S01]  /*39f70*/  LDGSTS.E [R2+-0x1bff4], desc[UR60][R62.64], !P4 ;  /* 0xe400c0003e027fae */ /* 0x0007e2000e12187c */
[----:B------:R-:W-:Y:S01]  /*39f80*/  ISETP.GE.U32.AND P4, PT, R58, 0x7ffffec6, PT ;  /* 0x7ffffec63a00780c */ /* 0x000fe20003f86070 */
[----:B----4-:R-:W-:-:S03]  /*39f90*/  VIADD R57, R57, 0xffffff27 ;  /* 0xffffff2739397836 */ /* 0x010fc60000000000 */
[----:B------:R-:W4:Y:S01]  /*39fa0*/  LDC R61, c[0x0][0x230] ;  /* 0x00008c00ff3d7b82 */ /* 0x000f220000000800 */
[----:B------:R-:W-:-:S04]  /*39fb0*/  IMAD.WIDE R76, R8, 0x4, R76 ;  /* 0x00000004084c7825 */ /* 0x000fc800078e024c */
[C---:B-1----:R-:W-:Y:S01]  /*39fc0*/  IMAD.WIDE R66, R8.reuse, 0x4, R68 ;  /* 0x0000000408427825 */ /* 0x042fe200078e0244 */
[----:B------:R1:W-:Y:S03]  /*39fd0*/  STL.64 [R1+0x10c8], R76 ;  /* 0x0010c84c01007387 */ /* 0x0003e60000100a00 */
[C---:B--2---:R-:W-:Y:S01]  /*39fe0*/  IMAD.WIDE R64, R8.reuse, 0x4, R78 ;  /* 0x0000000408407825 */ /* 0x044fe200078e024e */
[----:B------:R2:W-:Y:S03]  /*39ff0*/  STL.64 [R1+0x10c0], R66 ;  /* 0x0010c04201007387 */ /* 0x0005e60000100a00 */
[C---:B---3--:R-:W-:Y:S01]  /*3a000*/  IMAD.WIDE R16, R8.reuse, 0x4, R16 ;  /* 0x0000000408107825 */ /* 0x048fe200078e0210 */
[----:B------:R-:W3:Y:S01]  /*3a010*/  LDL.LU.64 R78, [R1+0x12c8] ;  /* 0x0012c800014e7983 */ /* 0x000ee20000300a00 */
[----:B------:R-:W-:Y:S01]  /*3a020*/  IADD3 R252, R59, -0xbc, RZ ;  /* 0xffffff443bfc7810 */ /* 0x000fe20007ffe0ff */
[----:B------:R-:W4:Y:S01]  /*3a030*/  LDC R58, c[0x0][0x230] ;  /* 0x00008c00ff3a7b82 */ /* 0x000f220000000800 */
[----:B------:R-:W-:Y:S01]  /*3a040*/  IMAD.WIDE R62, R8, 0x4, R80 ;  /* 0x00000004083e7825 */ /* 0x000fe200078e0250 */
[----:B------:R-:W4:Y:S04]  /*3a050*/  LDL.LU.64 R68, [R1+0x12d0] ;  /* 0x0012d00001447983 */ /* 0x000f280000300a00 */
[----:B------:R2:W-:Y:S01]  /*3a060*/  STL.64 [R1+0x10b8], R64 ;  /* 0x0010b84001007387 */ /* 0x0005e20000100a00 */
[----:B------:R-:W-:Y:S01]  /*3a070*/  VIADD R56, R56, 0xffffff25 ;  /* 0xffffff2538387836 */ /* 0x000fe20000000000 */
[----:B------:R-:W4:Y:S02]  /*3a080*/  LDC R59, c[0x0][0x230] ;  /* 0x00008c00ff3b7b82 */ /* 0x000f240000000800 */
[----:B------:R-:W-:Y:S04]  /*3a090*/  LDGSTS.E [R2+-0x18000], desc[UR60][R76.64], !P5 ;  /* 0xe80000004c027fae */ /* 0x000fe8000e92187c */
[----:B------:R2:W-:Y:S04]  /*3a0a0*/  STL.64 [R1+0x10b0], R62 ;  /* 0x0010b03e01007387 */ /* 0x0005e80000100a00 */
[----:B------:R2:W-:Y:S04]  /*3a0b0*/  LDGSTS.E [R2+-0x14000], desc[UR60][R66.64], !P5 ;  /* 0xec00000042027fae */ /* 0x0005e8000e92187c */
[----:B-1----:R-:W4:Y:S04]  /*3a0c0*/  LDL.LU.64 R76, [R1+0x12d8] ;  /* 0x0012d800014c7983 */ /* 0x002f280000300a00 */
[----:B------:R-:W4:Y:S01]  /*3a0d0*/  LDL.LU.64 R80, [R1+0x12e0] ;  /* 0x0012e00001507983 */ /* 0x000f220000300a00 */
[----:B--2---:R-:W-:-:S03]  /*3a0e0*/  IMAD.WIDE R66, R8, 0x4, R70 ;  /* 0x0000000408427825 */ /* 0x004fc600078e0246 */
[----:B------:R1:W-:Y:S04]  /*3a0f0*/  LDGSTS.E [R2+-0x17ffc], desc[UR60][R64.64], !P6 ;  /* 0xe800400040027fae */ /* 0x0003e8000f12187c */
[----:B------:R2:W-:Y:S04]  /*3a100*/  LDGSTS.E [R2+-0x13ffc], desc[UR60][R62.64], !P6 ;  /* 0xec0040003e027fae */ /* 0x0005e8000f12187c */
[----:B------:R-:W-:Y:S01]  /*3a110*/  STL.64 [R1+0x10a8], R66 ;  /* 0x0010a84201007387 */ /* 0x000fe20000100a00 */
[----:B-1----:R-:W-:-:S03]  /*3a120*/  IMAD.WIDE R64, R8, 0x4, R72 ;  /* 0x0000000408407825 */ /* 0x002fc600078e0248 */
[----:B------:R1:W-:Y:S01]  /*3a130*/  STL.64 [R1+0x10a0], R16 ;  /* 0x0010a01001007387 */ /* 0x0003e20000100a00 */
[----:B--2---:R-:W-:-:S03]  /*3a140*/  IMAD.WIDE R62, R8, 0x4, R74 ;  /* 0x00000004083e7825 */ /* 0x004fc600078e024a */
[----:B------:R-:W2:Y:S04]  /*3a150*/  LDL.LU.64 R72, [R1+0x12e8] ;  /* 0x0012e80001487983 */ /* 0x000ea80000300a00 */
[----:B------:R-:W2:Y:S04]  /*3a160*/  LDL.LU.64 R70, [R1+0x12f0] ;  /* 0x0012f00001467983 */ /* 0x000ea80000300a00 */
[----:B------:R2:W-:Y:S04]  /*3a170*/  STL.64 [R1+0x1098], R64 ;  /* 0x0010984001007387 */ /* 0x0005e80000100a00 */
[----:B------:R4:W-:Y:S04]  /*3a180*/  LDGSTS.E [R2+-0x17ff8], desc[UR60][R66.64], !P4 ;  /* 0xe800800042027fae */ /* 0x0009e8000e12187c */
[----:B------:R2:W-:Y:S04]  /*3a190*/  STL.64 [R1+0x1090], R62 ;  /* 0x0010903e01007387 */ /* 0x0005e80000100a00 */
[----:B------:R-:W2:Y:S04]  /*3a1a0*/  LDL.LU.64 R74, [R1+0x12f8] ;  /* 0x0012f800014a7983 */ /* 0x000ea80000300a00 */
[----:B------:R-:W-:Y:S04]  /*3a1b0*/  LDGSTS.E [R2+-0x13ff8], desc[UR60][R16.64], !P4 ;  /* 0xec00800010027fae */ /* 0x000fe8000e12187c */
[----:B-1----:R-:W2:Y:S01]  /*3a1c0*/  LDL.LU.64 R16, [R1+0x1300] ;  /* 0x0013000001107983 */ /* 0x002ea20000300a00 */
[----:B------:R-:W-:-:S02]  /*3a1d0*/  ISETP.GE.U32.AND P5, PT, R252, 0x7ffffec5, PT ;  /* 0x7ffffec5fc00780c */ /* 0x000fc40003fa6070 */
[----:B------:R-:W-:Y:S02]  /*3a1e0*/  ISETP.GE.U32.AND P6, PT, R57, 0x7ffffea8, PT ;  /* 0x7ffffea83900780c */ /* 0x000fe40003fc6070 */
[----:B------:R-:W-:Y:S01]  /*3a1f0*/  IADD3 R252, R60, -0xda, RZ ;  /* 0xffffff263cfc7810 */ /* 0x000fe20007ffe0ff */
[----:B------:R-:W1:Y:S03]  /*3a200*/  LDC R57, c[0x0][0x230] ;  /* 0x00008c00ff397b82 */ /* 0x000e660000000800 */
[----:B------:R-:W-:-:S05]  /*3a210*/  ISETP.GE.U32.AND P4, PT, R252, 0x7ffffea7, PT ;  /* 0x7ffffea7fc00780c */ /* 0x000fca0003f86070 */
[----:B------:R2:W-:Y:S01]  /*3a220*/  LDGSTS.E [R2+-0x17ff4], desc[UR60][R64.64], !P5 ;  /* 0xe800c00040027fae */ /* 0x0005e2000e92187c */
[----:B---3--:R-:W-:-:S03]  /*3a230*/  IMAD.WIDE R78, R8, 0x4, R78 ;  /* 0x00000004084e7825 */ /* 0x008fc600078e024e */
[----:B------:R3:W-:Y:S01]  /*3a240*/  LDGSTS.E [R2+-0x13ff4], desc[UR60][R62.64], !P5 ;  /* 0xec00c0003e027fae */ /* 0x0007e2000e92187c */
[----:B------:R-:W1:Y:S01]  /*3a250*/  LDC R60, c[0x0][0x230] ;  /* 0x00008c00ff3c7b82 */ /* 0x000e620000000800 */
[----:B----4-:R-:W-:Y:S02]  /*3a260*/  IMAD.WIDE R66, R8, 0x4, R68 ;  /* 0x0000000408427825 */ /* 0x010fe400078e0244 */
[----:B------:R-:W-:Y:S01]  /*3a270*/  STL.64 [R1+0xfc8], R78 ;  /* 0x000fc84e01007387 */ /* 0x000fe20000100a00 */
[----:B------:R-:W-:-:S03]  /*3a280*/  ISETP.GE.U32.AND P5, PT, R56, 0x7ffffea6, PT ;  /* 0x7ffffea63800780c */ /* 0x000fc60003fa6070 */
[----:B------:R4:W-:Y:S01]  /*3a290*/  STL.64 [R1+0xfc0], R66 ;  /* 0x000fc04201007387 */ /* 0x0009e20000100a00 */
[----:B--2---:R-:W-:-:S03]  /*3a2a0*/  IMAD.WIDE R72, R8, 0x4, R72 ;  /* 0x0000000408487825 */ /* 0x004fc600078e0248 */
[----:B------:R-:W-:Y:S01]  /*3a2b0*/  LDGSTS.E [R2+-0x10000], desc[UR60][R78.64], !P6 ;  /* 0xf00000004e027fae */ /* 0x000fe2000f12187c */
[----:B------:R-:W-:Y:S01]  /*3a2c0*/  IADD3 R252, R61, -0xdc, RZ ;  /* 0xffffff243dfc7810 */ /* 0x000fe20007ffe0ff */
[----:B------:R-:W2:Y:S01]  /*3a2d0*/  LDC R56, c[0x0][0x230] ;  /* 0x00008c00ff387b82 */ /* 0x000ea20000000800 */
[C---:B------:R-:W-:Y:S01]  /*3a2e0*/  IMAD.WIDE R64, R8.reuse, 0x4, R76 ;  /* 0x0000000408407825 */ /* 0x040fe200078e024c */
[----:B------:R4:W-:Y:S03]  /*3a2f0*/  LDGSTS.E [R2+-0xc000], desc[UR60][R66.64], !P6 ;  /* 0xf400000042027fae */ /* 0x0009e6000f12187c */
[C---:B---3--:R-:W-:Y:S01]  /*3a300*/  IMAD.WIDE R62, R8.reuse, 0x4, R80 ;  /* 0x00000004083e7825 */ /* 0x048fe200078e0250 */
[----:B------:R-:W3:Y:S02]  /*3a310*/  LDL.LU.64 R76, [R1+0x1308] ;  /* 0x00130800014c7983 */ /* 0x000ee40000300a00 */
[----:B------:R-:W3:Y:S02]  /*3a320*/  LDC R61, c[0x0][0x230] ;  /* 0x00008c00ff3d7b82 */ /* 0x000ee40000000800 */
[----:B------:R-:W3:Y:S04]  /*3a330*/  LDL.LU.64 R68, [R1+0x1310] ;  /* 0x0013100001447983 */ /* 0x000ee80000300a00 */
[----:B------:R1:W-:Y:S01]  /*3a340*/  STL.64 [R1+0xfb8], R64 ;  /* 0x000fb84001007387 */ /* 0x0003e20000100a00 */
[----:B----4-:R-:W-:-:S03]  /*3a350*/  IMAD.WIDE R66, R8, 0x4, R70 ;  /* 0x0000000408427825 */ /* 0x010fc600078e0246 */
[----:B------:R4:W-:Y:S04]  /*3a360*/  STL.64 [R1+0xfb0], R62 ;  /* 0x000fb03e01007387 */ /* 0x0009e80000100a00 */
[----:B------:R-:W3:Y:S04]  /*3a370*/  LDL.LU.64 R78, [R1+0x1318] ;  /* 0x00131800014e7983 */ /* 0x000ee80000300a00 */
[----:B------:R-:W3:Y:S04]  /*3a380*/  LDL.LU.64 R80, [R1+0x1320] ;  /* 0x0013200001507983 */ /* 0x000ee80000300a00 */
[----:B------:R1:W-:Y:S04]  /*3a390*/  LDGSTS.E [R2+-0xfffc], desc[UR60][R64.64], !P4 ;  /* 0xf000400040027fae */ /* 0x0003e8000e12187c */
[----:B------:R4:W-:Y:S04]  /*3a3a0*/  LDGSTS.E [R2+-0xbffc], desc[UR60][R62.64], !P4 ;  /* 0xf40040003e027fae */ /* 0x0009e8000e12187c */
[----:B------:R2:W-:Y:S01]  /*3a3b0*/  STL.64 [R1+0xfa8], R72 ;  /* 0x000fa84801007387 */ /* 0x0005e20000100a00 */
[----:B-1----:R-:W-:-:S03]  /*3a3c0*/  IMAD.WIDE R64, R8, 0x4, R74 ;  /* 0x0000000408407825 */ /* 0x002fc600078e024a */
[----:B------:R1:W-:Y:S01]  /*3a3d0*/  STL.64 [R1+0xfa0], R66 ;  /* 0x000fa04201007387 */ /* 0x0003e20000100a00 */
[----:B----4-:R-:W-:-:S03]  /*3a3e0*/  IMAD.WIDE R62, R8, 0x4, R16 ;  /* 0x00000004083e7825 */ /* 0x010fc600078e0210 */
[----:B------:R-:W-:Y:S04]  /*3a3f0*/  LDGSTS.E [R2+-0xfff8], desc[UR60][R72.64], !P5 ;  /* 0xf000800048027fae */ /* 0x000fe8000e92187c */
[----:B------:R-:W4:Y:S04]  /*3a400*/  LDL.LU.64 R16, [R1+0x1328] ;  /* 0x0013280001107983 */ /* 0x000f280000300a00 */
[----:B------:R-:W4:Y:S04]  /*3a410*/  LDL.LU.64 R70, [R1+0x1330] ;  /* 0x0013300001467983 */ /* 0x000f280000300a00 */
[----:B------:R1:W-:Y:S04]  /*3a420*/  STL.64 [R1+0xf98], R64 ;  /* 0x000f984001007387 */ /* 0x0003e80000100a00 */
[----:B------:R1:W-:Y:S04]  /*3a430*/  STL.64 [R1+0xf90], R62 ;  /* 0x000f903e01007387 */ /* 0x0003e80000100a00 */
[----:B--2---:R-:W2:Y:S04]  /*3a440*/  LDL.LU.64 R72, [R1+0x1338] ;  /* 0x0013380001487983 */ /* 0x004ea80000300a00 */
[----:B------:R-:W2:Y:S01]  /*3a450*/  LDL.LU.64 R74, [R1+0x1340] ;  /* 0x00134000014a7983 */ /* 0x000ea20000300a00 */
[----:B------:R-:W-:Y:S01]  /*3a460*/  ISETP.GE.U32.AND P6, PT, R252, 0x7ffffea5, PT ;  /* 0x7ffffea5fc00780c */ /* 0x000fe20003fc6070 */
[----:B------:R-:W-:Y:S01]  /*3a470*/  VIADD R58, R58, 0xffffff07 ;  /* 0xffffff073a3a7836 */ /* 0x000fe20000000000 */
[----:B------:R-:W-:Y:S01]  /*3a480*/  IADD3 R252, R59, -0xfa, RZ ;  /* 0xffffff063bfc7810 */ /* 0x000fe20007ffe0ff */
[----:B------:R1:W-:Y:S01]  /*3a490*/  LDGSTS.E [R2+-0xbff8], desc[UR60][R66.64], !P5 ;  /* 0xf400800042027fae */ /* 0x0003e2000e92187c */
[----:B------:R-:W-:Y:S01]  /*3a4a0*/  VIADD R57, R57, 0xffffff05 ;  /* 0xffffff0539397836 */ /* 0x000fe20000000000 */
[----:B------:R-:W2:Y:S01]  /*3a4b0*/  LDC R59, c[0x0][0x230] ;  /* 0x00008c00ff3b7b82 */ /* 0x000ea20000000800 */
[----:B------:R-:W-:-:S02]  /*3a4c0*/  ISETP.GE.U32.AND P4, PT, R58, 0x7ffffe88, PT ;  /* 0x7ffffe883a00780c */ /* 0x000fc40003f86070 */
[----:B------:R-:W-:-:S05]  /*3a4d0*/  ISETP.GE.U32.AND P5, PT, R252, 0x7ffffe87, PT ;  /* 0x7ffffe87fc00780c */ /* 0x000fca0003fa6070 */
[----:B------:R1:W-:Y:S01]  /*3a4e0*/  LDGSTS.E [R2+-0xfff4], desc[UR60][R64.64], !P6 ;  /* 0xf000c00040027fae */ /* 0x0003e2000f12187c */
[----:B------:R-:W-:Y:S01]  /*3a4f0*/  VIADD R56, R56, 0xffffff63 ;  /* 0xffffff6338387836 */ /* 0x000fe20000000000 */
[----:B------:R-:W2:Y:S02]  /*3a500*/  LDC R58, c[0x0][0x230] ;  /* 0x00008c00ff3a7b82 */ /* 0x000ea40000000800 */
[----:B------:R1:W-:Y:S01]  /*3a510*/  LDGSTS.E [R2+-0xbff4], desc[UR60][R62.64], !P6 ;  /* 0xf400c0003e027fae */ /* 0x0003e2000f12187c */
[----:B------:R-:W-:Y:S01]  /*3a520*/  ISETP.GE.U32.AND P6, PT, R57, 0x7ffffe86, PT ;  /* 0x7ffffe863900780c */ /* 0x000fe20003fc6070 */
[----:B---3--:R-:W-:-:S04]  /*3a530*/  IMAD.WIDE R76, R8, 0x4, R76 ;  /* 0x00000004084c7825 */ /* 0x008fc800078e024c */
[----:B------:R-:W3:Y:S01]  /*3a540*/  LDC R57, c[0x0][0x230] ;  /* 0x00008c00ff397b82 */ /* 0x000ee20000000800 */
[C---:B-1----:R-:W-:Y:S01]  /*3a550*/  IMAD.WIDE R66, R8.reuse, 0x4, R68 ;  /* 0x0000000408427825 */ /* 0x042fe200078e0244 */
[----:B------:R1:W-:Y:S04]  /*3a560*/  STL.64 [R1+0xe88], R76 ;  /* 0x000e884c01007387 */ /* 0x0003e80000100a00 */
[----:B------:R-:W3:Y:S04]  /*3a570*/  LDL.LU.64 R68, [R1+0x1348] ;  /* 0x0013480001447983 */ /* 0x000ee80000300a00 */
[----:B------:R4:W-:Y:S01]  /*3a580*/  STL.64 [R1+0xe80], R66 ;  /* 0x000e804201007387 */ /* 0x0009e20000100a00 */
[----:B------:R-:W-:-:S03]  /*3a590*/  IMAD.WIDE R64, R8, 0x4, R78 ;  /* 0x0000000408407825 */ /* 0x000fc600078e024e */
[----:B------:R-:W-:Y:S01]  /*3a5a0*/  LDGSTS.E [R2+-0x8000], desc[UR60][R76.64], !P4 ;  /* 0xf80000004c027fae */ /* 0x000fe2000e12187c */
[----:B------:R-:W-:-:S03]  /*3a5b0*/  IMAD.WIDE R62, R8, 0x4, R80 ;  /* 0x00000004083e7825 */ /* 0x000fc600078e0250 */
[----:B------:R-:W3:Y:S04]  /*3a5c0*/  LDL.LU.64 R78, [R1+0x1350] ;  /* 0x00135000014e7983 */ /* 0x000ee80000300a00 */
[----:B------:R2:W-:Y:S04]  /*3a5d0*/  STL.64 [R1+0xe78], R64 ;  /* 0x000e784001007387 */ /* 0x0005e80000100a00 */
[----:B------:R-:W3:Y:S04]  /*3a5e0*/  LDL.LU.64 R80, [R1+0x1358] ;  /* 0x0013580001507983 */ /* 0x000ee80000300a00 */
[----:B------:R4:W-:Y:S04]  /*3a5f0*/  LDGSTS.E [R2+-0x4000], desc[UR60][R66.64], !P4 ;  /* 0xfc00000042027fae */ /* 0x0009e8000e12187c */
[----:B------:R2:W-:Y:S04]  /*3a600*/  STL.64 [R1+0xe70], R62 ;  /* 0x000e703e01007387 */ /* 0x0005e80000100a00 */
[----:B-1----:R-:W3:Y:S01]  /*3a610*/  LDL.LU.64 R76, [R1+0x1360] ;  /* 0x00136000014c7983 */ /* 0x002ee20000300a00 */
[----:B----4-:R-:W-:-:S03]  /*3a620*/  IMAD.WIDE R16, R8, 0x4, R16 ;  /* 0x0000000408107825 */ /* 0x010fc600078e0210 */
[----:B------:R2:W-:Y:S01]  /*3a630*/  LDGSTS.E [R2+-0x7ffc], desc[UR60][R64.64], !P5 ;  /* 0xf800400040027fae */ /* 0x0005e2000e92187c */
[----:B------:R-:W-:-:S03]  /*3a640*/  IMAD.WIDE R66, R8, 0x4, R70 ;  /* 0x0000000408427825 */ /* 0x000fc600078e0246 */
[----:B------:R1:W-:Y:S04]  /*3a650*/  LDGSTS.E [R2+-0x3ffc], desc[UR60][R62.64], !P5 ;  /* 0xfc0040003e027fae */ /* 0x0003e8000e92187c */
[----:B------:R4:W-:Y:S04]  /*3a660*/  STL.64 [R1+0xe68], R16 ;  /* 0x000e681001007387 */ /* 0x0009e80000100a00 */
[----:B------:R3:W-:Y:S01]  /*3a670*/  STL.64 [R1+0xe60], R66 ;  /* 0x000e604201007387 */ /* 0x0007e20000100a00 */
[----:B--2---:R-:W-:-:S03]  /*3a680*/  IMAD.WIDE R64, R8, 0x4, R72 ;  /* 0x0000000408407825 */ /* 0x004fc600078e0248 */
[----:B------:R-:W2:Y:S01]  /*3a690*/  LDL.LU.64 R70, [R1+0x1368] ;  /* 0x0013680001467983 */ /* 0x000ea20000300a00 */
[----:B-1----:R-:W-:-:S03]  /*3a6a0*/  IMAD.WIDE R62, R8, 0x4, R74 ;  /* 0x00000004083e7825 */ /* 0x002fc600078e024a */
[----:B------:R-:W-:Y:S04]  /*3a6b0*/  LDGSTS.E [R2+-0x7ff8], desc[UR60][R16.64], !P6 ;  /* 0xf800800010027fae */ /* 0x000fe8000f12187c */
[----:B------:R-:W2:Y:S04]  /*3a6c0*/  LDL.LU.64 R74, [R1+0x1370] ;  /* 0x00137000014a7983 */ /* 0x000ea80000300a00 */
[----:B------:R1:W-:Y:S04]  /*3a6d0*/  STL.64 [R1+0xe58], R64 ;  /* 0x000e584001007387 */ /* 0x0003e80000100a00 */
[----:B------:R1:W-:Y:S04]  /*3a6e0*/  STL.64 [R1+0xe50], R62 ;  /* 0x000e503e01007387 */ /* 0x0003e80000100a00 */
[----:B----4-:R-:W4:Y:S01]  /*3a6f0*/  LDL.LU.64 R16, [R1+0x1378] ;  /* 0x0013780001107983 */ /* 0x010f220000300a00 */
[----:B------:R-:W-:-:S02]  /*3a700*/  IADD3 R252, R60, -0xfc, RZ ;  /* 0xffffff043cfc7810 */ /* 0x000fc40007ffe0ff */
[----:B------:R-:W-:Y:S01]  /*3a710*/  ISETP.GE.U32.AND P5, PT, R56, 0x7ffffee4, PT ;  /* 0x7ffffee43800780c */ /* 0x000fe20003fa6070 */
[----:B------:R1:W-:Y:S01]  /*3a720*/  LDGSTS.E [R2+-0x3ff8], desc[UR60][R66.64], !P6 ;  /* 0xfc00800042027fae */ /* 0x0003e2000f12187c */
[----:B------:R-:W1:Y:S01]  /*3a730*/  LDC R56, c[0x0][0x230] ;  /* 0x00008c00ff387b82 */ /* 0x000e620000000800 */
[----:B------:R-:W-:Y:S02]  /*3a740*/  ISETP.GE.U32.AND P4, PT, R252, 0x7ffffe85, PT ;  /* 0x7ffffe85fc00780c */ /* 0x000fe40003f86070 */
[----:B------:R-:W-:Y:S01]  /*3a750*/  IADD3 R252, R61, -0x9e, RZ ;  /* 0xffffff623dfc7810 */ /* 0x000fe20007ffe0ff */
[----:B------:R-:W4:Y:S03]  /*3a760*/  LDL.LU.64 R72, [R1+0x1380] ;  /* 0x0013800001487983 */ /* 0x000f260000300a00 */
[----:B------:R-:W-:Y:S01]  /*3a770*/  ISETP.GE.U32.AND P6, PT, R252, 0x7ffffee3, PT ;  /* 0x7ffffee3fc00780c */ /* 0x000fe20003fc6070 */
[----:B---3--:R-:W-:Y:S01]  /*3a780*/  VIADD R57, R57, 0xffffff60 ;  /* 0xffffff6039397836 */ /* 0x008fe20000000000 */
[----:B------:R-:W3:Y:S05]  /*3a790*/  LDC R60, c[0x0][0x230] ;  /* 0x00008c00ff3c7b82 */ /* 0x000eea0000000800 */
[----:B------:R1:W-:Y:S01]  /*3a7a0*/  LDGSTS.E [R2+-0x7ff4], desc[UR60][R64.64], !P4 ;  /* 0xf800c00040027fae */ /* 0x0003e2000e12187c */
[----:B------:R-:W-:-:S02]  /*3a7b0*/  VIADD R58, R58, 0xffffff43 ;  /* 0xffffff433a3a7836 */ /* 0x000fc40000000000 */
[----:B------:R-:W3:Y:S01]  /*3a7c0*/  LDC R61, c[0x0][0x230] ;  /* 0x00008c00ff3d7b82 */ /* 0x000ee20000000800 */
[----:B------:R1:W-:Y:S01]  /*3a7d0*/  LDGSTS.E [R2+-0x3ff4], desc[UR60][R62.64], !P4 ;  /* 0xfc00c0003e027fae */ /* 0x0003e2000e12187c */
[----:B------:R-:W-:Y:S01]  /*3a7e0*/  IADD3 R252, R59, -0x9f, RZ ;  /* 0xffffff613bfc7810 */ /* 0x000fe20007ffe0ff */
[----:B-1----:R-:W-:Y:S02]  /*3a7f0*/  VIADD R59, R56, 0xffffff40 ;  /* 0xffffff40383b7836 */ /* 0x002fe40000000000 */
[----:B------:R-:W-:-:S05]  /*3a800*/  IMAD.WIDE R68, R8, 0x4, R68 ;  /* 0x0000000408447825 */ /* 0x000fca00078e0244 */
[----:B------:R-:W-:Y:S04]  /*3a810*/  STL.64 [R1+0x1148], R68 ;  /* 0x0011484401007387 */ /* 0x000fe80000100a00 */
[----:B------:R-:W-:Y:S01]  /*3a820*/  LDGSTS.E [R0+-0x20000], desc[UR60][R68.64], !P5 ;  /* 0xe000000044007fae */ /* 0x000fe2000e92187c */
[----:B------:R-:W-:-:S03]  /*3a830*/  IMAD.WIDE R66, R8, 0x4, R78 ;  /* 0x0000000408427825 */ /* 0x000fc600078e024e */
[----:B------:R-:W3:Y:S04]  /*3a840*/  LDL.LU.64 R78, [R1+0x1388] ;  /* 0x00138800014e7983 */ /* 0x000ee80000300a00 */
[----:B------:R-:W-:Y:S01]  /*3a850*/  STL.64 [R1+0x1140], R66 ;  /* 0x0011404201007387 */ /* 0x000fe20000100a00 */
[----:B------:R-:W-:-:S03]  /*3a860*/  IMAD.WIDE R64, R8, 0x4, R80 ;  /* 0x0000000408407825 */ /* 0x000fc600078e0250 */
[----:B------:R-:W3:Y:S04]  /*3a870*/  LDL.LU.64 R80, [R1+0x1390] ;  /* 0x0013900001507983 */ /* 0x000ee80000300a00 */
[----:B------:R1:W-:Y:S04]  /*3a880*/  STL.64 [R1+0x1138], R64 ;  /* 0x0011384001007387 */ /* 0x0003e80000100a00 */
[----:B------:R-:W-:Y:S01]  /*3a890*/  LDGSTS.E [R0+-0x1c000], desc[UR60][R66.64], !P5 ;  /* 0xe400000042007fae */ /* 0x000fe2000e92187c */
[----:B------:R-:W-:-:S03]  /*3a8a0*/  IMAD.WIDE R62, R8, 0x4, R76 ;  /* 0x00000004083e7825 */ /* 0x000fc600078e024c */
[----:B------:R1:W-:Y:S04]  /*3a8b0*/  LDGSTS.E [R0+-0x1fffc], desc[UR60][R64.64], !P6 ;  /* 0xe000400040007fae */ /* 0x0003e8000f12187c */
[----:B------:R2:W-:Y:S04]  /*3a8c0*/  STL.64 [R1+0x1130], R62 ;  /* 0x0011303e01007387 */ /* 0x0005e80000100a00 */
[----:B------:R-:W3:Y:S04]  /*3a8d0*/  LDL.LU.64 R76, [R1+0x1398] ;  /* 0x00139800014c7983 */ /* 0x000ee80000300a00 */
[----:B------:R-:W-:Y:S01]  /*3a8e0*/  LDGSTS.E [R0+-0x1bffc], desc[UR60][R62.64], !P6 ;  /* 0xe40040003e007fae */ /* 0x000fe2000f12187c */
[----:B------:R-:W-:Y:S01]  /*3a8f0*/  ISETP.GE.U32.AND P6, PT, R57, 0x7ffffee1, PT ;  /* 0x7ffffee13900780c */ /* 0x000fe20003fc6070 */
[----:B-1----:R-:W1:Y:S01]  /*3a900*/  LDC R65, c[0x0][0x230] ;  /* 0x00008c00ff417b82 */ /* 0x002e620000000800 */
[----:B--2---:R-:W-:Y:S01]  /*3a910*/  IMAD.WIDE R70, R8, 0x4, R70 ;  /* 0x0000000408467825 */ /* 0x004fe200078e0246 */
[----:B------:R-:W-:-:S02]  /*3a920*/  ISETP.GE.U32.AND P5, PT, R252, 0x7ffffee2, PT ;  /* 0x7ffffee2fc00780c */ /* 0x000fc40003fa6070 */
[----:B------:R-:W-:-:S04]  /*3a930*/  ISETP.GE.U32.AND P4, PT, R58, 0x7ffffec4, PT ;  /* 0x7ffffec43a00780c */ /* 0x000fc80003f86070 */
[----:B------:R-:W2:Y:S01]  /*3a940*/  LDC R64, c[0x0][0x230] ;  /* 0x00008c00ff407b82 */ /* 0x000ea20000000800 */
[----:B------:R-:W2:Y:S01]  /*3a950*/  LDL.LU.64 R62, [R1+0x13a0] ;  /* 0x0013a000013e7983 */ /* 0x000ea20000300a00 */
[----:B------:R-:W-:-:S03]  /*3a960*/  IMAD.WIDE R56, R8, 0x4, R74 ;  /* 0x0000000408387825 */ /* 0x000fc600078e024a */
[----:B------:R3:W-:Y:S03]  /*3a970*/  STL.64 [R1+0x1128], R70 ;  /* 0x0011284601007387 */ /* 0x0007e60000100a00 */
[----:B------:R-:W1:Y:S01]  /*3a980*/  LDC R58, c[0x0][0x230] ;  /* 0x00008c00ff3a7b82 */ /* 0x000e620000000800 */
[----:B------:R-:W2:Y:S04]  /*3a990*/  LDL.LU.64 R66, [R1+0x13a8] ;  /* 0x0013a80001427983 */ /* 0x000ea80000300a00 */
[----:B------:R1:W-:Y:S01]  /*3a9a0*/  STL.64 [R1+0x1120], R56 ;  /* 0x0011203801007387 */ /* 0x0003e20000100a00 */
[----:B----4-:R-:W-:-:S03]  /*3a9b0*/  IMAD.WIDE R74, R8, 0x4, R16 ;  /* 0x00000004084a7825 */ /* 0x010fc600078e0210 */
[----:B------:R-:W-:Y:S04]  /*3a9c0*/  LDGSTS.E [R0+-0x1fff8], desc[UR60][R70.64], !P5 ;  /* 0xe000800046007fae */ /* 0x000fe8000e92187c */
[----:B------:R-:W4:Y:S04]  /*3a9d0*/  LDL.LU.64 R16, [R1+0x13b0] ;  /* 0x0013b00001107983 */ /* 0x000f280000300a00 */
[----:B------:R1:W-:Y:S04]  /*3a9e0*/  STL.64 [R1+0x1118], R74 ;  /* 0x0011184a01007387 */ /* 0x0003e80000100a00 */
[----:B------:R-:W4:Y:S04]  /*3a9f0*/  LDL.LU.64 R68, [R1+0x13b8] ;  /* 0x0013b80001447983 */ /* 0x000f280000300a00 */
[----:B---3--:R-:W3:Y:S01]  /*3aa00*/  LDL.LU.64 R70, [R1+0x13c0] ;  /* 0x0013c00001467983 */ /* 0x008ee20000300a00 */
[----:B------:R-:W-:Y:S01]  /*3aa10*/  IADD3 R252, R60, -0xbe, RZ ;  /* 0xffffff423cfc7810 */ /* 0x000fe20007ffe0ff */
[----:B------:R-:W-:Y:S01]  /*3aa20*/  IMAD.WIDE R72, R8, 0x4, R72 ;  /* 0x0000000408487825 */ /* 0x000fe200078e0248 */
[----:B------:R-:W3:Y:S01]  /*3aa30*/  LDC R60, c[0x0][0x230] ;  /* 0x00008c00ff3c7b82 */ /* 0x000ee20000000800 */
[----:B------:R-:W-:Y:S01]  /*3aa40*/  LDGSTS.E [R0+-0x1bff8], desc[UR60][R56.64], !P5 ;  /* 0xe400800038007fae */ /* 0x000fe2000e92187c */
[----:B------:R-:W-:-:S03]  /*3aa50*/  ISETP.GE.U32.AND P5, PT, R252, 0x7ffffec3, PT ;  /* 0x7ffffec3fc00780c */ /* 0x000fc60003fa6070 */
[----:B------:R-:W-:Y:S01]  /*3aa60*/  LDGSTS.E [R0+-0x1fff4], desc[UR60][R74.64], !P6 ;  /* 0xe000c0004a007fae */ /* 0x000fe2000f12187c */
[----:B-1----:R-:W-:-:S03]  /*3aa70*/  VIADD R252, R58, 0xffffff41 ;  /* 0xffffff413afc7836 */ /* 0x002fc60000000000 */
[----:B------:R1:W-:Y:S04]  /*3aa80*/  STL.64 [R1+0x1110], R72 ;  /* 0x0011104801007387 */ /* 0x0003e80000100a00 */
[----:B------:R1:W-:Y:S01]  /*3aa90*/  LDGSTS.E [R0+-0x1bff4], desc[UR60][R72.64], !P6 ;  /* 0xe400c00048007fae */ /* 0x0003e2000f12187c */
[----:B------:R-:W-:-:S03]  /*3aaa0*/  ISETP.GE.U32.AND P6, PT, R59, 0x7ffffec1, PT ;  /* 0x7ffffec13b00780c */ /* 0x000fc60003fc6070 */
[----:B------:R-:W3:Y:S04]  /*3aab0*/  LDL.LU.64 R56, [R1+0x3050] ;  /* 0x0030500001387983 */ /* 0x000ee80000300a00 */
[----:B------:R-:W3:Y:S01]  /*3aac0*/  LDL.LU.64 R74, [R1+0x13c8] ;  /* 0x0013c800014a7983 */ /* 0x000ee20000300a00 */
[----:B------:R-:W-:-:S05]  /*3aad0*/  IMAD.WIDE R78, R8, 0x4, R78 ;  /* 0x00000004084e7825 */ /* 0x000fca00078e024e */
[----:B------:R1:W-:Y:S02]  /*3aae0*/  STL.64 [R1+0x1088], R78 ;  /* 0x0010884e01007387 */ /* 0x0003e40000100a00 */
[----:B-1----:R-:W-:Y:S02]  /*3aaf0*/  IMAD.WIDE R72, R8, 0x4, R80 ;  /* 0x0000000408487825 */ /* 0x002fe400078e0250 */
[----:B------:R1:W-:Y:S04]  /*3ab00*/  LDGSTS.E [R0+-0x18000], desc[UR60][R78.64], !P4 ;  /* 0xe80000004e007fae */ /* 0x0003e8000e12187c */
[----:B------:R-:W3:Y:S04]  /*3ab10*/  LDL.LU.64 R80, [R1+0x13d0] ;  /* 0x0013d00001507983 */ /* 0x000ee80000300a00 */
[----:B------:R-:W-:Y:S01]  /*3ab20*/  LDGSTS.E [R0+-0x14000], desc[UR60][R72.64], !P4 ;  /* 0xec00000048007fae */ /* 0x000fe2000e12187c */
[----:B------:R-:W-:-:S03]  /*3ab30*/  ISETP.GE.U32.AND P4, PT, R252, 0x7ffffec2, PT ;  /* 0x7ffffec2fc00780c */ /* 0x000fc60003f86070 */
[----:B------:R1:W-:Y:S01]  /*3ab40*/  STL.64 [R1+0x1080], R72 ;  /* 0x0010804801007387 */ /* 0x0003e20000100a00 */
[----:B------:R-:W-:Y:S01]  /*3ab50*/  IADD3 R252, R65, -0xdd, RZ ;  /* 0xffffff2341fc7810 */ /* 0x000fe20007ffe0ff */
[----:B-1----:R-:W1:Y:S01]  /*3ab60*/  LDC R78, c[0x0][0x230] ;  /* 0x00008c00ff4e7b82 */ /* 0x002e620000000800 */
[C---:B------:R-:W-:Y:S02]  /*3ab70*/  IMAD.WIDE R58, R8.reuse, 0x4, R76 ;  /* 0x00000004083a7825 */ /* 0x040fe400078e024c */
[----:B------:R-:W3:Y:S04]  /*3ab80*/  LDL.LU.64 R76, [R1+0x13d8] ;  /* 0x0013d800014c7983 */ /* 0x000ee80000300a00 */
[----:B------:R2:W-:Y:S04]  /*3ab90*/  STL.64 [R1+0x1078], R58 ;  /* 0x0010783a01007387 */ /* 0x0005e80000100a00 */
[----:B------:R-:W3:Y:S04]  /*3aba0*/  LDL.LU.64 R72, [R1+0x13e0] ;  /* 0x0013e00001487983 */ /* 0x000ee80000300a00 */
[----:B------:R-:W-:Y:S01]  /*3abb0*/  LDGSTS.E [R0+-0x17ffc], desc[UR60][R58.64], !P5 ;  /* 0xe80040003a007fae */ /* 0x000fe2000e92187c */
[----:B--2---:R-:W-:-:S05]  /*3abc0*/  IMAD.WIDE R62, R8, 0x4, R62 ;  /* 0x00000004083e7825 */ /* 0x004fca00078e023e */
[----:B------:R2:W-:Y:S04]  /*3abd0*/  STL.64 [R1+0x1070], R62 ;  /* 0x0010703e01007387 */ /* 0x0005e80000100a00 */
[----:B------:R2:W-:Y:S01]  /*3abe0*/  LDGSTS.E [R0+-0x13ffc], desc[UR60][R62.64], !P5 ;  /* 0xec0040003e007fae */ /* 0x0005e2000e92187c */
[----:B------:R-:W-:Y:S02]  /*3abf0*/  ISETP.GE.U32.AND P5, PT, R252, 0x7ffffea4, PT ;  /* 0x7ffffea4fc00780c */ /* 0x000fe40003fa6070 */
[----:B------:R-:W-:Y:S01]  /*3ac00*/  IADD3 R252, R64, -0xde, RZ ;  /* 0xffffff2240fc7810 */ /* 0x000fe20007ffe0ff */
[----:B------:R-:W3:Y:S01]  /*3ac10*/  LDL.LU.64 R58, [R1+0x3048] ;  /* 0x00304800013a7983 */ /* 0x000ee20000300a00 */
[----:B----4-:R-:W-:-:S04]  /*3ac20*/  IMAD.WIDE R16, R8, 0x4, R16 ;  /* 0x0000000408107825 */ /* 0x010fc800078e0210 */
[----:B--2---:R-:W-:-:S04]  /*3ac30*/  IMAD.WIDE R62, R8, 0x4, R66 ;  /* 0x00000004083e7825 */ /* 0x004fc800078e0242 */
[C---:B------:R-:W-:Y:S01]  /*3ac40*/  IMAD.WIDE R64, R8.reuse, 0x4, R68 ;  /* 0x0000000408407825 */ /* 0x040fe200078e0244 */
[----:B------:R-:W-:Y:S04]  /*3ac50*/  STL.64 [R1+0x1068], R62 ;  /* 0x0010683e01007387 */ /* 0x000fe80000100a00 */
[----:B------:R2:W-:Y:S04]  /*3ac60*/  STL.64 [R1+0x1060], R16 ;  /* 0x0010601001007387 */ /* 0x0005e80000100a00 */
[----:B------:R-:W-:Y:S04]  /*3ac70*/  LDGSTS.E [R0+-0x17ff8], desc[UR60][R62.64], !P4 ;  /* 0xe80080003e007fae */ /* 0x000fe8000e12187c */
[----:B------:R-:W-:Y:S04]  /*3ac80*/  LDGSTS.E [R0+-0x13ff8], desc[UR60][R16.64], !P4 ;  /* 0xec00800010007fae */ /* 0x000fe8000e12187c */
[----:B------:R4:W-:Y:S01]  /*3ac90*/  STL.64 [R1+0x1058], R64 ;  /* 0x0010584001007387 */ /* 0x0009e20000100a00 */
[----:B---3--:R-:W-:Y:S01]  /*3aca0*/  IMAD.WIDE R68, R8, 0x4, R70 ;  /* 0x0000000408447825 */ /* 0x008fe200078e0246 */
[----:B------:R-:W-:-:S02]  /*3acb0*/  ISETP.GE.U32.AND P4, PT, R252, 0x7ffffea3, PT ;  /* 0x7ffffea3fc00780c */ /* 0x000fc40003f86070 */
[----:B------:R-:W-:Y:S04]  /*3acc0*/  LDGSTS.E [R0+-0x17ff4], desc[UR60][R64.64], !P6 ;  /* 0xe800c00040007fae */ /* 0x000fe8000f12187c */
[----:B--2---:R-:W2:Y:S04]  /*3acd0*/  LDL.LU.64 R16, [R1+0x13e8] ;  /* 0x0013e80001107983 */ /* 0x004ea80000300a00 */
[----:B------:R3:W-:Y:S04]  /*3ace0*/  STL.64 [R1+0x1050], R68 ;  /* 0x0010504401007387 */ /* 0x0007e80000100a00 */
[----:B------:R-:W2:Y:S01]  /*3acf0*/  LDL.LU.64 R62, [R1+0x13f0] ;  /* 0x0013f000013e7983 */ /* 0x000ea20000300a00 */
[----:B------:R-:W-:-:S03]  /*3ad00*/  IMAD.WIDE R74, R8, 0x4, R74 ;  /* 0x00000004084a7825 */ /* 0x000fc600078e024a */
[----:B----4-:R-:W4:Y:S01]  /*3ad10*/  LDL.LU.64 R64, [R1+0x13f8] ;  /* 0x0013f80001407983 */ /* 0x010f220000300a00 */
[----:B------:R-:W-:-:S03]  /*3ad20*/  VIADD R61, R61, 0xffffff20 ;  /* 0xffffff203d3d7836 */ /* 0x000fc60000000000 */
[----:B------:R-:W4:Y:S01]  /*3ad30*/  LDL.LU.64 R66, [R1+0x1400] ;  /* 0x0014000001427983 */ /* 0x000f220000300a00 */
[----:B------:R-:W-:-:S03]  /*3ad40*/  VIADD R252, R60, 0xffffff21 ;  /* 0xffffff213cfc7836 */ /* 0x000fc60000000000 */
[----:B------:R-:W-:Y:S01]  /*3ad50*/  LDGSTS.E [R0+-0x13ff4], desc[UR60][R68.64], !P6 ;  /* 0xec00c00044007fae */ /* 0x000fe2000f12187c */
[----:B------:R-:W-:-:S03]  /*3ad60*/  ISETP.GE.U32.AND P6, PT, R61, 0x7ffffea1, PT ;  /* 0x7ffffea13d00780c */ /* 0x000fc60003fc6070 */
[----:B------:R1:W-:Y:S04]  /*3ad70*/  STL.64 [R1+0xf88], R74 ;  /* 0x000f884a01007387 */ /* 0x0003e80000100a00 */
[----:B------:R-:W-:Y:S04]  /*3ad80*/  LDGSTS.E [R0+-0x10000], desc[UR60][R74.64], !P5 ;  /* 0xf00000004a007fae */ /* 0x000fe8000e92187c */
[----:B---3--:R-:W3:Y:S01]  /*3ad90*/  LDL.LU.64 R68, [R1+0x1408] ;  /* 0x0014080001447983 */ /* 0x008ee20000300a00 */
[----:B------:R-:W-:-:S05]  /*3ada0*/  IMAD.WIDE R80, R8, 0x4, R80 ;  /* 0x0000000408507825 */ /* 0x000fca00078e0250 */
[----:B------:R-:W-:Y:S04]  /*3adb0*/  STL.64 [R1+0xf80], R80 ;  /* 0x000f805001007387 */ /* 0x000fe80000100a00 */
[----:B------:R-:W3:Y:S04]  /*3adc0*/  LDL.LU.64 R70, [R1+0x1410] ;  /* 0x0014100001467983 */ /* 0x000ee80000300a00 */
[----:B------:R-:W-:Y:S01]  /*3add0*/  LDGSTS.E [R0+-0xc000], desc[UR60][R80.64], !P5 ;  /* 0xf400000050007fae */ /* 0x000fe2000e92187c */
[----:B------:R-:W-:Y:S01]  /*3ade0*/  IMAD.WIDE R76, R8, 0x4, R76 ;  /* 0x00000004084c7825 */ /* 0x000fe200078e024c */
[----:B------:R-:W-:-:S04]  /*3adf0*/  ISETP.GE.U32.AND P5, PT, R252, 0x7ffffea2, PT ;  /* 0x7ffffea2fc00780c */ /* 0x000fc80003fa6070 */
[----:B------:R1:W-:Y:S01]  /*3ae00*/  STL.64 [R1+0xf78], R76 ;  /* 0x000f784c01007387 */ /* 0x0003e20000100a00 */
[----:B------:R-:W-:-:S03]  /*3ae10*/  IMAD.WIDE R60, R8, 0x4, R72 ;  /* 0x00000004083c7825 */ /* 0x000fc600078e0248 */
[----:B------:R-:W-:Y:S04]  /*3ae20*/  LDGSTS.E [R0+-0xfffc], desc[UR60][R76.64], !P4 ;  /* 0xf00040004c007fae */ /* 0x000fe8000e12187c */
[----:B------:R-:W3:Y:S01]  /*3ae30*/  LDL.LU.64 R72, [R1+0x1418] ;  /* 0x0014180001487983 */ /* 0x000ee20000300a00 */
[----:B-1----:R-:W-:-:S03]  /*3ae40*/  IADD3 R252, R78, -0xfd, RZ ;  /* 0xffffff034efc7810 */ /* 0x002fc60007ffe0ff */
[----:B------:R-:W3:Y:S04]  /*3ae50*/  LDL.LU.64 R74, [R1+0x1420] ;  /* 0x00142000014a7983 */ /* 0x000ee80000300a00 */
[----:B------:R2:W-:Y:S04]  /*3ae60*/  STL.64 [R1+0xf70], R60 ;  /* 0x000f703c01007387 */ /* 0x0005e80000100a00 */
[----:B------:R-:W3:Y:S04]  /*3ae70*/  LDL.LU.64 R76, [R1+0xc80] ;  /* 0x000c8000014c7983 */ /* 0x000ee80000300a00 */
[----:B------:R-:W3:Y:S04]  /*3ae80*/  LDL.LU.64 R78, [R1+0xc88] ;  /* 0x000c8800014e7983 */ /* 0x000ee80000300a00 */
[----:B------:R2:W-:Y:S04]  /*3ae90*/  LDGSTS.E [R0+-0xbffc], desc[UR60][R60.64], !P4 ;  /* 0xf40040003c007fae */ /* 0x0005e8000e12187c */
[----:B------:R-:W3:Y:S01]  /*3aea0*/  LDL.LU.64 R80, [R1+0xc90] ;  /* 0x000c900001507983 */ /* 0x000ee20000300a00 */
[----:B--2---:R-:W-:-:S03]  /*3aeb0*/  IMAD.WIDE R60, R8, 0x4, R16 ;  /* 0x00000004083c7825 */ /* 0x004fc600078e0210 */
[----:B------:R-:W2:Y:S01]  /*3aec0*/  LDL.LU.64 R16, [R1+0xc98] ;  /* 0x000c980001107983 */ /* 0x000ea20000300a00 */
[----:B------:R-:W-:Y:S02]  /*3aed0*/  ISETP.GE.U32.AND P4, PT, R252, 0x7ffffe84, PT ;  /* 0x7ffffe84fc00780c */ /* 0x000fe40003f86070 */
[----:B------:R-:W1:Y:S01]  /*3aee0*/  LDC R252, c[0x0][0x230] ;  /* 0x00008c00fffc7b82 */ /* 0x000e620000000800 */
[----:B------:R-:W-:Y:S01]  /*3aef0*/  LDGSTS.E [R0+-0xfff8], desc[UR60][R60.64], !P5 ;  /* 0xf00080003c007fae */ /* 0x000fe2000e92187c */
[----:B------:R-:W-:-:S05]  /*3af00*/  IMAD.WIDE R62, R8, 0x4, R62 ;  /* 0x00000004083e7825 */ /* 0x000fca00078e023e */
[----:B------:R-:W-:Y:S01]  /*3af10*/  LDGSTS.E [R0+-0xbff8], desc[UR60][R62.64], !P5 ;  /* 0xf40080003e007fae */ /* 0x000fe2000e92187c */
[----:B-1----:R-:W-:-:S05]  /*3af20*/  VIADD R252, R252, 0xffffff02 ;  /* 0xffffff02fcfc7836 */ /* 0x002fca0000000000 */
[----:B------:R-:W-:Y:S02]  /*3af30*/  ISETP.GE.U32.AND P5, PT, R252, 0x7ffffe83, PT ;  /* 0x7ffffe83fc00780c */ /* 0x000fe40003fa6070 */
[----:B------:R-:W1:Y:S01]  /*3af40*/  LDC R252, c[0x0][0x230] ;  /* 0x00008c00fffc7b82 */ /* 0x000e620000000800 */
[C---:B----4-:R-:W-:Y:S01]  /*3af50*/  IMAD.WIDE R64, R8.reuse, 0x4, R64 ;  /* 0x0000000408407825 */ /* 0x050fe200078e0240 */
[----:B------:R4:W-:Y:S03]  /*3af60*/  STL.64 [R1+0xf68], R60 ;  /* 0x000f683c01007387 */ /* 0x0009e60000100a00 */
[C---:B------:R-:W-:Y:S01]  /*3af70*/  IMAD.WIDE R66, R8.reuse, 0x4, R66 ;  /* 0x0000000408427825 */ /* 0x040fe200078e0242 */
[----:B------:R4:W-:Y:S04]  /*3af80*/  STL.64 [R1+0xf60], R62 ;  /* 0x000f603e01007387 */ /* 0x0009e80000100a00 */
[----:B------:R-:W-:Y:S01]  /*3af90*/  LDGSTS.E [R0+-0xfff4], desc[UR60][R64.64], !P6 ;  /* 0xf000c00040007fae */ /* 0x000fe2000f12187c */
[----:B---3--:R-:W-:-:S03]  /*3afa0*/  IMAD.WIDE R68, R8, 0x4, R68 ;  /* 0x0000000408447825 */ /* 0x008fc600078e0244 */
[----:B----4-:R-:W3:Y:S04]  /*3afb0*/  LDL.LU.64 R60, [R1+0x3040] ;  /* 0x00304000013c7983 */ /* 0x010ee80000300a00 */
[----:B------:R-:W-:Y:S04]  /*3afc0*/  LDGSTS.E [R0+-0xbff4], desc[UR60][R66.64], !P6 ;  /* 0xf400c00042007fae */ /* 0x000fe8000f12187c */
[----:B------:R-:W4:Y:S01]  /*3afd0*/  LDL.LU.64 R62, [R1+0x3038] ;  /* 0x00303800013e7983 */ /* 0x000f220000300a00 */
[----:B-1----:R-:W-:-:S03]  /*3afe0*/  IADD3 R252, R252, 0x7f, RZ ;  /* 0x0000007ffcfc7810 */ /* 0x002fc60007ffe0ff */
[----:B------:R1:W-:Y:S01]  /*3aff0*/  STL.64 [R1+0xf58], R64 ;  /* 0x000f584001007387 */ /* 0x0003e20000100a00 */
[----:B------:R-:W-:-:S03]  /*3b000*/  ISETP.GT.AND P6, PT, R252, 0x17f, PT ;  /* 0x0000017ffc00780c */ /* 0x000fc60003fc4270 */
[----:B------:R1:W-:Y:S01]  /*3b010*/  STL.64 [R1+0xf50], R66 ;  /* 0x000f504201007387 */ /* 0x0003e20000100a00 */
[----:B------:R-:W3:Y:S01]  /*3b020*/  LDC R252, c[0x0][0x230] ;  /* 0x00008c00fffc7b82 */ /* 0x000ee20000000800 */
[----:B------:R-:W-:Y:S02]  /*3b030*/  SEL R4, R4, RZ, P6 ;  /* 0x000000ff04047207 */ /* 0x000fe40003000000 */
[----:B------:R-:W-:Y:S01]  /*3b040*/  ISETP.GE.U32.AND P6, PT, R5, 0x7ffffe81, PT ;  /* 0x7ffffe810500780c */ /* 0x000fe20003fc6070 */
[----:B------:R-:W-:Y:S04]  /*3b050*/  LDGSTS.E [R0+-0x8000], desc[UR60][R68.64], !P4 ;  /* 0xf800000044007fae */ /* 0x000fe8000e12187c */
[----:B-1----:R-:W3:Y:S01]  /*3b060*/  LDL.LU.64 R64, [R1+0x3030] ;  /* 0x0030300001407983 */ /* 0x002ee20000300a00 */
[----:B------:R-:W1:Y:S03]  /*3b070*/  LDC R5, c[0x0][0x230] ;  /* 0x00008c00ff057b82 */ /* 0x000e660000000800 */
[----:B------:R-:W4:Y:S04]  /*3b080*/  LDL.LU.64 R66, [R1+0x3028] ;  /* 0x0030280001427983 */ /* 0x000f280000300a00 */
[----:B------:R1:W-:Y:S01]  /*3b090*/  STL.64 [R1+0xe48], R68 ;  /* 0x000e484401007387 */ /* 0x0003e20000100a00 */
[----:B------:R-:W-:-:S05]  /*3b0a0*/  IMAD.WIDE R70, R8, 0x4, R70 ;  /* 0x0000000408467825 */ /* 0x000fca00078e0246 */
[----:B------:R1:W-:Y:S04]  /*3b0b0*/  STL.64 [R1+0xe40], R70 ;  /* 0x000e404601007387 */ /* 0x0003e80000100a00 */
[----:B-1----:R-:W3:Y:S04]  /*3b0c0*/  LDL.LU.64 R68, [R1+0x3020] ;  /* 0x0030200001447983 */ /* 0x002ee80000300a00 */
[----:B------:R-:W-:Y:S01]  /*3b0d0*/  LDGSTS.E [R0+-0x4000], desc[UR60][R70.64], !P4 ;  /* 0xfc00000046007fae */ /* 0x000fe2000e12187c */
[----:B------:R-:W-:-:S04]  /*3b0e0*/  IMAD.WIDE R72, R8, 0x4, R72 ;  /* 0x0000000408487825 */ /* 0x000fc800078e0248 */
[C---:B------:R-:W-:Y:S01]  /*3b0f0*/  IMAD.WIDE R74, R8.reuse, 0x4, R74 ;  /* 0x00000004084a7825 */ /* 0x040fe200078e024a */
[----:B------:R-:W4:Y:S04]  /*3b100*/  LDL.LU.64 R70, [R1+0x3018] ;  /* 0x0030180001467983 */ /* 0x000f280000300a00 */
[----:B------:R1:W-:Y:S01]  /*3b110*/  STL.64 [R1+0x11a8], R72 ;  /* 0x0011a84801007387 */ /* 0x0003e20000100a00 */
[----:B------:R-:W-:-:S03]  /*3b120*/  IMAD.WIDE R76, R8, 0x4, R76 ;  /* 0x00000004084c7825 */ /* 0x000fc600078e024c */
[----:B------:R1:W-:Y:S01]  /*3b130*/  STL.64 [R1+0x11b8], R74 ;  /* 0x0011b84a01007387 */ /* 0x0003e20000100a00 */
[----:B------:R-:W-:-:S03]  /*3b140*/  IMAD.WIDE R78, R8, 0x4, R78 ;  /* 0x00000004084e7825 */ /* 0x000fc600078e024e */
[----:B------:R3:W-:Y:S04]  /*3b150*/  LDGSTS.E [R0+-0x7ffc], desc[UR60][R72.64], !P5 ;  /* 0xf800400048007fae */ /* 0x0007e8000e92187c */
[----:B------:R-:W-:Y:S01]  /*3b160*/  LDGSTS.E [R0+-0x3ffc], desc[UR60][R74.64], !P5 ;  /* 0xfc0040004a007fae */ /* 0x000fe2000e92187c */
[----:B------:R-:W-:-:S03]  /*3b170*/  IMAD.WIDE R80, R8, 0x4, R80 ;  /* 0x0000000408507825 */ /* 0x000fc600078e0250 */
[----:B------:R3:W-:Y:S04]  /*3b180*/  LDGSTS.E [R0+-0x7ff8], desc[UR60][R76.64], !P1 ;  /* 0xf80080004c007fae */ /* 0x0007e8000c92187c */
[----:B-1----:R-:W3:Y:S04]  /*3b190*/  LDL.LU.64 R72, [R1+0x3010] ;  /* 0x0030100001487983 */ /* 0x002ee80000300a00 */
[----:B------:R-:W4:Y:S04]  /*3b1a0*/  LDL.LU.64 R74, [R1+0x3008] ;  /* 0x00300800014a7983 */ /* 0x000f280000300a00 */
[----:B------:R1:W-:Y:S04]  /*3b1b0*/  STL.64 [R1+0x1198], R76 ;  /* 0x0011984c01007387 */ /* 0x0003e80000100a00 */
[----:B------:R2:W-:Y:S04]  /*3b1c0*/  STL.64 [R1+0x11b0], R78 ;  /* 0x0011b04e01007387 */ /* 0x0005e80000100a00 */
[----:B------:R3:W-:Y:S04]  /*3b1d0*/  LDGSTS.E [R0+-0x3ff8], desc[UR60][R78.64], !P1 ;  /* 0xfc0080004e007fae */ /* 0x0007e8000c92187c */
[----:B-1----:R-:W4:Y:S04]  /*3b1e0*/  LDL.LU.64 R76, [R1+0x3000] ;  /* 0x00300000014c7983 */ /* 0x002f280000300a00 */
[----:B------:R-:W-:Y:S01]  /*3b1f0*/  LDGSTS.E [R0+-0x7ff4], desc[UR60][R80.64], !P6 ;  /* 0xf800c00050007fae */ /* 0x000fe2000f12187c */
[----:B--2---:R-:W-:-:S03]  /*3b200*/  IMAD.WIDE R16, R8, 0x4, R16 ;  /* 0x0000000408107825 */ /* 0x004fc600078e0210 */
[----:B------:R-:W2:Y:S04]  /*3b210*/  LDL.LU.64 R78, [R1+0x2ff8] ;  /* 0x002ff800014e7983 */ /* 0x000ea80000300a00 */
[----:B------:R1:W-:Y:S04]  /*3b220*/  STL.64 [R1+0x1190], R80 ;  /* 0x0011905001007387 */ /* 0x0003e80000100a00 */
[----:B------:R1:W-:Y:S04]  /*3b230*/  STL.64 [R1+0x11a0], R16 ;  /* 0x0011a01001007387 */ /* 0x0003e80000100a00 */
[----:B------:R2:W-:Y:S04]  /*3b240*/  LDGSTS.E [R0+-0x3ff4], desc[UR60][R16.64], !P6 ;  /* 0xfc00c00010007fae */ /* 0x0005e8000f12187c */
[----:B-1----:R-:W2:Y:S01]  /*3b250*/  LDL.LU.64 R80, [R1+0x2ff0] ;  /* 0x002ff00001507983 */ /* 0x002ea20000300a00 */
[----:B------:R-:W-:Y:S01]  /*3b260*/  VIADD R5, R5, 0xfffffeff ;  /* 0xfffffeff05057836 */ /* 0x000fe20000000000 */
[----:B------:R-:W-:-:S02]  /*3b270*/  ISETP.NE.U32.AND P4, PT, R4, RZ, PT ;  /* 0x000000ff0400720c */ /* 0x000fc40003f85070 */
[----:B------:R-:W1:Y:S01]  /*3b280*/  LDC R4, c[0x0][0x230] ;  /* 0x00008c00ff047b82 */ /* 0x000e620000000800 */
[----:B------:R-:W0:Y:S04]  /*3b290*/  LDGDEPBAR ;  /* 0x00000000000079af */ /* 0x000e280000000000 */
[----:B------:R-:W2:Y:S01]  /*3b2a0*/  LDL.LU.64 R16, [R1+0x2fe8] ;  /* 0x002fe80001107983 */ /* 0x000ea20000300a00 */
[----:B------:R-:W-:Y:S02]  /*3b2b0*/  ISETP.GE.U32.AND P5, PT, R5, 0x7ffffe80, PT ;  /* 0x7ffffe800500780c */ /* 0x000fe40003fa6070 */
[----:B------:R-:W1:Y:S02]  /*3b2c0*/  LDC R5, c[0x0][0x230] ;  /* 0x00008c00ff057b82 */ /* 0x000e640000000800 */
[----:B-1----:R-:W-:-:S04]  /*3b2d0*/  IADD3 R5, R5, -0x102, RZ ;  /* 0xfffffefe05057810 */ /* 0x002fc80007ffe0ff */
[----:B------:R-:W-:Y:S02]  /*3b2e0*/  ISETP.GE.U32.AND P1, PT, R5, 0x7ffffe7f, PT ;  /* 0x7ffffe7f0500780c */ /* 0x000fe40003f26070 */
[----:B------:R-:W1:Y:S02]  /*3b2f0*/  LDC R5, c[0x0][0x23c] ;  /* 0x00008f00ff057b82 */ /* 0x000e640000000800 */
[----:B-1----:R-:W-:-:S05]  /*3b300*/  SHF.L.U32 R5, R5, 0x7, RZ ;  /* 0x0000000705057819 */ /* 0x002fca00000006ff */
[----:B---3--:R-:W-:-:S04]  /*3b310*/  IMAD.WIDE R72, R5, 0x4, R72 ;  /* 0x0000000405487825 */ /* 0x008fc800078e0248 */
[----:B----4-:R-:W-:-:S04]  /*3b320*/  IMAD.WIDE R76, R5, 0x4, R76 ;  /* 0x00000004054c7825 */ /* 0x010fc800078e024c */
[----:B--2---:R-:W-:-:S04]  /*3b330*/  IMAD.WIDE R78, R5, 0x4, R78 ;  /* 0x00000004054e7825 */ /* 0x004fc800078e024e */
[----:B------:R-:W-:-:S05]  /*3b340*/  IMAD.WIDE R16, R5, 0x4, R16 ;  /* 0x0000000405107825 */ /* 0x000fca00078e0210 */
[----:B------:R1:W-:Y:S02]  /*3b350*/  STL.64 [R1+0xd10], R16 ;  /* 0x000d101001007387 */ /* 0x0003e40000100a00 */
[----:B-1----:R-:W-:-:S05]  /*3b360*/  IMAD.WIDE R16, R5, 0x4, R80 ;  /* 0x0000000405107825 */ /* 0x002fca00078e0250 */
[----:B------:R1:W-:Y:S04]  /*3b370*/  STL.64 [R1+0xd08], R16 ;  /* 0x000d081001007387 */ /* 0x0003e80000100a00 */
[----:B------:R-:W-:Y:S01]  /*3b380*/  STL.64 [R1+0xe38], R78 ;  /* 0x000e384e01007387 */ /* 0x000fe20000100a00 */
[----:B-1----:R-:W-:-:S03]  /*3b390*/  IMAD.WIDE R16, R5, 0x4, R74 ;  /* 0x0000000405107825 */ /* 0x002fc600078e024a */
[----:B------:R-:W2:Y:S04]  /*3b3a0*/  LDL.LU.64 R74, [R1+0x2a8] ;  /* 0x0002a800014a7983 */ /* 0x000ea80000300a00 */
[----:B------:R1:W-:Y:S04]  /*3b3b0*/  STL.64 [R1+0xe30], R76 ;  /* 0x000e304c01007387 */ /* 0x0003e80000100a00 */
[----:B------:R3:W-:Y:S04]  /*3b3c0*/  STL.64 [R1+0xe28], R16 ;  /* 0x000e281001007387 */ /* 0x0007e80000100a00 */
[----:B-1----:R-:W4:Y:S01]  /*3b3d0*/  LDL.LU.64 R76, [R1+0x1f8] ;  /* 0x0001f800014c7983 */ /* 0x002f220000300a00 */
[----:B---3--:R-:W-:-:S03]  /*3b3e0*/  IMAD.WIDE R16, R5, 0x4, R70 ;  /* 0x0000000405107825 */ /* 0x008fc600078e0246 */
[----:B------:R-:W-:Y:S04]  /*3b3f0*/  STL.64 [R1+0xe20], R72 ;  /* 0x000e204801007387 */ /* 0x000fe80000100a00 */
[----:B------:R-:W3:Y:S04]  /*3b400*/  LDL.LU.64 R78, [R1+0x1b8] ;  /* 0x0001b800014e7983 */ /* 0x000ee80000300a00 */
[----:B------:R1:W-:Y:S04]  /*3b410*/  STL.64 [R1+0xe18], R16 ;  /* 0x000e181001007387 */ /* 0x0003e80000100a00 */
[----:B------:R-:W3:Y:S04]  /*3b420*/  LDL.LU.64 R80, [R1+0x178] ;  /* 0x0001780001507983 */ /* 0x000ee80000300a00 */
[----:B-1----:R-:W3:Y:S01]  /*3b430*/  LDL.LU.64 R16, [R1+0x138] ;  /* 0x0001380001107983 */ /* 0x002ee20000300a00 */
[----:B------:R-:W-:-:S04]  /*3b440*/  IMAD.WIDE R70, R5, 0x4, R68 ;  /* 0x0000000405467825 */ /* 0x000fc800078e0244 */
[C---:B------:R-:W-:Y:S01]  /*3b450*/  IMAD.WIDE R68, R5.reuse, 0x4, R66 ;  /* 0x0000000405447825 */ /* 0x040fe200078e0242 */
[----:B------:R-:W-:Y:S03]  /*3b460*/  STL.64 [R1+0xe10], R70 ;  /* 0x000e104601007387 */ /* 0x000fe60000100a00 */
        /* <DEDUP_REMOVED lines=46> */
[----:B------:R-:W-:-:S04]  /*3b750*/  IMAD.WIDE R18, R5, 0x4, R18 ;  /* 0x0000000405127825 */ /* 0x000fc800078e0212 */
[----:B--2---:R-:W-:-:S05]  /*3b760*/  IMAD.WIDE R22, R5, 0x4, R74 ;  /* 0x0000000405167825 */ /* 0x004fca00078e024a */
[----:B------:R4:W-:Y:S04]  /*3b770*/  STL.64 [R1+0xd50], R22 ;  /* 0x000d501601007387 */ /* 0x0009e80000100a00 */
[----:B------:R3:W-:Y:S04]  /*3b780*/  STL.64 [R1+0xd48], R20 ;  /* 0x000d481401007387 */ /* 0x0007e80000100a00 */
[----:B------:R1:W-:Y:S01]  /*3b790*/  STL.64 [R1+0xd40], R18 ;  /* 0x000d401201007387 */ /* 0x0003e20000100a00 */
[----:B----4-:R-:W-:-:S04]  /*3b7a0*/  IMAD.WIDE R22, R5, 0x4, R76 ;  /* 0x0000000405167825 */ /* 0x010fc800078e024c */
[C---:B---3--:R-:W-:Y:S01]  /*3b7b0*/  IMAD.WIDE R20, R5.reuse, 0x4, R78 ;  /* 0x0000000405147825 */ /* 0x048fe200078e024e */
[----:B------:R2:W-:Y:S04]  /*3b7c0*/  STL.64 [R1+0xd38], R22 ;  /* 0x000d381601007387 */ /* 0x0005e80000100a00 */
[----:B------:R-:W-:Y:S01]  /*3b7d0*/  STL.64 [R1+0xd30], R20 ;  /* 0x000d301401007387 */ /* 0x000fe20000100a00 */
[----:B-1----:R-:W-:-:S03]  /*3b7e0*/  IMAD.WIDE R18, R5, 0x4, R80 ;  /* 0x0000000405127825 */ /* 0x002fc600078e0250 */
[----:B--2---:R-:W2:Y:S01]  /*3b7f0*/  LDL.LU.64 R22, [R1+0xf8] ;  /* 0x0000f80001167983 */ /* 0x004ea20000300a00 */
[----:B------:R-:W-:-:S03]  /*3b800*/  IMAD.WIDE R16, R5, 0x4, R16 ;  /* 0x0000000405107825 */ /* 0x000fc600078e0210 */
[----:B------:R-:W-:Y:S04]  /*3b810*/  STL.64 [R1+0xd28], R18 ;  /* 0x000d281201007387 */ /* 0x000fe80000100a00 */
[----:B------:R-:W3:Y:S04]  /*3b820*/  LDL.LU.64 R24, [R1+0x970] ;  /* 0x0009700001187983 */ /* 0x000ee80000300a00 */
[----:B------:R1:W-:Y:S04]  /*3b830*/  STL.64 [R1+0xd20], R16 ;  /* 0x000d201001007387 */ /* 0x0003e80000100a00 */
        /* <DEDUP_REMOVED lines=28> */
[----:B-1----:R-:W4:Y:S01]  /*3ba00*/  LDL.LU.64 R16, [R1+0x318] ;  /* 0x0003180001107983 */ /* 0x002f220000300a00 */
[----:B--2---:R-:W-:-:S04]  /*3ba10*/  IMAD.WIDE R22, R5, 0x4, R22 ;  /* 0x0000000405167825 */ /* 0x004fc800078e0216 */
[C---:B---3--:R-:W-:Y:S01]  /*3ba20*/  IMAD.WIDE R20, R5.reuse, 0x4, R24 ;  /* 0x0000000405147825 */ /* 0x048fe200078e0218 */
[----:B------:R1:W-:Y:S04]  /*3ba30*/  STL.64 [R1+0xd18], R22 ;  /* 0x000d181601007387 */ /* 0x0003e80000100a00 */
[----:B------:R2:W-:Y:S01]  /*3ba40*/  STL.64 [R1+0x12f0], R20 ;  /* 0x0012f01401007387 */ /* 0x0005e20000100a00 */
[----:B----4-:R-:W-:-:S04]  /*3ba50*/  IMAD.WIDE R18, R5, 0x4, R26 ;  /* 0x0000000405127825 */ /* 0x010fc800078e021a */
[C---:B-1----:R-:W-:Y:S01]  /*3ba60*/  IMAD.WIDE R22, R5.reuse, 0x4, R28 ;  /* 0x0000000405167825 */ /* 0x042fe200078e021c */
[----:B------:R1:W-:Y:S03]  /*3ba70*/  STL.64 [R1+0x12e8], R18 ;  /* 0x0012e81201007387 */ /* 0x0003e60000100a00 */
[C---:B--2---:R-:W-:Y:S01]  /*3ba80*/  IMAD.WIDE R20, R5.reuse, 0x4, R30 ;  /* 0x0000000405147825 */ /* 0x044fe200078e021e */
[----:B------:R2:W-:Y:S04]  /*3ba90*/  STL.64 [R1+0x12e0], R22 ;  /* 0x0012e01601007387 */ /* 0x0005e80000100a00 */
[----:B------:R3:W-:Y:S01]  /*3baa0*/  STL.64 [R1+0x12d8], R20 ;  /* 0x0012d81401007387 */ /* 0x0007e20000100a00 */
[----:B-1----:R-:W-:-:S04]  /*3bab0*/  IMAD.WIDE R18, R5, 0x4, R32 ;  /* 0x0000000405127825 */ /* 0x002fc800078e0220 */
[C---:B--2---:R-:W-:Y:S01]  /*3bac0*/  IMAD.WIDE R22, R5.reuse, 0x4, R34 ;  /* 0x0000000405167825 */ /* 0x044fe200078e0222 */
[----:B------:R1:W-:Y:S03]  /*3bad0*/  STL.64 [R1+0x12d0], R18 ;  /* 0x0012d01201007387 */ /* 0x0003e60000100a00 */
[C---:B---3--:R-:W-:Y:S01]  /*3bae0*/  IMAD.WIDE R20, R5.reuse, 0x4, R36 ;  /* 0x0000000405147825 */ /* 0x048fe200078e0224 */
        /* <DEDUP_REMOVED lines=42> */
[----:B------:R2:W-:Y:S03]  /*3bd90*/  STL.64 [R1+0x1220], R22 ;  /* 0x0012201601007387 */ /* 0x0005e60000100a00 */
[C---:B------:R-:W-:Y:S01]  /*3bda0*/  IMAD.WIDE R16, R5.reuse, 0x4, R16 ;  /* 0x0000000405107825 */ /* 0x040fe200078e0210 */
[----:B------:R-:W-:Y:S03]  /*3bdb0*/  STL.64 [R1+0x1218], R20 ;  /* 0x0012181401007387 */ /* 0x000fe60000100a00 */
[C---:B-1----:R-:W-:Y:S01]  /*3bdc0*/  IMAD.WIDE R18, R5.reuse, 0x4, R80 ;  /* 0x0000000405127825 */ /* 0x042fe200078e0250 */
[----:B--2---:R-:W2:Y:S04]  /*3bdd0*/  LDL.LU.64 R22, [R1+0x2e0] ;  /* 0x0002e00001167983 */ /* 0x004ea80000300a00 */
        /* <DEDUP_REMOVED lines=499> */
[----:B------:R1:W-:Y:S03]  /*3dd10*/  STL.64 [R1+0x1be0], R22 ;  /* 0x001be01601007387 */ /* 0x0003e60000100a00 */
[C---:B----4-:R-:W-:Y:S01]  /*3dd20*/  IMAD.WIDE R20, R5.reuse, 0x4, R26 ;  /* 0x0000000405147825 */ /* 0x050fe200078e021a */
[----:B------:R2:W-:Y:S03]  /*3dd30*/  STL.64 [R1+0x1bd8], R18 ;  /* 0x001bd81201007387 */ /* 0x0005e60000100a00 */
[C---:B-1----:R-:W-:Y:S01]  /*3dd40*/  IMAD.WIDE R22, R5.reuse, 0x4, R28 ;  /* 0x0000000405167825 */ /* 0x042fe200078e021c */
[----:B------:R1:W-:Y:S03]  /*3dd50*/  STL.64 [R1+0x1bd0], R20 ;  /* 0x001bd01401007387 */ /* 0x0003e60000100a00 */
[C---:B--2---:R-:W-:Y:S01]  /*3dd60*/  IMAD.WIDE R18, R5.reuse, 0x4, R30 ;  /* 0x0000000405127825 */ /* 0x044fe200078e021e */
[----:B------:R2:W-:Y:S03]  /*3dd70*/  STL.64 [R1+0x1bc8], R22 ;  /* 0x001bc81601007387 */ /* 0x0005e60000100a00 */
[C---:B-1----:R-:W-:Y:S01]  /*3dd80*/  IMAD.WIDE R20, R5.reuse, 0x4, R32 ;  /* 0x0000000405147825 */ /* 0x042fe200078e0220 */
[----:B------:R1:W-:Y:S04]  /*3dd90*/  STL.64 [R1+0x1bc0], R18 ;  /* 0x001bc01201007387 */ /* 0x0003e80000100a00 */
[----:B------:R3:W-:Y:S01]  /*3dda0*/  STL.64 [R1+0x1bb8], R20 ;  /* 0x001bb81401007387 */ /* 0x0007e20000100a00 */
[----:B--2---:R-:W-:-:S04]  /*3ddb0*/  IMAD.WIDE R22, R5, 0x4, R34 ;  /* 0x0000000405167825 */ /* 0x004fc800078e0222 */
[C---:B-1----:R-:W-:Y:S01]  /*3ddc0*/  IMAD.WIDE R18, R5.reuse, 0x4, R36 ;  /* 0x0000000405127825 */ /* 0x042fe200078e0224 */
        /* <DEDUP_REMOVED lines=42> */
[----:B------:R-:W-:Y:S03]  /*3e070*/  STL.64 [R1+0x1d88], R22 ;  /* 0x001d881601007387 */ /* 0x000fe60000100a00 */
[C---:B---3--:R-:W-:Y:S01]  /*3e080*/  IMAD.WIDE R20, R5.reuse, 0x4, R80 ;  /* 0x0000000405147825 */ /* 0x048fe200078e0250 */
[----:B------:R1:W-:Y:S03]  /*3e090*/  STL.64 [R1+0x1d80], R18 ;  /* 0x001d801201007387 */ /* 0x0003e60000100a00 */
[C---:B------:R-:W-:Y:S01]  /*3e0a0*/  IMAD.WIDE R16, R5.reuse, 0x4, R16 ;  /* 0x0000000405107825 */ /* 0x040fe200078e0210 */
[----:B------:R-:W-:Y:S03]  /*3e0b0*/  STL.64 [R1+0x1d78], R20 ;  /* 0x001d781401007387 */ /* 0x000fe60000100a00 */
[----:B-1----:R-:W-:-:S02]  /*3e0c0*/  IMAD.WIDE R18, R5, 0x4, R238 ;  /* 0x0000000405127825 */ /* 0x002fc400078e02ee */
[----:B------:R-:W2:Y:S04]  /*3e0d0*/  LDL.LU.64 R238, [R1+0x2fe0] ;  /* 0x002fe00001ee7983 */ /* 0x000ea80000300a00 */
[----:B------:R1:W-:Y:S02]  /*3e0e0*/  STL.64 [R1+0x1d70], R16 ;  /* 0x001d701001007387 */ /* 0x0003e40000100a00 */
[C---:B-1----:R-:W-:Y:S02]  /*3e0f0*/  IMAD.WIDE R16, R5.reuse, 0x4, R222 ;  /* 0x0000000405107825 */ /* 0x042fe400078e02de */
[----:B------:R-:W3:Y:S04]  /*3e100*/  LDL.LU.64 R222, [R1+0x2fd8] ;  /* 0x002fd80001de7983 */ /* 0x000ee80000300a00 */
[----:B------:R1:W-:Y:S02]  /*3e110*/  STL.64 [R1+0x1d68], R18 ;  /* 0x001d681201007387 */ /* 0x0003e40000100a00 */
[----:B-1----:R-:W-:-:S02]  /*3e120*/  IMAD.WIDE R18, R5, 0x4, R206 ;  /* 0x0000000405127825 */ /* 0x002fc400078e02ce */
[----:B------:R-:W4:Y:S04]  /*3e130*/  LDL.LU.64 R206, [R1+0x2fd0] ;  /* 0x002fd00001ce7983 */ /* 0x000f280000300a00 */
[----:B------:R1:W-:Y:S02]  /*3e140*/  STL.64 [R1+0x1d60], R16 ;  /* 0x001d601001007387 */ /* 0x0003e40000100a00 */
[C---:B-1----:R-:W-:Y:S02]  /*3e150*/  IMAD.WIDE R16, R5.reuse, 0x4, R190 ;  /* 0x0000000405107825 */ /* 0x042fe400078e02be */
[----:B------:R-:W2:Y:S04]  /*3e160*/  LDL.LU.64 R190, [R1+0x2fc8] ;  /* 0x002fc80001be7983 */ /* 0x000ea80000300a00 */
[----:B------:R1:W-:Y:S02]  /*3e170*/  STL.64 [R1+0x1d58], R18 ;  /* 0x001d581201007387 */ /* 0x0003e40000100a00 */
[----:B-1----:R-:W-:-:S02]  /*3e180*/  IMAD.WIDE R18, R5, 0x4, R174 ;  /* 0x0000000405127825 */ /* 0x002fc400078e02ae */
[----:B------:R-:W3:Y:S04]  /*3e190*/  LDL.LU.64 R174, [R1+0x2fc0] ;  /* 0x002fc00001ae7983 */ /* 0x000ee80000300a00 */
[----:B------:R1:W-:Y:S02]  /*3e1a0*/  STL.64 [R1+0x1d50], R16 ;  /* 0x001d501001007387 */ /* 0x0003e40000100a00 */
[C---:B-1----:R-:W-:Y:S02]  /*3e1b0*/  IMAD.WIDE R16, R5.reuse, 0x4, R158 ;  /* 0x0000000405107825 */ /* 0x042fe400078e029e */
[----:B------:R-:W4:Y:S04]  /*3e1c0*/  LDL.LU.64 R158, [R1+0x2fb8] ;  /* 0x002fb800019e7983 */ /* 0x000f280000300a00 */
        /* <DEDUP_REMOVED lines=29> */
[----:B------:R-:W3:Y:S04]  /*3e3a0*/  LDL.LU.64 R220, [R1+0x2f68] ;  /* 0x002f680001dc7983 */ /* 0x000ee80000300a00 */
        /* <DEDUP_REMOVED lines=72> */
[----:B------:R1:W-:Y:S04]  /*3e830*/  STL.64 [R1+0x1eb0], R18 ;  /* 0x001eb01201007387 */ /* 0x0003e80000100a00 */
[----:B------:R-:W4:Y:S04]  /*3e840*/  LDL.LU.64 R56, [R1+0xb8] ;  /* 0x0000b80001387983 */ /* 0x000f280000300a00 */
[----:B------:R-:W3:Y:S04]  /*3e850*/  LDL.LU.64 R64, [R1+0xb0] ;  /* 0x0000b00001407983 */ /* 0x000ee80000300a00 */
[----:B------:R1:W-:Y:S02]  /*3e860*/  STL.64 [R1+0x1ea8], R16 ;  /* 0x001ea81001007387 */ /* 0x0003e40000100a00 */
[----:B-1----:R-:W-:-:S04]  /*3e870*/  IMAD.WIDE R18, R5, 0x4, R164 ;  /* 0x0000000405127825 */ /* 0x002fc800078e02a4 */
[C---:B------:R-:W-:Y:S02]  /*3e880*/  IMAD.WIDE R16, R5.reuse, 0x4, R182 ;  /* 0x0000000405107825 */ /* 0x040fe400078e02b6 */
[----:B------:R-:W3:Y:S04]  /*3e890*/  LDL.LU.64 R182, [R1+0x2ea0] ;  /* 0x002ea00001b67983 */ /* 0x000ee80000300a00 */
[----:B------:R-:W4:Y:S04]  /*3e8a0*/  LDL.LU.64 R164, [R1+0x2e98] ;  /* 0x002e980001a47983 */ /* 0x000f280000300a00 */
[----:B------:R1:W-:Y:S01]  /*3e8b0*/  STL.64 [R1+0x1ea0], R16 ;  /* 0x001ea01001007387 */ /* 0x0003e20000100a00 */
[----:B------:R-:W-:-:S04]  /*3e8c0*/  IMAD.WIDE R80, R5, 0x4, R184 ;  /* 0x0000000405507825 */ /* 0x000fc800078e02b8 */
[C---:B-1----:R-:W-:Y:S02]  /*3e8d0*/  IMAD.WIDE R16, R5.reuse, 0x4, R232 ;  /* 0x0000000405107825 */ /* 0x042fe400078e02e8 */
[----:B------:R-:W3:Y:S04]  /*3e8e0*/  LDL.LU.64 R232, [R1+0x2e90] ;  /* 0x002e900001e87983 */ /* 0x000ee80000300a00 */
        /* <DEDUP_REMOVED lines=8> */
[----:B------:R2:W-:Y:S04]  /*3e970*/  STL.64 [R1+0x1e88], R18 ;  /* 0x001e881201007387 */ /* 0x0005e80000100a00 */
[----:B------:R-:W3:Y:S04]  /*3e980*/  LDL.LU.64 R184, [R1+0x2e78] ;  /* 0x002e780001b87983 */ /* 0x000ee80000300a00 */
[----:B------:R-:W-:Y:S01]  /*3e990*/  STL.64 [R1+0x1e80], R16 ;  /* 0x001e801001007387 */ /* 0x000fe20000100a00 */
[----:B------:R-:W-:-:S03]  /*3e9a0*/  IMAD.WIDE R74, R5, 0x4, R136 ;  /* 0x00000004054a7825 */ /* 0x000fc600078e0288 */
[----:B------:R-:W3:Y:S04]  /*3e9b0*/  LDL.LU.64 R168, [R1+0x2e70] ;  /* 0x002e700001a87983 */ /* 0x000ee80000300a00 */
[----:B------:R-:W3:Y:S01]  /*3e9c0*/  LDL.LU.64 R58, [R1+0x78] ;  /* 0x00007800013a7983 */ /* 0x000ee20000300a00 */
[----:B------:R-:W-:-:S03]  /*3e9d0*/  IMAD.WIDE R72, R5, 0x4, R120 ;  /* 0x0000000405487825 */ /* 0x000fc600078e0278 */
[----:B------:R-:W3:Y:S04]  /*3e9e0*/  LDL.LU.64 R62, [R1+0x70] ;  /* 0x00007000013e7983 */ /* 0x000ee80000300a00 */
[----:B------:R-:W3:Y:S01]  /*3e9f0*/  LDL.LU.64 R152, [R1+0x2e68] ;  /* 0x002e680001987983 */ /* 0x000ee20000300a00 */
[----:B------:R-:W-:-:S03]  /*3ea00*/  IMAD.WIDE R70, R5, 0x4, R104 ;  /* 0x0000000405467825 */ /* 0x000fc600078e0268 */
[----:B------:R-:W3:Y:S04]  /*3ea10*/  LDL.LU.64 R136, [R1+0x2e60] ;  /* 0x002e600001887983 */ /* 0x000ee80000300a00 */
[----:B------:R-:W-:Y:S04]  /*3ea20*/  STL.64 [R1+0x1e78], R80 ;  /* 0x001e785001007387 */ /* 0x000fe80000100a00 */
[----:B------:R-:W3:Y:S01]  /*3ea30*/  LDL.LU.64 R120, [R1+0x2e58] ;  /* 0x002e580001787983 */ /* 0x000ee20000300a00 */
[----:B------:R-:W-:-:S03]  /*3ea40*/  IMAD.WIDE R68, R5, 0x4, R88 ;  /* 0x0000000405447825 */ /* 0x000fc600078e0258 */
[----:B------:R-:W-:Y:S04]  /*3ea50*/  STL.64 [R1+0x1e70], R78 ;  /* 0x001e704e01007387 */ /* 0x000fe80000100a00 */
[----:B------:R-:W3:Y:S04]  /*3ea60*/  LDL.LU.64 R104, [R1+0x2e50] ;  /* 0x002e500001687983 */ /* 0x000ee80000300a00 */
[----:B------:R-:W3:Y:S04]  /*3ea70*/  LDL.LU.64 R60, [R1+0x38] ;  /* 0x00003800013c7983 */ /* 0x000ee80000300a00 */
[----:B------:R-:W-:Y:S04]  /*3ea80*/  STL.64 [R1+0x1e68], R76 ;  /* 0x001e684c01007387 */ /* 0x000fe80000100a00 */
[----:B------:R-:W3:Y:S04]  /*3ea90*/  LDL.LU.64 R88, [R1+0x2e48] ;  /* 0x002e480001587983 */ /* 0x000ee80000300a00 */
[----:B------:R-:W-:Y:S01]  /*3eaa0*/  STL.64 [R1+0x1e60], R74 ;  /* 0x001e604a01007387 */ /* 0x000fe20000100a00 */
[----:B--2---:R-:W-:-:S03]  /*3eab0*/  IMAD.WIDE R18, R5, 0x4, R198 ;  /* 0x0000000405127825 */ /* 0x004fc600078e02c6 */
[----:B------:R-:W-:Y:S01]  /*3eac0*/  STL.64 [R1+0x1e58], R72 ;  /* 0x001e584801007387 */ /* 0x000fe20000100a00 */
[----:B----4-:R-:W-:-:S03]  /*3ead0*/  IMAD.WIDE R20, R5, 0x4, R164 ;  /* 0x0000000405147825 */ /* 0x010fc600078e02a4 */
[----:B------:R-:W2:Y:S04]  /*3eae0*/  LDL.LU.64 R164, [R1+0x2e40] ;  /* 0x002e400001a47983 */ /* 0x000ea80000300a00 */
[----:B------:R-:W-:Y:S04]  /*3eaf0*/  STL.64 [R1+0x1e50], R70 ;  /* 0x001e504601007387 */ /* 0x000fe80000100a00 */
[----:B------:R1:W-:Y:S04]  /*3eb00*/  STL.64 [R1+0xd00], R20 ;  /* 0x000d001401007387 */ /* 0x0003e80000100a00 */
[----:B------:R-:W4:Y:S04]  /*3eb10*/  LDL.LU.64 R198, [R1+0x2e38] ;  /* 0x002e380001c67983 */ /* 0x000f280000300a00 */
[----:B------:R-:W-:Y:S01]  /*3eb20*/  STL.64 [R1+0x1e48], R68 ;  /* 0x001e484401007387 */ /* 0x000fe20000100a00 */
[----:B-1----:R-:W-:-:S03]  /*3eb30*/  IMAD.WIDE R20, R5, 0x4, R102 ;  /* 0x0000000405147825 */ /* 0x002fc600078e0266 */
[----:B------:R1:W-:Y:S04]  /*3eb40*/  STL.64 [R1+0xcf8], R18 ;  /* 0x000cf81201007387 */ /* 0x0003e80000100a00 */
[----:B------:R-:W2:Y:S01]  /*3eb50*/  LDL.LU.64 R102, [R1+0x2e30] ;  /* 0x002e300001667983 */ /* 0x000ea20000300a00 */
[----:B------:R-:W-:-:S04]  /*3eb60*/  IMAD.WIDE R16, R5, 0x4, R82 ;  /* 0x0000000405107825 */ /* 0x000fc800078e0252 */
[C---:B------:R-:W-:Y:S01]  /*3eb70*/  IMAD.WIDE R22, R5.reuse, 0x4, R56 ;  /* 0x0000000405167825 */ /* 0x040fe200078e0238 */
[----:B------:R-:W-:Y:S03]  /*3eb80*/  STL.64 [R1+0x1f78], R16 ;  /* 0x001f781001007387 */ /* 0x000fe60000100a00 */
[C---:B-1----:R-:W-:Y:S01]  /*3eb90*/  IMAD.WIDE R18, R5.reuse, 0x4, R230 ;  /* 0x0000000405127825 */ /* 0x042fe200078e02e6 */
[----:B------:R3:W-:Y:S03]  /*3eba0*/  STL.64 [R1+0x18c0], R20 ;  /* 0x0018c01401007387 */ /* 0x0007e60000100a00 */
[C---:B------:R-:W-:Y:S01]  /*3ebb0*/  IMAD.WIDE R66, R5.reuse, 0x4, R214 ;  /* 0x0000000405427825 */ /* 0x040fe200078e02d6 */
[----:B------:R-:W2:Y:S04]  /*3ebc0*/  LDL.LU.64 R230, [R1+0x2e28] ;  /* 0x002e280001e67983 */ /* 0x000ea80000300a00 */
[----:B------:R-:W2:Y:S01]  /*3ebd0*/  LDL.LU.64 R214, [R1+0x2e20] ;  /* 0x002e200001d67983 */ /* 0x000ea20000300a00 */
[----:B---3--:R-:W-:-:S03]  /*3ebe0*/  IMAD.WIDE R20, R5, 0x4, R64 ;  /* 0x0000000405147825 */ /* 0x008fc600078e0240 */
[----:B------:R-:W-:Y:S04]  /*3ebf0*/  STL.64 [R1+0x1b98], R18 ;  /* 0x001b981201007387 */ /* 0x000fe80000100a00 */
[----:B------:R1:W-:Y:S01]  /*3ec00*/  STL.64 [R1+0xc90], R22 ;  /* 0x000c901601007387 */ /* 0x0003e20000100a00 */
[----:B------:R-:W-:-:S04]  /*3ec10*/  IMAD.WIDE R64, R5, 0x4, R118 ;  /* 0x0000000405407825 */ /* 0x000fc800078e0276 */
[----:B-1----:R-:W-:-:S04]  /*3ec20*/  IMAD.WIDE R22, R5, 0x4, R58 ;  /* 0x0000000405167825 */ /* 0x002fc800078e023a */
[C---:B----4-:R-:W-:Y:S02]  /*3ec30*/  IMAD.WIDE R18, R5.reuse, 0x4, R198 ;  /* 0x0000000405127825 */ /* 0x050fe400078e02c6 */
[----:B------:R-:W3:Y:S04]  /*3ec40*/  LDL.LU.64 R198, [R1+0x2e18] ;  /* 0x002e180001c67983 */ /* 0x000ee80000300a00 */
[----:B------:R1:W-:Y:S04]  /*3ec50*/  STL.64 [R1+0xcf0], R20 ;  /* 0x000cf01401007387 */ /* 0x0003e80000100a00 */
[----:B------:R-:W-:Y:S04]  /*3ec60*/  STL.64 [R1+0x1e40], R66 ;  /* 0x001e404201007387 */ /* 0x000fe80000100a00 */
[----:B------:R4:W-:Y:S01]  /*3ec70*/  STL.64 [R1+0xce8], R18 ;  /* 0x000ce81201007387 */ /* 0x0009e20000100a00 */
[----:B-1----:R-:W-:-:S03]  /*3ec80*/  IMAD.WIDE R20, R5, 0x4, R182 ;  /* 0x0000000405147825 */ /* 0x002fc600078e02b6 */
[----:B------:R-:W3:Y:S01]  /*3ec90*/  LDL.LU.64 R182, [R1+0x2e10] ;  /* 0x002e100001b67983 */ /* 0x000ee20000300a00 */
[----:B----4-:R-:W-:-:S03]  /*3eca0*/  IMAD.WIDE R18, R5, 0x4, R166 ;  /* 0x0000000405127825 */ /* 0x010fc600078e02a6 */
[----:B------:R-:W4:Y:S04]  /*3ecb0*/  LDL.LU.64 R166, [R1+0x2e08] ;  /* 0x002e080001a67983 */ /* 0x000f280000300a00 */
[----:B------:R1:W-:Y:S02]  /*3ecc0*/  STL.64 [R1+0xce0], R20 ;  /* 0x000ce01401007387 */ /* 0x0003e40000100a00 */
[C---:B-1----:R-:W-:Y:S02]  /*3ecd0*/  IMAD.WIDE R20, R5.reuse, 0x4, R150 ;  /* 0x0000000405147825 */ /* 0x042fe400078e0296 */
[----:B------:R-:W3:Y:S04]  /*3ece0*/  LDL.LU.64 R150, [R1+0x2e00] ;  /* 0x002e000001967983 */ /* 0x000ee80000300a00 */
[----:B------:R1:W-:Y:S02]  /*3ecf0*/  STL.64 [R1+0xcd8], R18 ;  /* 0x000cd81201007387 */ /* 0x0003e40000100a00 */
[----:B-1----:R-:W-:-:S02]  /*3ed00*/  IMAD.WIDE R18, R5, 0x4, R134 ;  /* 0x0000000405127825 */ /* 0x002fc400078e0286 */
[----:B------:R-:W3:Y:S04]  /*3ed10*/  LDL.LU.64 R134, [R1+0x2df8] ;  /* 0x002df80001867983 */ /* 0x000ee80000300a00 */
[----:B------:R1:W-:Y:S04]  /*3ed20*/  STL.64 [R1+0x18b8], R20 ;  /* 0x0018b81401007387 */ /* 0x0003e80000100a00 */
[----:B------:R-:W3:Y:S04]  /*3ed30*/  LDL.LU.64 R118, [R1+0x2df0] ;  /* 0x002df00001767983 */ /* 0x000ee80000300a00 */
[----:B------:R2:W-:Y:S01]  /*3ed40*/  STL.64 [R1+0x1b88], R18 ;  /* 0x001b881201007387 */ /* 0x0005e20000100a00 */
[----:B-1----:R-:W-:-:S03]  /*3ed50*/  IMAD.WIDE R20, R5, 0x4, R62 ;  /* 0x0000000405147825 */ /* 0x002fc600078e023e */
[----:B------:R-:W-:Y:S01]  /*3ed60*/  STL.64 [R1+0xc88], R22 ;  /* 0x000c881601007387 */ /* 0x000fe20000100a00 */
[----:B--2---:R-:W-:-:S03]  /*3ed70*/  IMAD.WIDE R18, R5, 0x4, R102 ;  /* 0x0000000405127825 */ /* 0x004fc600078e0266 */
[----:B------:R-:W2:Y:S04]  /*3ed80*/  LDL.LU.64 R102, [R1+0x2de8] ;  /* 0x002de80001667983 */ /* 0x000ea80000300a00 */
[----:B------:R1:W-:Y:S04]  /*3ed90*/  STL.64 [R1+0xcd0], R20 ;  /* 0x000cd01401007387 */ /* 0x0003e80000100a00 */
[----:B------:R-:W-:Y:S04]  /*3eda0*/  STL.64 [R1+0x1e38], R64 ;  /* 0x001e384001007387 */ /* 0x000fe80000100a00 */
[----:B------:R1:W-:Y:S02]  /*3edb0*/  STL.64 [R1+0xcc8], R18 ;  /* 0x000cc81201007387 */ /* 0x0003e40000100a00 */
[----:B-1----:R-:W-:-:S02]  /*3edc0*/  IMAD.WIDE R20, R5, 0x4, R86 ;  /* 0x0000000405147825 */ /* 0x002fc400078e0256 */
[----:B------:R-:W4:Y:S02]  /*3edd0*/  LDL.LU.64 R86, [R1+0x2de0] ;  /* 0x002de00001567983 */ /* 0x000f240000300a00 */
[C---:B------:R-:W-:Y:S02]  /*3ede0*/  IMAD.WIDE R18, R5.reuse, 0x4, R180 ;  /* 0x0000000405127825 */ /* 0x040fe400078e02b4 */
[----:B------:R-:W3:Y:S04]  /*3edf0*/  LDL.LU.64 R180, [R1+0x2dd8] ;  /* 0x002dd80001b47983 */ /* 0x000ee80000300a00 */
[----:B------:R1:W-:Y:S01]  /*3ee00*/  STL.64 [R1+0xcc0], R20 ;  /* 0x000cc01401007387 */ /* 0x0003e20000100a00 */
[----:B------:R-:W-:-:S04]  /*3ee10*/  IMAD.WIDE R62, R5, 0x4, R196 ;  /* 0x00000004053e7825 */ /* 0x000fc800078e02c4 */
[C---:B-1----:R-:W-:Y:S02]  /*3ee20*/  IMAD.WIDE R20, R5.reuse, 0x4, R228 ;  /* 0x0000000405147825 */ /* 0x042fe400078e02e4 */
[----:B------:R-:W2:Y:S04]  /*3ee30*/  LDL.LU.64 R228, [R1+0x2dd0] ;  /* 0x002dd00001e47983 */ /* 0x000ea80000300a00 */
[----:B------:R1:W-:Y:S02]  /*3ee40*/  STL.64 [R1+0xcb8], R18 ;  /* 0x000cb81201007387 */ /* 0x0003e40000100a00 */
[C---:B-1----:R-:W-:Y:S02]  /*3ee50*/  IMAD.WIDE R18, R5.reuse, 0x4, R212 ;  /* 0x0000000405127825 */ /* 0x042fe400078e02d4 */
[----:B------:R-:W2:Y:S04]  /*3ee60*/  LDL.LU.64 R212, [R1+0x2dc8] ;  /* 0x002dc80001d47983 */ /* 0x000ea80000300a00 */
[----:B------:R-:W-:Y:S04]  /*3ee70*/  STL.64 [R1+0x18a8], R20 ;  /* 0x0018a81401007387 */ /* 0x000fe80000100a00 */
[----:B------:R-:W2:Y:S04]  /*3ee80*/  LDL.LU.64 R196, [R1+0x2dc0] ;  /* 0x002dc00001c47983 */ /* 0x000ea80000300a00 */
[----:B------:R1:W-:Y:S02]  /*3ee90*/  STL.64 [R1+0x1a50], R18 ;  /* 0x001a501201007387 */ /* 0x0003e40000100a00 */
[----:B-1----:R-:W-:-:S04]  /*3eea0*/  IMAD.WIDE R18, R5, 0x4, R60 ;  /* 0x0000000405127825 */ /* 0x002fc800078e023c */
[----:B------:R-:W-:-:S04]  /*3eeb0*/  IMAD.WIDE R60, R5, 0x4, R100 ;  /* 0x00000004053c7825 */ /* 0x000fc800078e0264 */
[C---:B---3--:R-:W-:Y:S02]  /*3eec0*/  IMAD.WIDE R20, R5.reuse, 0x4, R180 ;  /* 0x0000000405147825 */ /* 0x048fe400078e02b4 */
[----:B------:R-:W3:Y:S04]  /*3eed0*/  LDL.LU.64 R180, [R1+0x2db8] ;  /* 0x002db80001b47983 */ /* 0x000ee80000300a00 */
[----:B------:R1:W-:Y:S02]  /*3eee0*/  STL.64 [R1+0xc80], R18 ;  /* 0x000c801201007387 */ /* 0x0003e40000100a00 */
[C---:B-1----:R-:W-:Y:S02]  /*3eef0*/  IMAD.WIDE R18, R5.reuse, 0x4, R164 ;  /* 0x0000000405127825 */ /* 0x042fe400078e02a4 */
[----:B------:R-:W3:Y:S04]  /*3ef00*/  LDL.LU.64 R164, [R1+0x2db0] ;  /* 0x002db00001a47983 */ /* 0x000ee80000300a00 */
[----:B------:R1:W-:Y:S04]  /*3ef10*/  STL.64 [R1+0xcb0], R20 ;  /* 0x000cb01401007387 */ /* 0x0003e80000100a00 */
[----:B------:R-:W-:Y:S04]  /*3ef20*/  STL.64 [R1+0x1e30], R62 ;  /* 0x001e303e01007387 */ /* 0x000fe80000100a00 */
[----:B------:R4:W-:Y:S01]  /*3ef30*/  STL.64 [R1+0xca8], R18 ;  /* 0x000ca81201007387 */ /* 0x0009e20000100a00 */
[----:B-1----:R-:W-:-:S03]  /*3ef40*/  IMAD.WIDE R20, R5, 0x4, R84 ;  /* 0x0000000405147825 */ /* 0x002fc600078e0254 */
[----:B------:R-:W2:Y:S01]  /*3ef50*/  LDL.LU.64 R84, [R1+0x2da8] ;  /* 0x002da80001547983 */ /* 0x000ea20000300a00 */
[----:B----4-:R-:W-:-:S03]  /*3ef60*/  IMAD.WIDE R18, R5, 0x4, R148 ;  /* 0x0000000405127825 */ /* 0x010fc600078e0294 */
[----:B------:R-:W4:Y:S04]  /*3ef70*/  LDL.LU.64 R148, [R1+0x2da0] ;  /* 0x002da00001947983 */ /* 0x000f280000300a00 */
[----:B------:R1:W-:Y:S02]  /*3ef80*/  STL.64 [R1+0xca0], R20 ;  /* 0x000ca01401007387 */ /* 0x0003e40000100a00 */
[C---:B-1----:R-:W-:Y:S02]  /*3ef90*/  IMAD.WIDE R20, R5.reuse, 0x4, R132 ;  /* 0x0000000405147825 */ /* 0x042fe400078e0284 */
[----:B------:R-:W3:Y:S04]  /*3efa0*/  LDL.LU.64 R132, [R1+0x2d98] ;  /* 0x002d980001847983 */ /* 0x000ee80000300a00 */
[----:B------:R1:W-:Y:S02]  /*3efb0*/  STL.64 [R1+0xc98], R18 ;  /* 0x000c981201007387 */ /* 0x0003e40000100a00 */
[----:B-1----:R-:W-:-:S02]  /*3efc0*/  IMAD.WIDE R18, R5, 0x4, R116 ;  /* 0x0000000405127825 */ /* 0x002fc400078e0274 */
[----:B------:R-:W4:Y:S04]  /*3efd0*/  LDL.LU.64 R116, [R1+0x2d90] ;  /* 0x002d900001747983 */ /* 0x000f280000300a00 */
[----:B------:R1:W-:Y:S04]  /*3efe0*/  STL.64 [R1+0x18a0], R20 ;  /* 0x0018a01401007387 */ /* 0x0003e80000100a00 */
[----:B------:R-:W3:Y:S04]  /*3eff0*/  LDL.LU.64 R100, [R1+0x2d88] ;  /* 0x002d880001647983 */ /* 0x000ee80000300a00 */
[----:B------:R1:W-:Y:S02]  /*3f000*/  STL.64 [R1+0x1a48], R18 ;  /* 0x001a481201007387 */ /* 0x0003e40000100a00 */
[----:B-1----:R-:W-:-:S04]  /*3f010*/  IMAD.WIDE R20, R5, 0x4, R88 ;  /* 0x0000000405147825 */ /* 0x002fc800078e0258 */
[----:B------:R-:W-:-:S04]  /*3f020*/  IMAD.WIDE R18, R5, 0x4, R86 ;  /* 0x0000000405127825 */ /* 0x000fc800078e0256 */
        /* <DEDUP_REMOVED lines=24> */
[----:B--2---:R-:W-:-:S05]  /*3f1b0*/  IMAD.WIDE R22, R5, 0x4, R84 ;  /* 0x0000000405167825 */ /* 0x004fca00078e0254 */
[----:B------:R1:W-:Y:S04]  /*3f1c0*/  STL.64 [R1+0x970], R22 ;  /* 0x0009701601007387 */ /* 0x0003e80000100a00 */
[----:B------:R-:W-:Y:S04]  /*3f1d0*/  STL.64 [R1+0x1cf8], R60 ;  /* 0x001cf83c01007387 */ /* 0x000fe80000100a00 */
[----:B------:R2:W-:Y:S01]  /*3f1e0*/  STL.64 [R1+0x968], R18 ;  /* 0x0009681201007387 */ /* 0x0005e20000100a00 */
[----:B-1----:R-:W-:-:S03]  /*3f1f0*/  IMAD.WIDE R22, R5, 0x4, R92 ;  /* 0x0000000405167825 */ /* 0x002fc600078e025c */
[----:B------:R1:W-:Y:S01]  /*3f200*/  STL.64 [R1+0x960], R20 ;  /* 0x0009601401007387 */ /* 0x0003e20000100a00 */
[----:B--2---:R-:W-:-:S04]  /*3f210*/  IMAD.WIDE R18, R5, 0x4, R90 ;  /* 0x0000000405127825 */ /* 0x004fc800078e025a */
[C---:B-1----:R-:W-:Y:S01]  /*3f220*/  IMAD.WIDE R20, R5.reuse, 0x4, R94 ;  /* 0x0000000405147825 */ /* 0x042fe200078e025e */
[----:B------:R1:W-:Y:S04]  /*3f230*/  STL.64 [R1+0x958], R18 ;  /* 0x0009581201007387 */ /* 0x0003e80000100a00 */
[----:B------:R3:W-:Y:S04]  /*3f240*/  STL.64 [R1+0x950], R22 ;  /* 0x0009501601007387 */ /* 0x0007e80000100a00 */
[----:B------:R2:W-:Y:S01]  /*3f250*/  STL.64 [R1+0x1420], R20 ;  /* 0x0014201401007387 */ /* 0x0005e20000100a00 */
[----:B-1----:R-:W-:-:S05]  /*3f260*/  IMAD.WIDE R18, R5, 0x4, R96 ;  /* 0x0000000405127825 */ /* 0x002fca00078e0260 */
[----:B------:R1:W-:Y:S01]  /*3f270*/  STL.64 [R1+0x1a40], R18 ;  /* 0x001a401201007387 */ /* 0x0003e20000100a00 */
[----:B---3--:R-:W-:-:S04]  /*3f280*/  IMAD.WIDE R22, R5, 0x4, R100 ;  /* 0x0000000405167825 */ /* 0x008fc800078e0264 */
[C---:B--2---:R-:W-:Y:S01]  /*3f290*/  IMAD.WIDE R20, R5.reuse, 0x4, R102 ;  /* 0x0000000405147825 */ /* 0x044fe200078e0266 */
[----:B------:R-:W-:Y:S03]  /*3f2a0*/  STL.64 [R1+0x948], R22 ;  /* 0x0009481601007387 */ /* 0x000fe60000100a00 */
[C---:B-1----:R-:W-:Y:S01]  /*3f2b0*/  IMAD.WIDE R18, R5.reuse, 0x4, R104 ;  /* 0x0000000405127825 */ /* 0x042fe200078e0268 */
[----:B------:R-:W-:Y:S04]  /*3f2c0*/  STL.64 [R1+0x1cf0], R58 ;  /* 0x001cf03a01007387 */ /* 0x000fe80000100a00 */
[----:B------:R1:W-:Y:S04]  /*3f2d0*/  STL.64 [R1+0x940], R20 ;  /* 0x0009401401007387 */ /* 0x0003e80000100a00 */
[----:B------:R2:W-:Y:S01]  /*3f2e0*/  STL.64 [R1+0x938], R18 ;  /* 0x0009381201007387 */ /* 0x0005e20000100a00 */
[----:B-1----:R-:W-:-:S04]  /*3f2f0*/  IMAD.WIDE R20, R5, 0x4, R106 ;  /* 0x0000000405147825 */ /* 0x002fc800078e026a */
[C---:B--2---:R-:W-:Y:S01]  /*3f300*/  IMAD.WIDE R18, R5.reuse, 0x4, R108 ;  /* 0x0000000405127825 */ /* 0x044fe200078e026c */
[----:B------:R4:W-:Y:S04]  /*3f310*/  STL.64 [R1+0x930], R20 ;  /* 0x0009301401007387 */ /* 0x0009e80000100a00 */
[----:B------:R1:W-:Y:S04]  /*3f320*/  STL.64 [R1+0x928], R18 ;  /* 0x0009281201007387 */ /* 0x0003e80000100a00 */
[----:B------:R-:W-:Y:S01]  /*3f330*/  STL.64 [R1+0x13d0], R110 ;  /* 0x0013d06e01007387 */ /* 0x000fe20000100a00 */
[----:B----4-:R-:W-:-:S04]  /*3f340*/  IMAD.WIDE R20, R5, 0x4, R116 ;  /* 0x0000000405147825 */ /* 0x010fc800078e0274 */
[C---:B-1----:R-:W-:Y:S01]  /*3f350*/  IMAD.WIDE R18, R5.reuse, 0x4, R118 ;  /* 0x0000000405127825 */ /* 0x042fe200078e0276 */
[----:B------:R1:W-:Y:S04]  /*3f360*/  STL.64 [R1+0x920], R20 ;  /* 0x0009201401007387 */ /* 0x0003e80000100a00 */
[----:B------:R-:W-:Y:S04]  /*3f370*/  STL.64 [R1+0x1a30], R112 ;  /* 0x001a307001007387 */ /* 0x000fe80000100a00 */
[----:B------:R2:W-:Y:S01]  /*3f380*/  STL.64 [R1+0x918], R18 ;  /* 0x0009181201007387 */ /* 0x0005e20000100a00 */
[----:B-1----:R-:W-:-:S03]  /*3f390*/  IMAD.WIDE R20, R5, 0x4, R120 ;  /* 0x0000000405147825 */ /* 0x002fc600078e0278 */
[----:B------:R-:W-:Y:S01]  /*3f3a0*/  STL.64 [R1+0x1ce8], R56 ;  /* 0x001ce83801007387 */ /* 0x000fe20000100a00 */
[----:B--2---:R-:W-:-:S03]  /*3f3b0*/  IMAD.WIDE R18, R5, 0x4, R122 ;  /* 0x0000000405127825 */ /* 0x004fc600078e027a */
[----:B------:R-:W-:Y:S04]  /*3f3c0*/  STL.64 [R1+0x910], R20 ;  /* 0x0009101401007387 */ /* 0x000fe80000100a00 */
[----:B------:R1:W-:Y:S04]  /*3f3d0*/  STL.64 [R1+0x908], R18 ;  /* 0x0009081201007387 */ /* 0x0003e80000100a00 */
[----:B------:R-:W-:Y:S04]  /*3f3e0*/  STL.64 [R1+0x900], R124 ;  /* 0x0009007c01007387 */ /* 0x000fe80000100a00 */
[----:B------:R-:W-:Y:S01]  /*3f3f0*/  STL.64 [R1+0x1390], R126 ;  /* 0x0013907e01007387 */ /* 0x000fe20000100a00 */
[----:B-1----:R-:W-:-:S04]  /*3f400*/  IMAD.WIDE R18, R5, 0x4, R132 ;  /* 0x0000000405127825 */ /* 0x002fc800078e0284 */
[C---:B------:R-:W-:Y:S01]  /*3f410*/  IMAD.WIDE R20, R5.reuse, 0x4, R134 ;  /* 0x0000000405147825 */ /* 0x040fe200078e0286 */
[----:B------:R1:W-:Y:S04]  /*3f420*/  STL.64 [R1+0x8f8], R18 ;  /* 0x0008f81201007387 */ /* 0x0003e80000100a00 */
[----:B------:R-:W-:Y:S01]  /*3f430*/  STL.64 [R1+0x18f8], R128 ;  /* 0x0018f88001007387 */ /* 0x000fe20000100a00 */
[----:B------:R-:W-:-:S03]  /*3f440*/  IMAD.WIDE R134, R5, 0x4, R138 ;  /* 0x0000000405867825 */ /* 0x000fc600078e028a */
[----:B------:R-:W-:Y:S01]  /*3f450*/  STL.64 [R1+0x8f0], R20 ;  /* 0x0008f01401007387 */ /* 0x000fe20000100a00 */
[----:B-1----:R-:W-:-:S03]  /*3f460*/  IMAD.WIDE R18, R5, 0x4, R136 ;  /* 0x0000000405127825 */ /* 0x002fc600078e0288 */
[----:B------:R-:W-:Y:S04]  /*3f470*/  STL.64 [R1+0x1ce0], R54 ;  /* 0x001ce03601007387 */ /* 0x000fe80000100a00 */
[----:B------:R1:W-:Y:S01]  /*3f480*/  STL.64 [R1+0x8e8], R18 ;  /* 0x0008e81201007387 */ /* 0x0003e20000100a00 */
[----:B------:R-:W-:-:S03]  /*3f490*/  IMAD.WIDE R118, R5, 0x4, R140 ;  /* 0x0000000405767825 */ /* 0x000fc600078e028c */
[----:B------:R-:W-:Y:S01]  /*3f4a0*/  STL.64 [R1+0x8e0], R134 ;  /* 0x0008e08601007387 */ /* 0x000fe20000100a00 */
[----:B-1----:R-:W-:-:S05]  /*3f4b0*/  IMAD.WIDE R18, R5, 0x4, R142 ;  /* 0x0000000405127825 */ /* 0x002fca00078e028e */
[----:B------:R1:W-:Y:S01]  /*3f4c0*/  STL.64 [R1+0x8d0], R18 ;  /* 0x0008d01201007387 */ /* 0x0003e20000100a00 */
[----:B------:R-:W-:-:S03]  /*3f4d0*/  IMAD.WIDE R20, R5, 0x4, R150 ;  /* 0x0000000405147825 */ /* 0x000fc600078e0296 */
[----:B------:R-:W-:Y:S04]  /*3f4e0*/  STL.64 [R1+0x8d8], R118 ;  /* 0x0008d87601007387 */ /* 0x000fe80000100a00 */
        /* <DEDUP_REMOVED lines=9> */
[----:B------:R-:W-:Y:S01]  /*3f580*/  STL.64 [R1+0x8b0], R132 ;  /* 0x0008b08401007387 */ /* 0x000fe20000100a00 */
[----:B-1----:R-:W-:-:S05]  /*3f590*/  IMAD.WIDE R18, R5, 0x4, R158 ;  /* 0x0000000405127825 */ /* 0x002fca00078e029e */
[----:B------:R1:W-:Y:S04]  /*3f5a0*/  STL.64 [R1+0x8a0], R18 ;  /* 0x0008a01201007387 */ /* 0x0003e80000100a00 */
[----:B------:R-:W-:Y:S04]  /*3f5b0*/  STL.64 [R1+0x8a8], R116 ;  /* 0x0008a87401007387 */ /* 0x000fe80000100a00 */
[----:B------:R-:W-:Y:S01]  /*3f5c0*/  STL.64 [R1+0x18f0], R160 ;  /* 0x0018f0a001007387 */ /* 0x000fe20000100a00 */
[----:B-1----:R-:W-:-:S05]  /*3f5d0*/  IMAD.WIDE R18, R5, 0x4, R164 ;  /* 0x0000000405127825 */ /* 0x002fca00078e02a4 */
[----:B------:R1:W-:Y:S04]  /*3f5e0*/  STL.64 [R1+0x898], R18 ;  /* 0x0008981201007387 */ /* 0x0003e80000100a00 */
[----:B------:R-:W-:Y:S04]  /*3f5f0*/  STL.64 [R1+0x1ba0], R50 ;  /* 0x001ba03201007387 */ /* 0x000fe80000100a00 */
[----:B------:R-:W-:Y:S01]  /*3f600*/  STL.64 [R1+0x890], R166 ;  /* 0x000890a601007387 */ /* 0x000fe20000100a00 */
[----:B-1----:R-:W-:-:S05]  /*3f610*/  IMAD.WIDE R18, R5, 0x4, R168 ;  /* 0x0000000405127825 */ /* 0x002fca00078e02a8 */
[----:B------:R1:W-:Y:S01]  /*3f620*/  STL.64 [R1+0x878], R18 ;  /* 0x0008781201007387 */ /* 0x0003e20000100a00 */
[----:B------:R-:W-:-:S04]  /*3f630*/  IMAD.WIDE R168, R5, 0x4, R180 ;  /* 0x0000000405a87825 */ /* 0x000fc800078e02b4 */
[----:B------:R-:W-:-:S04]  /*3f640*/  IMAD.WIDE R164, R5, 0x4, R182 ;  /* 0x0000000405a47825 */ /* 0x000fc800078e02b6 */
[----:B-1----:R-:W-:-:S05]  /*3f650*/  IMAD.WIDE R18, R5, 0x4, R172 ;  /* 0x0000000405127825 */ /* 0x002fca00078e02ac */
[----:B------:R1:W-:Y:S04]  /*3f660*/  STL.64 [R1+0x838], R18 ;  /* 0x0008381201007387 */ /* 0x0003e80000100a00 */
[----:B------:R-:W-:Y:S04]  /*3f670*/  STL.64 [R1+0x860], R130 ;  /* 0x0008608201007387 */ /* 0x000fe80000100a00 */
[----:B------:R-:W-:Y:S01]  /*3f680*/  STL.64 [R1+0x820], R174 ;  /* 0x000820ae01007387 */ /* 0x000fe20000100a00 */
[----:B-1----:R-:W-:-:S03]  /*3f690*/  IMAD.WIDE R18, R5, 0x4, R184 ;  /* 0x0000000405127825 */ /* 0x002fc600078e02b8 */
[----:B------:R-:W-:Y:S04]  /*3f6a0*/  STL.64 [R1+0x18b0], R176 ;  /* 0x0018b0b001007387 */ /* 0x000fe80000100a00 */
[----:B------:R-:W-:Y:S01]  /*3f6b0*/  STL.64 [R1+0x808], R168 ;  /* 0x000808a801007387 */ /* 0x000fe20000100a00 */
[----:B------:R-:W-:-:S03]  /*3f6c0*/  IMAD.WIDE R20, R5, 0x4, R186 ;  /* 0x0000000405147825 */ /* 0x000fc600078e02ba */
[----:B------:R-:W-:Y:S04]  /*3f6d0*/  STL.64 [R1+0x1b90], R48 ;  /* 0x001b903001007387 */ /* 0x000fe80000100a00 */
[----:B------:R-:W-:Y:S04]  /*3f6e0*/  STL.64 [R1+0x7f0], R164 ;  /* 0x0007f0a401007387 */ /* 0x000fe80000100a00 */
[----:B------:R1:W-:Y:S04]  /*3f6f0*/  STL.64 [R1+0x7d8], R18 ;  /* 0x0007d81201007387 */ /* 0x0003e80000100a00 */
[----:B------:R2:W-:Y:S01]  /*3f700*/  STL.64 [R1+0x7c0], R20 ;  /* 0x0007c01401007387 */ /* 0x0005e20000100a00 */
[----:B-1----:R-:W-:-:S04]  /*3f710*/  IMAD.WIDE R18, R5, 0x4, R188 ;  /* 0x0000000405127825 */ /* 0x002fc800078e02bc */
[C---:B--2---:R-:W-:Y:S01]  /*3f720*/  IMAD.WIDE R20, R5.reuse, 0x4, R196 ;  /* 0x0000000405147825 */ /* 0x044fe200078e02c4 */
[----:B------:R1:W-:Y:S04]  /*3f730*/  STL.64 [R1+0x7a8], R18 ;  /* 0x0007a81201007387 */ /* 0x0003e80000100a00 */
[----:B------:R-:W-:Y:S04]  /*3f740*/  STL.64 [R1+0x790], R190 ;  /* 0x000790be01007387 */ /* 0x000fe80000100a00 */
[----:B------:R2:W-:Y:S01]  /*3f750*/  STL.64 [R1+0x760], R20 ;  /* 0x0007601401007387 */ /* 0x0005e20000100a00 */
[----:B-1----:R-:W-:-:S03]  /*3f760*/  IMAD.WIDE R18, R5, 0x4, R198 ;  /* 0x0000000405127825 */ /* 0x002fc600078e02c6 */
[----:B------:R-:W-:Y:S04]  /*3f770*/  STL.64 [R1+0x778], R192 ;  /* 0x000778c001007387 */ /* 0x000fe80000100a00 */
[----:B------:R1:W-:Y:S01]  /*3f780*/  STL.64 [R1+0x748], R18 ;  /* 0x0007481201007387 */ /* 0x0003e20000100a00 */
[----:B--2---:R-:W-:-:S03]  /*3f790*/  IMAD.WIDE R20, R5, 0x4, R200 ;  /* 0x0000000405147825 */ /* 0x004fc600078e02c8 */
[----:B------:R-:W-:Y:S04]  /*3f7a0*/  STL.64 [R1+0x1a38], R46 ;  /* 0x001a382e01007387 */ /* 0x000fe80000100a00 */
[----:B------:R-:W-:Y:S01]  /*3f7b0*/  STL.64 [R1+0x730], R20 ;  /* 0x0007301401007387 */ /* 0x000fe20000100a00 */
[----:B-1----:R-:W-:-:S05]  /*3f7c0*/  IMAD.WIDE R18, R5, 0x4, R202 ;  /* 0x0000000405127825 */ /* 0x002fca00078e02ca */
[----:B------:R1:W-:Y:S04]  /*3f7d0*/  STL.64 [R1+0x718], R18 ;  /* 0x0007181201007387 */ /* 0x0003e80000100a00 */
[----:B------:R-:W-:Y:S04]  /*3f7e0*/  STL.64 [R1+0x700], R204 ;  /* 0x000700cc01007387 */ /* 0x000fe80000100a00 */
[----:B------:R-:W2:Y:S01]  /*3f7f0*/  LDL.LU.64 R34, [R1+0x978] ;  /* 0x0009780001227983 */ /* 0x000ea20000300a00 */
[----:B-1----:R-:W-:-:S03]  /*3f800*/  IMAD.WIDE R18, R5, 0x4, R212 ;  /* 0x0000000405127825 */ /* 0x002fc600078e02d4 */
[----:B------:R-:W3:Y:S04]  /*3f810*/  LDL.LU.64 R40, [R1+0x980] ;  /* 0x0009800001287983 */ /* 0x000ee80000300a00 */
[----:B------:R1:W-:Y:S04]  /*3f820*/  STL.64 [R1+0x6a0], R18 ;  /* 0x0006a01201007387 */ /* 0x0003e80000100a00 */
[----:B------:R-:W-:Y:S04]  /*3f830*/  STL.64 [R1+0x6e8], R206 ;  /* 0x0006e8ce01007387 */ /* 0x000fe80000100a00 */
[----:B------:R-:W4:Y:S01]  /*3f840*/  LDL.LU.64 R22, [R1+0x988] ;  /* 0x0009880001167983 */ /* 0x000f220000300a00 */
[----:B-1----:R-:W-:-:S03]  /*3f850*/  IMAD.WIDE R18, R5, 0x4, R214 ;  /* 0x0000000405127825 */ /* 0x002fc600078e02d6 */
[----:B------:R-:W-:Y:S04]  /*3f860*/  STL.64 [R1+0x6d0], R208 ;  /* 0x0006d0d001007387 */ /* 0x000fe80000100a00 */
[----:B------:R1:W-:Y:S04]  /*3f870*/  STL.64 [R1+0x688], R18 ;  /* 0x0006881201007387 */ /* 0x0003e80000100a00 */
[----:B------:R-:W3:Y:S01]  /*3f880*/  LDL.LU.64 R30, [R1+0x990] ;  /* 0x00099000011e7983 */ /* 0x000ee20000300a00 */
[----:B------:R-:W-:-:S03]  /*3f890*/  IMAD.WIDE R220, R5, 0x4, R220 ;  /* 0x0000000405dc7825 */ /* 0x000fc600078e02dc */
[----:B------:R-:W-:Y:S01]  /*3f8a0*/  STL.64 [R1+0x6b8], R44 ;  /* 0x0006b82c01007387 */ /* 0x000fe20000100a00 */
[----:B-1----:R-:W-:-:S05]  /*3f8b0*/  IMAD.WIDE R18, R5, 0x4, R216 ;  /* 0x0000000405127825 */ /* 0x002fca00078e02d8 */
[----:B------:R1:W-:Y:S04]  /*3f8c0*/  STL.64 [R1+0x670], R18 ;  /* 0x0006701201007387 */ /* 0x0003e80000100a00 */
[----:B------:R-:W3:Y:S01]  /*3f8d0*/  LDL.LU.64 R36, [R1+0x998] ;  /* 0x0009980001247983 */ /* 0x000ee20000300a00 */
[----:B-1----:R-:W-:-:S05]  /*3f8e0*/  IMAD.WIDE R18, R5, 0x4, R218 ;  /* 0x0000000405127825 */ /* 0x002fca00078e02da */
[----:B------:R1:W-:Y:S04]  /*3f8f0*/  STL.64 [R1+0x658], R18 ;  /* 0x0006581201007387 */ /* 0x0003e80000100a00 */
[----:B------:R-:W-:Y:S04]  /*3f900*/  STL.64 [R1+0x640], R220 ;  /* 0x000640dc01007387 */ /* 0x000fe80000100a00 */
[----:B------:R-:W3:Y:S01]  /*3f910*/  LDL.LU.64 R26, [R1+0x9a0] ;  /* 0x0009a000011a7983 */ /* 0x000ee20000300a00 */
[----:B------:R-:W-:-:S03]  /*3f920*/  IMAD.WIDE R222, R5, 0x4, R222 ;  /* 0x0000000405de7825 */ /* 0x000fc600078e02de */
[----:B------:R-:W3:Y:S01]  /*3f930*/  LDL.LU.64 R84, [R1+0x9a8] ;  /* 0x0009a80001547983 */ /* 0x000ee20000300a00 */
[----:B-1----:R-:W-:-:S05]  /*3f940*/  IMAD.WIDE R18, R5, 0x4, R228 ;  /* 0x0000000405127825 */ /* 0x002fca00078e02e4 */
[----:B------:R1:W-:Y:S01]  /*3f950*/  STL.64 [R1+0x5e0], R18 ;  /* 0x0005e01201007387 */ /* 0x0003e20000100a00 */
[----:B------:R-:W-:-:S03]  /*3f960*/  IMAD.WIDE R224, R5, 0x4, R224 ;  /* 0x0000000405e07825 */ /* 0x000fc600078e02e0 */
[----:B------:R-:W-:Y:S01]  /*3f970*/  STL.64 [R1+0x628], R222 ;  /* 0x000628de01007387 */ /* 0x000fe20000100a00 */
[----:B------:R-:W-:-:S03]  /*3f980*/  IMAD.WIDE R42, R5, 0x4, R226 ;  /* 0x00000004052a7825 */ /* 0x000fc600078e02e2 */
[----:B------:R-:W3:Y:S01]  /*3f990*/  LDL.LU.64 R82, [R1+0x9b0] ;  /* 0x0009b00001527983 */ /* 0x000ee20000300a00 */
[----:B-1----:R-:W-:-:S03]  /*3f9a0*/  IMAD.WIDE R18, R5, 0x4, R230 ;  /* 0x0000000405127825 */ /* 0x002fc600078e02e6 */
[----:B------:R-:W3:Y:S04]  /*3f9b0*/  LDL.LU.64 R32, [R1+0x9b8] ;  /* 0x0009b80001207983 */ /* 0x000ee80000300a00 */
[----:B------:R1:W-:Y:S04]  /*3f9c0*/  STL.64 [R1+0x5c8], R18 ;  /* 0x0005c81201007387 */ /* 0x0003e80000100a00 */
[----:B------:R-:W3:Y:S04]  /*3f9d0*/  LDL.LU.64 R38, [R1+0x9c0] ;  /* 0x0009c00001267983 */ /* 0x000ee80000300a00 */
[----:B------:R-:W-:Y:S01]  /*3f9e0*/  STL.64 [R1+0x610], R224 ;  /* 0x000610e001007387 */ /* 0x000fe20000100a00 */
[----:B-1----:R-:W-:-:S03]  /*3f9f0*/  IMAD.WIDE R18, R5, 0x4, R232 ;  /* 0x0000000405127825 */ /* 0x002fc600078e02e8 */
[----:B------:R-:W3:Y:S04]  /*3fa00*/  LDL.LU.64 R24, [R1+0x9c8] ;  /* 0x0009c80001187983 */ /* 0x000ee80000300a00 */
[----:B------:R-:W-:Y:S04]  /*3fa10*/  STL.64 [R1+0x5f8], R42 ;  /* 0x0005f82a01007387 */ /* 0x000fe80000100a00 */
[----:B------:R1:W-:Y:S01]  /*3fa20*/  STL.64 [R1+0x5b0], R18 ;  /* 0x0005b01201007387 */ /* 0x0003e20000100a00 */
[----:B------:R-:W-:-:S03]  /*3fa30*/  IMAD.WIDE R236, R5, 0x4, R236 ;  /* 0x0000000405ec7825 */ /* 0x000fc600078e02ec */
[----:B------:R-:W3:Y:S01]  /*3fa40*/  LDL.LU.64 R28, [R1+0x9d0] ;  /* 0x0009d000011c7983 */ /* 0x000ee20000300a00 */
[----:B------:R-:W-:-:S04]  /*3fa50*/  IMAD.WIDE R238, R5, 0x4, R238 ;  /* 0x0000000405ee7825 */ /* 0x000fc800078e02ee */
[----:B-1----:R-:W-:-:S05]  /*3fa60*/  IMAD.WIDE R18, R5, 0x4, R234 ;  /* 0x0000000405127825 */ /* 0x002fca00078e02ea */
[----:B------:R4:W-:Y:S01]  /*3fa70*/  STL.64 [R1+0x598], R18 ;  /* 0x0005981201007387 */ /* 0x0009e20000100a00 */
[----:B--2---:R-:W-:-:S03]  /*3fa80*/  IMAD.WIDE R106, R5, 0x4, R34 ;  /* 0x00000004056a7825 */ /* 0x004fc600078e0222 */
[----:B------:R-:W2:Y:S04]  /*3fa90*/  LDL.LU.64 R34, [R1+0x9d8] ;  /* 0x0009d80001227983 */ /* 0x000ea80000300a00 */
[----:B------:R-:W-:Y:S04]  /*3faa0*/  STL.64 [R1+0x580], R236 ;  /* 0x000580ec01007387 */ /* 0x000fe80000100a00 */
[----:B------:R-:W-:Y:S01]  /*3fab0*/  STL.64 [R1+0x578], R238 ;  /* 0x000578ee01007387 */ /* 0x000fe20000100a00 */
[----:B----4-:R-:W-:-:S05]  /*3fac0*/  IMAD.WIDE R18, R5, 0x4, R22 ;  /* 0x0000000405127825 */ /* 0x010fca00078e0216 */
[----:B------:R1:W-:Y:S01]  /*3fad0*/  STL.64 [R1+0x560], R18 ;  /* 0x0005601201007387 */ /* 0x0003e20000100a00 */
[----:B---3--:R-:W-:-:S03]  /*3fae0*/  IMAD.WIDE R40, R5, 0x4, R40 ;  /* 0x0000000405287825 */ /* 0x008fc600078e0228 */
[----:B-1----:R-:W3:Y:S04]  /*3faf0*/  LDL.LU.64 R18, [R1+0x9e0] ;  /* 0x0009e00001127983 */ /* 0x002ee80000300a00 */
[----:B------:R-:W4:Y:S01]  /*3fb00*/  LDL.LU.64 R20, [R1+0x9e8] ;  /* 0x0009e80001147983 */ /* 0x000f220000300a00 */
[----:B------:R-:W-:-:S03]  /*3fb10*/  IMAD.WIDE R210, R5, 0x4, R30 ;  /* 0x0000000405d27825 */ /* 0x000fc600078e021e */
[----:B------:R-:W-:Y:S04]  /*3fb20*/  STL.64 [R1+0x570], R106 ;  /* 0x0005706a01007387 */ /* 0x000fe80000100a00 */
[----:B------:R-:W4:Y:S01]  /*3fb30*/  LDL.LU.64 R22, [R1+0x9f0] ;  /* 0x0009f00001167983 */ /* 0x000f220000300a00 */
[----:B------:R-:W-:-:S03]  /*3fb40*/  IMAD.WIDE R216, R5, 0x4, R36 ;  /* 0x0000000405d87825 */ /* 0x000fc600078e0224 */
[----:B------:R-:W4:Y:S04]  /*3fb50*/  LDL.LU.64 R30, [R1+0x9f8] ;  /* 0x0009f800011e7983 */ /* 0x000f280000300a00 */
[----:B------:R-:W4:Y:S04]  /*3fb60*/  LDL.LU.64 R36, [R1+0xa00] ;  /* 0x000a000001247983 */ /* 0x000f280000300a00 */
[----:B------:R-:W-:Y:S04]  /*3fb70*/  STL.64 [R1+0x568], R40 ;  /* 0x0005682801007387 */ /* 0x000fe80000100a00 */
[----:B------:R-:W-:Y:S01]  /*3fb80*/  STL.64 [R1+0x558], R210 ;  /* 0x000558d201007387 */ /* 0x000fe20000100a00 */
[----:B------:R-:W-:-:S03]  /*3fb90*/  IMAD.WIDE R86, R5, 0x4, R26 ;  /* 0x0000000405567825 */ /* 0x000fc600078e021a */
[----:B------:R-:W4:Y:S01]  /*3fba0*/  LDL.LU.64 R26, [R1+0xa08] ;  /* 0x000a0800011a7983 */ /* 0x000f220000300a00 */
[----:B------:R-:W-:-:S03]  /*3fbb0*/  IMAD.WIDE R198, R5, 0x4, R84 ;  /* 0x0000000405c67825 */ /* 0x000fc600078e0254 */
[----:B------:R1:W-:Y:S04]  /*3fbc0*/  STL.64 [R1+0x548], R86 ;  /* 0x0005485601007387 */ /* 0x0003e80000100a00 */
[----:B------:R-:W-:Y:S01]  /*3fbd0*/  STL.64 [R1+0x550], R216 ;  /* 0x000550d801007387 */ /* 0x000fe20000100a00 */
[----:B------:R-:W-:-:S04]  /*3fbe0*/  IMAD.WIDE R162, R5, 0x4, R82 ;  /* 0x0000000405a27825 */ /* 0x000fc800078e0252 */
[C---:B------:R-:W-:Y:S02]  /*3fbf0*/  IMAD.WIDE R104, R5.reuse, 0x4, R32 ;  /* 0x0000000405687825 */ /* 0x040fe400078e0220 */
[----:B------:R-:W4:Y:S04]  /*3fc00*/  LDL.LU.64 R32, [R1+0xa10] ;  /* 0x000a100001207983 */ /* 0x000f280000300a00 */
[----:B------:R-:W-:Y:S01]  /*3fc10*/  STL.64 [R1+0x540], R198 ;  /* 0x000540c601007387 */ /* 0x000fe20000100a00 */
[----:B------:R-:W-:-:S04]  /*3fc20*/  IMAD.WIDE R38, R5, 0x4, R38 ;  /* 0x0000000405267825 */ /* 0x000fc800078e0226 */
[C---:B------:R-:W-:Y:S02]  /*3fc30*/  IMAD.WIDE R82, R5.reuse, 0x4, R24 ;  /* 0x0000000405527825 */ /* 0x040fe400078e0218 */
[----:B------:R-:W4:Y:S04]  /*3fc40*/  LDL.LU.64 R24, [R1+0xa18] ;  /* 0x000a180001187983 */ /* 0x000f280000300a00 */
[----:B------:R-:W-:Y:S04]  /*3fc50*/  STL.64 [R1+0x538], R162 ;  /* 0x000538a201007387 */ /* 0x000fe80000100a00 */
[----:B------:R1:W-:Y:S01]  /*3fc60*/  STL.64 [R1+0x520], R82 ;  /* 0x0005205201007387 */ /* 0x0003e20000100a00 */
[----:B------:R-:W-:-:S03]  /*3fc70*/  IMAD.WIDE R202, R5, 0x4, R28 ;  /* 0x0000000405ca7825 */ /* 0x000fc600078e021c */
[----:B------:R-:W4:Y:S04]  /*3fc80*/  LDL.LU.64 R90, [R1+0xa20] ;  /* 0x000a2000015a7983 */ /* 0x000f280000300a00 */
[----:B------:R-:W4:Y:S04]  /*3fc90*/  LDL.LU.64 R88, [R1+0xa28] ;  /* 0x000a280001587983 */ /* 0x000f280000300a00 */
[----:B------:R-:W4:Y:S04]  /*3fca0*/  LDL.LU.64 R28, [R1+0xa30] ;  /* 0x000a3000011c7983 */ /* 0x000f280000300a00 */
[----:B------:R-:W-:Y:S04]  /*3fcb0*/  STL.64 [R1+0x530], R104 ;  /* 0x0005306801007387 */ /* 0x000fe80000100a00 */
[----:B------:R-:W4:Y:S01]  /*3fcc0*/  LDL.LU.64 R84, [R1+0xa38] ;  /* 0x000a380001547983 */ /* 0x000f220000300a00 */
[----:B--2---:R-:W-:-:S03]  /*3fcd0*/  IMAD.WIDE R214, R5, 0x4, R34 ;  /* 0x0000000405d67825 */ /* 0x004fc600078e0222 */
[----:B------:R-:W2:Y:S04]  /*3fce0*/  LDL.LU.64 R34, [R1+0xa40] ;  /* 0x000a400001227983 */ /* 0x000ea80000300a00 */
[----:B------:R-:W-:Y:S04]  /*3fcf0*/  STL.64 [R1+0x528], R38 ;  /* 0x0005282601007387 */ /* 0x000fe80000100a00 */
[----:B------:R-:W-:Y:S01]  /*3fd00*/  STL.64 [R1+0x518], R202 ;  /* 0x000518ca01007387 */ /* 0x000fe20000100a00 */
[----:B---3--:R-:W-:-:S04]  /*3fd10*/  IMAD.WIDE R18, R5, 0x4, R18 ;  /* 0x0000000405127825 */ /* 0x008fc800078e0212 */
[C---:B----4-:R-:W-:Y:S02]  /*3fd20*/  IMAD.WIDE R196, R5.reuse, 0x4, R20 ;  /* 0x0000000405c47825 */ /* 0x050fe400078e0214 */
[----:B------:R-:W3:Y:S04]  /*3fd30*/  LDL.LU.64 R20, [R1+0xa48] ;  /* 0x000a480001147983 */ /* 0x000ee80000300a00 */
[----:B------:R4:W-:Y:S04]  /*3fd40*/  STL.64 [R1+0x508], R18 ;  /* 0x0005081201007387 */ /* 0x0009e80000100a00 */
[----:B------:R-:W-:Y:S01]  /*3fd50*/  STL.64 [R1+0x510], R214 ;  /* 0x000510d601007387 */ /* 0x000fe20000100a00 */
[----:B------:R-:W-:-:S03]  /*3fd60*/  IMAD.WIDE R102, R5, 0x4, R30 ;  /* 0x0000000405667825 */ /* 0x000fc600078e021e */
[----:B------:R-:W3:Y:S04]  /*3fd70*/  LDL.LU.64 R30, [R1+0xa50] ;  /* 0x000a5000011e7983 */ /* 0x000ee80000300a00 */
[----:B-1----:R-:W3:Y:S04]  /*3fd80*/  LDL.LU.64 R86, [R1+0xa58] ;  /* 0x000a580001567983 */ /* 0x002ee80000300a00 */
[----:B------:R-:W-:Y:S04]  /*3fd90*/  STL.64 [R1+0x500], R196 ;  /* 0x000500c401007387 */ /* 0x000fe80000100a00 */
[----:B------:R-:W3:Y:S01]  /*3fda0*/  LDL.LU.64 R82, [R1+0xa60] ;  /* 0x000a600001527983 */ /* 0x000ee20000300a00 */
[----:B----4-:R-:W-:-:S03]  /*3fdb0*/  IMAD.WIDE R18, R5, 0x4, R26 ;  /* 0x0000000405127825 */ /* 0x010fc600078e021a */
[----:B------:R-:W4:Y:S04]  /*3fdc0*/  LDL.LU.64 R26, [R1+0xa68] ;  /* 0x000a6800011a7983 */ /* 0x000f280000300a00 */
[----:B------:R1:W-:Y:S01]  /*3fdd0*/  STL.64 [R1+0x4e0], R18 ;  /* 0x0004e01201007387 */ /* 0x0003e20000100a00 */
[----:B------:R-:W-:-:S03]  /*3fde0*/  IMAD.WIDE R158, R5, 0x4, R22 ;  /* 0x00000004059e7825 */ /* 0x000fc600078e0216 */
[----:B-1----:R-:W4:Y:S04]  /*3fdf0*/  LDL.LU.64 R18, [R1+0xa70] ;  /* 0x000a700001127983 */ /* 0x002f280000300a00 */
[----:B------:R-:W4:Y:S01]  /*3fe00*/  LDL.LU.64 R22, [R1+0xa78] ;  /* 0x000a780001167983 */ /* 0x000f220000300a00 */
[----:B------:R-:W-:-:S03]  /*3fe10*/  IMAD.WIDE R92, R5, 0x4, R32 ;  /* 0x00000004055c7825 */ /* 0x000fc600078e0220 */
[----:B------:R-:W-:Y:S01]  /*3fe20*/  STL.64 [R1+0x4f8], R158 ;  /* 0x0004f89e01007387 */ /* 0x000fe20000100a00 */
[----:B------:R-:W-:-:S03]  /*3fe30*/  IMAD.WIDE R36, R5, 0x4, R36 ;  /* 0x0000000405247825 */ /* 0x000fc600078e0224 */
[----:B------:R-:W4:Y:S04]  /*3fe40*/  LDL.LU.64 R32, [R1+0xa80] ;  /* 0x000a800001207983 */ /* 0x000f280000300a00 */
[----:B------:R-:W-:Y:S04]  /*3fe50*/  STL.64 [R1+0x4f0], R102 ;  /* 0x0004f06601007387 */ /* 0x000fe80000100a00 */
[----:B------:R1:W-:Y:S01]  /*3fe60*/  STL.64 [R1+0x4d8], R92 ;  /* 0x0004d85c01007387 */ /* 0x0003e20000100a00 */
[----:B------:R-:W-:-:S03]  /*3fe70*/  IMAD.WIDE R212, R5, 0x4, R24 ;  /* 0x0000000405d47825 */ /* 0x000fc600078e0218 */
[----:B------:R-:W4:Y:S04]  /*3fe80*/  LDL.LU.64 R24, [R1+0xa88] ;  /* 0x000a880001187983 */ /* 0x000f280000300a00 */
[----:B------:R-:W-:Y:S01]  /*3fe90*/  STL.64 [R1+0x4e8], R36 ;  /* 0x0004e82401007387 */ /* 0x000fe20000100a00 */
[----:B------:R-:W-:-:S03]  /*3fea0*/  IMAD.WIDE R90, R5, 0x4, R90 ;  /* 0x00000004055a7825 */ /* 0x000fc600078e025a */
[----:B------:R-:W-:Y:S01]  /*3feb0*/  STL.64 [R1+0x4d0], R212 ;  /* 0x0004d0d401007387 */ /* 0x000fe20000100a00 */
[----:B------:R-:W-:-:S03]  /*3fec0*/  IMAD.WIDE R194, R5, 0x4, R88 ;  /* 0x0000000405c27825 */ /* 0x000fc600078e0258 */
[----:B------:R3:W-:Y:S01]  /*3fed0*/  STL.64 [R1+0x4c8], R90 ;  /* 0x0004c85a01007387 */ /* 0x0007e20000100a00 */
[----:B------:R-:W-:-:S03]  /*3fee0*/  IMAD.WIDE R156, R5, 0x4, R28 ;  /* 0x00000004059c7825 */ /* 0x000fc600078e021c */
[----:B------:R-:W4:Y:S04]  /*3fef0*/  LDL.LU.64 R28, [R1+0xa90] ;  /* 0x000a9000011c7983 */ /* 0x000f280000300a00 */
[----:B------:R-:W4:Y:S01]  /*3ff00*/  LDL.LU.64 R94, [R1+0xa98] ;  /* 0x000a9800015e7983 */ /* 0x000f220000300a00 */
[----:B------:R-:W-:-:S03]  /*3ff10*/  IMAD.WIDE R100, R5, 0x4, R84 ;  /* 0x0000000405647825 */ /* 0x000fc600078e0254 */
[----:B-1----:R-:W4:Y:S04]  /*3ff20*/  LDL.LU.64 R92, [R1+0xaa0] ;  /* 0x000aa000015c7983 */ /* 0x002f280000300a00 */
[----:B------:R-:W4:Y:S04]  /*3ff30*/  LDL.LU.64 R88, [R1+0xaa8] ;  /* 0x000aa80001587983 */ /* 0x000f280000300a00 */
[----:B------:R-:W4:Y:S04]  /*3ff40*/  LDL.LU.64 R84, [R1+0xab0] ;  /* 0x000ab00001547983 */ /* 0x000f280000300a00 */
[----:B------:R-:W-:Y:S01]  /*3ff50*/  STL.64 [R1+0x4c0], R194 ;  /* 0x0004c0c201007387 */ /* 0x000fe20000100a00 */
[----:B--2---:R-:W-:-:S04]  /*3ff60*/  IMAD.WIDE R34, R5, 0x4, R34 ;  /* 0x0000000405227825 */ /* 0x004fc800078e0222 */
[C---:B---3--:R-:W-:Y:S02]  /*3ff70*/  IMAD.WIDE R90, R5.reuse, 0x4, R20 ;  /* 0x00000004055a7825 */ /* 0x048fe400078e0214 */
[----:B------:R-:W2:Y:S04]  /*3ff80*/  LDL.LU.64 R20, [R1+0xab8] ;  /* 0x000ab80001147983 */ /* 0x000ea80000300a00 */
[----:B------:R-:W-:Y:S04]  /*3ff90*/  STL.64 [R1+0x4b8], R156 ;  /* 0x0004b89c01007387 */ /* 0x000fe80000100a00 */
[----:B------:R1:W-:Y:S01]  /*3ffa0*/  STL.64 [R1+0x4a0], R90 ;  /* 0x0004a05a01007387 */ /* 0x0003e20000100a00 */
[----:B------:R-:W-:-:S04]  /*3ffb0*/  IMAD.WIDE R86, R5, 0x4, R86 ;  /* 0x0000000405567825 */ /* 0x000fc800078e0256 */
[C---:B-1----:R-:W-:Y:S02]  /*3ffc0*/  IMAD.WIDE R90, R5.reuse, 0x4, R30 ;  /* 0x00000004055a7825 */ /* 0x042fe400078e021e */
[----:B------:R-:W3:Y:S04]  /*3ffd0*/  LDL.LU.64 R30, [R1+0xac0] ;  /* 0x000ac000011e7983 */ /* 0x000ee80000300a00 */
[----:B------:R-:W-:Y:S01]  /*3ffe0*/  STL.64 [R1+0x4b0], R100 ;  /* 0x0004b06401007387 */ /* 0x000fe20000100a00 */
[----:B------:R-:W-:-:S03]  /*3fff0*/  IMAD.WIDE R82, R5, 0x4, R82 ;  /* 0x0000000405527825 */ /* 0x000fc600078e0252 */
[----:B------:R1:W-:Y:S01]  /*40000*/  STL.64 [R1+0x498], R90 ;  /* 0x0004985a01007387 */ /* 0x0003e20000100a00 */
[----:B----4-:R-:W-:-:S03]  /*40010*/  IMAD.WIDE R188, R5, 0x4, R26 ;  /* 0x0000000405bc7825 */ /* 0x010fc600078e021a */
[----:B------:R-:W-:Y:S04]  /*40020*/  STL.64 [R1+0x4a8], R34 ;  /* 0x0004a82201007387 */ /* 0x000fe80000100a00 */
[----:B------:R4:W-:Y:S04]  /*40030*/  STL.64 [R1+0x490], R86 ;  /* 0x0004905601007387 */ /* 0x0009e80000100a00 */
[----:B------:R-:W3:Y:S04]  /*40040*/  LDL.LU.64 R26, [R1+0xac8] ;  /* 0x000ac800011a7983 */ /* 0x000ee80000300a00 */
[----:B------:R4:W-:Y:S04]  /*40050*/  STL.64 [R1+0x488], R82 ;  /* 0x0004885201007387 */ /* 0x0009e80000100a00 */
[----:B-1----:R-:W3:Y:S01]  /*40060*/  LDL.LU.64 R90, [R1+0xad0] ;  /* 0x000ad000015a7983 */ /* 0x002ee20000300a00 */
[----:B------:R-:W-:-:S03]  /*40070*/  IMAD.WIDE R154, R5, 0x4, R18 ;  /* 0x00000004059a7825 */ /* 0x000fc600078e0212 */
[----:B------:R-:W3:Y:S01]  /*40080*/  LDL.LU.64 R18, [R1+0xad8] ;  /* 0x000ad80001127983 */ /* 0x000ee20000300a00 */
[----:B------:R-:W-:-:S03]  /*40090*/  IMAD.WIDE R98, R5, 0x4, R22 ;  /* 0x0000000405627825 */ /* 0x000fc600078e0216 */
[----:B------:R-:W-:Y:S04]  /*400a0*/  STL.64 [R1+0x480], R188 ;  /* 0x000480bc01007387 */ /* 0x000fe80000100a00 */
[----:B----4-:R-:W4:Y:S04]  /*400b0*/  LDL.LU.64 R86, [R1+0xae0] ;  /* 0x000ae00001567983 */ /* 0x010f280000300a00 */
[----:B------:R-:W4:Y:S01]  /*400c0*/  LDL.LU.64 R22, [R1+0xae8] ;  /* 0x000ae80001167983 */ /* 0x000f220000300a00 */
[----:B------:R-:W-:-:S05]  /*400d0*/  IMAD.WIDE R24, R5, 0x4, R24 ;  /* 0x0000000405187825 */ /* 0x000fca00078e0218 */
[----:B------:R1:W-:Y:S01]  /*400e0*/  STL.64 [R1+0x460], R24 ;  /* 0x0004601801007387 */ /* 0x0003e20000100a00 */
[----:B------:R-:W-:-:S03]  /*400f0*/  IMAD.WIDE R32, R5, 0x4, R32 ;  /* 0x0000000405207825 */ /* 0x000fc600078e0220 */
[----:B------:R-:W4:Y:S04]  /*40100*/  LDL.LU.64 R82, [R1+0xaf0] ;  /* 0x000af00001527983 */ /* 0x000f280000300a00 */
[----:B-1----:R-:W4:Y:S01]  /*40110*/  LDL.LU.64 R24, [R1+0xaf8] ;  /* 0x000af80001187983 */ /* 0x002f220000300a00 */
[----:B------:R-:W-:-:S03]  /*40120*/  IMAD.WIDE R96, R5, 0x4, R28 ;  /* 0x0000000405607825 */ /* 0x000fc600078e021c */
[----:B------:R-:W-:Y:S01]  /*40130*/  STL.64 [R1+0x478], R154 ;  /* 0x0004789a01007387 */ /* 0x000fe20000100a00 */
[----:B------:R-:W-:-:S03]  /*40140*/  IMAD.WIDE R94, R5, 0x4, R94 ;  /* 0x00000004055e7825 */ /* 0x000fc600078e025e */
[----:B------:R-:W4:Y:S04]  /*40150*/  LDL.LU.64 R28, [R1+0xb00] ;  /* 0x000b0000011c7983 */ /* 0x000f280000300a00 */
[----:B------:R-:W-:Y:S01]  /*40160*/  STL.64 [R1+0x470], R98 ;  /* 0x0004706201007387 */ /* 0x000fe20000100a00 */
[----:B------:R-:W-:-:S03]  /*40170*/  IMAD.WIDE R234, R5, 0x4, R92 ;  /* 0x0000000405ea7825 */ /* 0x000fc600078e025c */
[----:B------:R2:W-:Y:S04]  /*40180*/  STL.64 [R1+0x458], R96 ;  /* 0x0004586001007387 */ /* 0x0005e80000100a00 */
[----:B------:R-:W-:Y:S04]  /*40190*/  STL.64 [R1+0x468], R32 ;  /* 0x0004682001007387 */ /* 0x000fe80000100a00 */
[----:B------:R1:W-:Y:S01]  /*401a0*/  STL.64 [R1+0x450], R94 ;  /* 0x0004505e01007387 */ /* 0x0003e20000100a00 */
[----:B------:R-:W-:-:S03]  /*401b0*/  IMAD.WIDE R186, R5, 0x4, R88 ;  /* 0x0000000405ba7825 */ /* 0x000fc600078e0258 */
[----:B------:R-:W4:Y:S01]  /*401c0*/  LDL.LU.64 R120, [R1+0xb08] ;  /* 0x000b080001787983 */ /* 0x000f220000300a00 */
[----:B------:R-:W-:-:S03]  /*401d0*/  IMAD.WIDE R152, R5, 0x4, R84 ;  /* 0x0000000405987825 */ /* 0x000fc600078e0254 */
[----:B------:R-:W4:Y:S01]  /*401e0*/  LDL.LU.64 R108, [R1+0xb10] ;  /* 0x000b1000016c7983 */ /* 0x000f220000300a00 */
[----:B--2---:R-:W-:-:S03]  /*401f0*/  IMAD.WIDE R96, R5, 0x4, R20 ;  /* 0x0000000405607825 */ /* 0x004fc600078e0214 */
[----:B------:R-:W2:Y:S04]  /*40200*/  LDL.LU.64 R20, [R1+0xb18] ;  /* 0x000b180001147983 */ /* 0x000ea80000300a00 */
[----:B------:R-:W-:Y:S04]  /*40210*/  STL.64 [R1+0x448], R234 ;  /* 0x000448ea01007387 */ /* 0x000fe80000100a00 */
[----:B------:R-:W2:Y:S04]  /*40220*/  LDL.LU.64 R92, [R1+0xb20] ;  /* 0x000b2000015c7983 */ /* 0x000ea80000300a00 */
[----:B------:R-:W2:Y:S04]  /*40230*/  LDL.LU.64 R88, [R1+0xb28] ;  /* 0x000b280001587983 */ /* 0x000ea80000300a00 */
[----:B------:R-:W2:Y:S04]  /*40240*/  LDL.LU.64 R84, [R1+0xb30] ;  /* 0x000b300001547983 */ /* 0x000ea80000300a00 */
[----:B------:R-:W-:Y:S01]  /*40250*/  STL.64 [R1+0x440], R186 ;  /* 0x000440ba01007387 */ /* 0x000fe20000100a00 */
[----:B---3--:R-:W-:-:S04]  /*40260*/  IMAD.WIDE R30, R5, 0x4, R30 ;  /* 0x00000004051e7825 */ /* 0x008fc800078e021e */
[C---:B-1----:R-:W-:Y:S02]  /*40270*/  IMAD.WIDE R94, R5.reuse, 0x4, R26 ;  /* 0x00000004055e7825 */ /* 0x042fe400078e021a */
[----:B------:R-:W3:Y:S04]  /*40280*/  LDL.LU.64 R26, [R1+0xb38] ;  /* 0x000b3800011a7983 */ /* 0x000ee80000300a00 */
[----:B------:R-:W-:Y:S04]  /*40290*/  STL.64 [R1+0x438], R152 ;  /* 0x0004389801007387 */ /* 0x000fe80000100a00 */
[----:B------:R1:W-:Y:S04]  /*402a0*/  STL.64 [R1+0x420], R94 ;  /* 0x0004205e01007387 */ /* 0x0003e80000100a00 */
[----:B------:R-:W-:Y:S01]  /*402b0*/  STL.64 [R1+0x430], R96 ;  /* 0x0004306001007387 */ /* 0x000fe20000100a00 */
[----:B-1----:R-:W-:-:S04]  /*402c0*/  IMAD.WIDE R94, R5, 0x4, R90 ;  /* 0x00000004055e7825 */ /* 0x002fc800078e025a */
[C---:B------:R-:W-:Y:S01]  /*402d0*/  IMAD.WIDE R90, R5.reuse, 0x4, R18 ;  /* 0x00000004055a7825 */ /* 0x040fe200078e0212 */
[----:B------:R1:W-:Y:S04]  /*402e0*/  STL.64 [R1+0x418], R94 ;  /* 0x0004185e01007387 */ /* 0x0003e80000100a00 */
[----:B------:R-:W3:Y:S01]  /*402f0*/  LDL.LU.64 R18, [R1+0xb48] ;  /* 0x000b480001127983 */ /* 0x000ee20000300a00 */
[----:B----4-:R-:W-:-:S03]  /*40300*/  IMAD.WIDE R184, R5, 0x4, R22 ;  /* 0x0000000405b87825 */ /* 0x010fc600078e0216 */
[----:B------:R-:W-:Y:S04]  /*40310*/  STL.64 [R1+0x428], R30 ;  /* 0x0004281e01007387 */ /* 0x000fe80000100a00 */
[----:B------:R4:W-:Y:S04]  /*40320*/  STL.64 [R1+0x410], R90 ;  /* 0x0004105a01007387 */ /* 0x0009e80000100a00 */
[----:B------:R-:W3:Y:S01]  /*40330*/  LDL.LU.64 R22, [R1+0xb50] ;  /* 0x000b500001167983 */ /* 0x000ee20000300a00 */
[----:B------:R-:W-:-:S03]  /*40340*/  IMAD.WIDE R232, R5, 0x4, R86 ;  /* 0x0000000405e87825 */ /* 0x000fc600078e0256 */
[----:B------:R-:W3:Y:S01]  /*40350*/  LDL.LU.64 R114, [R1+0xb58] ;  /* 0x000b580001727983 */ /* 0x000ee20000300a00 */
[----:B------:R-:W-:-:S03]  /*40360*/  IMAD.WIDE R150, R5, 0x4, R82 ;  /* 0x0000000405967825 */ /* 0x000fc600078e0252 */
[----:B------:R-:W-:Y:S01]  /*40370*/  STL.64 [R1+0x408], R232 ;  /* 0x000408e801007387 */ /* 0x000fe20000100a00 */
[----:B-1----:R-:W-:-:S03]  /*40380*/  IMAD.WIDE R94, R5, 0x4, R24 ;  /* 0x00000004055e7825 */ /* 0x002fc600078e0218 */
[----:B----4-:R-:W4:Y:S04]  /*40390*/  LDL.LU.64 R90, [R1+0xb60] ;  /* 0x000b6000015a7983 */ /* 0x010f280000300a00 */
[----:B------:R-:W4:Y:S04]  /*403a0*/  LDL.LU.64 R86, [R1+0xb68] ;  /* 0x000b680001567983 */ /* 0x000f280000300a00 */
[----:B------:R-:W4:Y:S01]  /*403b0*/  LDL.LU.64 R82, [R1+0xb70] ;  /* 0x000b700001527983 */ /* 0x000f220000300a00 */
[----:B------:R-:W-:-:S03]  /*403c0*/  IMAD.WIDE R28, R5, 0x4, R28 ;  /* 0x00000004051c7825 */ /* 0x000fc600078e021c */
[----:B------:R-:W4:Y:S01]  /*403d0*/  LDL.LU.64 R24, [R1+0xb78] ;  /* 0x000b780001187983 */ /* 0x000f220000300a00 */
[----:B------:R-:W-:-:S03]  /*403e0*/  IMAD.WIDE R122, R5, 0x4, R120 ;  /* 0x00000004057a7825 */ /* 0x000fc600078e0278 */
[----:B------:R-:W-:Y:S01]  /*403f0*/  STL.64 [R1+0x400], R184 ;  /* 0x000400b801007387 */ /* 0x000fe20000100a00 */
[----:B------:R-:W-:-:S03]  /*40400*/  IMAD.WIDE R120, R5, 0x4, R108 ;  /* 0x0000000405787825 */ /* 0x000fc600078e026c */
[----:B------:R-:W-:Y:S04]  /*40410*/  STL.64 [R1+0x3f8], R150 ;  /* 0x0003f89601007387 */ /* 0x000fe80000100a00 */
[----:B------:R-:W-:Y:S04]  /*40420*/  STL.64 [R1+0x3e0], R122 ;  /* 0x0003e07a01007387 */ /* 0x000fe80000100a00 */
[----:B------:R-:W-:Y:S04]  /*40430*/  STL.64 [R1+0x3f0], R94 ;  /* 0x0003f05e01007387 */ /* 0x000fe80000100a00 */
[----:B------:R1:W-:Y:S01]  /*40440*/  STL.64 [R1+0x3d8], R120 ;  /* 0x0003d87801007387 */ /* 0x0003e20000100a00 */
[----:B--2---:R-:W-:-:S03]  /*40450*/  IMAD.WIDE R108, R5, 0x4, R20 ;  /* 0x00000004056c7825 */ /* 0x004fc600078e0214 */
[----:B------:R-:W2:Y:S04]  /*40460*/  LDL.LU.64 R20, [R1+0xb88] ;  /* 0x000b880001147983 */ /* 0x000ea80000300a00 */
[----:B------:R-:W-:Y:S01]  /*40470*/  STL.64 [R1+0x3e8], R28 ;  /* 0x0003e81c01007387 */ /* 0x000fe20000100a00 */
[----:B------:R-:W-:-:S03]  /*40480*/  IMAD.WIDE R230, R5, 0x4, R92 ;  /* 0x0000000405e67825 */ /* 0x000fc600078e025c */
[----:B------:R1:W-:Y:S04]  /*40490*/  STL.64 [R1+0x3d0], R108 ;  /* 0x0003d06c01007387 */ /* 0x0003e80000100a00 */
[----:B-1----:R-:W2:Y:S01]  /*404a0*/  LDL.LU.64 R120, [R1+0xb90] ;  /* 0x000b900001787983 */ /* 0x002ea20000300a00 */
[----:B------:R-:W-:-:S04]  /*404b0*/  IMAD.WIDE R182, R5, 0x4, R88 ;  /* 0x0000000405b67825 */ /* 0x000fc800078e0258 */
[C---:B------:R-:W-:Y:S01]  /*404c0*/  IMAD.WIDE R148, R5.reuse, 0x4, R84 ;  /* 0x0000000405947825 */ /* 0x040fe200078e0254 */
[----:B------:R-:W2:Y:S04]  /*404d0*/  LDL.LU.64 R108, [R1+0xb98] ;  /* 0x000b9800016c7983 */ /* 0x000ea80000300a00 */
[----:B------:R-:W-:Y:S01]  /*404e0*/  STL.64 [R1+0x3c8], R230 ;  /* 0x0003c8e601007387 */ /* 0x000fe20000100a00 */
[----:B---3--:R-:W-:-:S04]  /*404f0*/  IMAD.WIDE R92, R5, 0x4, R26 ;  /* 0x00000004055c7825 */ /* 0x008fc800078e021a */
[C---:B------:R-:W-:Y:S02]  /*40500*/  IMAD.WIDE R26, R5.reuse, 0x4, R6 ;  /* 0x00000004051a7825 */ /* 0x040fe400078e0206 */
[----:B------:R-:W3:Y:S04]  /*40510*/  LDL.LU.64 R6, [R1+0x2d80] ;  /* 0x002d800001067983 */ /* 0x000ee80000300a00 */
[----:B------:R-:W3:Y:S04]  /*40520*/  LDL.LU.64 R84, [R1+0xba0] ;  /* 0x000ba00001547983 */ /* 0x000ee80000300a00 */
[----:B------:R-:W-:Y:S01]  /*40530*/  STL.64 [R1+0x3c0], R182 ;  /* 0x0003c0b601007387 */ /* 0x000fe20000100a00 */
[----:B------:R-:W-:-:S03]  /*40540*/  IMAD.WIDE R88, R5, 0x4, R18 ;  /* 0x0000000405587825 */ /* 0x000fc600078e0212 */
[----:B------:R-:W3:Y:S04]  /*40550*/  LDL.LU.64 R18, [R1+0xba8] ;  /* 0x000ba80001127983 */ /* 0x000ee80000300a00 */
[----:B------:R-:W-:Y:S04]  /*40560*/  STL.64 [R1+0x3b8], R148 ;  /* 0x0003b89401007387 */ /* 0x000fe80000100a00 */
[----:B------:R1:W-:Y:S01]  /*40570*/  STL.64 [R1+0x3a0], R88 ;  /* 0x0003a05801007387 */ /* 0x0003e20000100a00 */
[----:B------:R-:W-:-:S03]  /*40580*/  IMAD.WIDE R122, R5, 0x4, R22 ;  /* 0x00000004057a7825 */ /* 0x000fc600078e0216 */
[----:B-1----:R-:W3:Y:S04]  /*40590*/  LDL.LU.64 R88, [R1+0xbb0] ;  /* 0x000bb00001587983 */ /* 0x002ee80000300a00 */
[----:B------:R-:W3:Y:S01]  /*405a0*/  LDL.LU.64 R22, [R1+0xbb8] ;  /* 0x000bb80001167983 */ /* 0x000ee20000300a00 */
[----:B------:R-:W-:-:S03]  /*405b0*/  IMAD.WIDE R114, R5, 0x4, R114 ;  /* 0x0000000405727825 */ /* 0x000fc600078e0272 */
[----:B------:R-:W-:Y:S01]  /*405c0*/  STL.64 [R1+0x398], R122 ;  /* 0x0003987a01007387 */ /* 0x000fe20000100a00 */
[----:B----4-:R-:W-:-:S03]  /*405d0*/  IMAD.WIDE R228, R5, 0x4, R90 ;  /* 0x0000000405e47825 */ /* 0x010fc600078e025a */
[----:B------:R-:W-:Y:S01]  /*405e0*/  STL.64 [R1+0x3b0], R92 ;  /* 0x0003b05c01007387 */ /* 0x000fe20000100a00 */
[----:B------:R-:W-:-:S03]  /*405f0*/  IMAD.WIDE R146, R5, 0x4, R82 ;  /* 0x0000000405927825 */ /* 0x000fc600078e0252 */
[----:B------:R-:W-:Y:S01]  /*40600*/  STL.64 [R1+0x3a8], R26 ;  /* 0x0003a81a01007387 */ /* 0x000fe20000100a00 */
[----:B------:R-:W-:-:S03]  /*40610*/  IMAD.WIDE R90, R5, 0x4, R24 ;  /* 0x00000004055a7825 */ /* 0x000fc600078e0218 */
[----:B------:R1:W-:Y:S01]  /*40620*/  STL.64 [R1+0x390], R114 ;  /* 0x0003907201007387 */ /* 0x0003e20000100a00 */
[----:B------:R-:W-:-:S03]  /*40630*/  IMAD.WIDE R24, R5, 0x4, R244 ;  /* 0x0000000405187825 */ /* 0x000fc600078e02f4 */
[----:B------:R-:W4:Y:S04]  /*40640*/  LDL.LU.64 R82, [R1+0xbc8] ;  /* 0x000bc80001527983 */ /* 0x000f280000300a00 */
[----:B------:R-:W-:Y:S01]  /*40650*/  STL.64 [R1+0x388], R228 ;  /* 0x000388e401007387 */ /* 0x000fe20000100a00 */
[----:B-1----:R-:W-:-:S03]  /*40660*/  IMAD.WIDE R114, R5, 0x4, R86 ;  /* 0x0000000405727825 */ /* 0x002fc600078e0256 */
[----:B------:R-:W4:Y:S04]  /*40670*/  LDL.LU.64 R244, [R1+0x2d78] ;  /* 0x002d780001f47983 */ /* 0x000f280000300a00 */
[----:B------:R-:W4:Y:S04]  /*40680*/  LDL.LU.64 R180, [R1+0xbd0] ;  /* 0x000bd00001b47983 */ /* 0x000f280000300a00 */
[----:B------:R-:W4:Y:S04]  /*40690*/  LDL.LU.64 R140, [R1+0xbd8] ;  /* 0x000bd800018c7983 */ /* 0x000f280000300a00 */
[----:B------:R-:W-:Y:S04]  /*406a0*/  STL.64 [R1+0x380], R114 ;  /* 0x0003807201007387 */ /* 0x000fe80000100a00 */
[----:B------:R-:W4:Y:S04]  /*406b0*/  LDL.LU.64 R122, [R1+0xbe0] ;  /* 0x000be000017a7983 */ /* 0x000f280000300a00 */
[----:B------:R-:W4:Y:S01]  /*406c0*/  LDL.LU.64 R86, [R1+0xbe8] ;  /* 0x000be80001567983 */ /* 0x000f220000300a00 */
[----:B--2---:R-:W-:-:S05]  /*406d0*/  IMAD.WIDE R20, R5, 0x4, R20 ;  /* 0x0000000405147825 */ /* 0x004fca00078e0214 */
[----:B------:R1:W-:Y:S01]  /*406e0*/  STL.64 [R1+0x360], R20 ;  /* 0x0003601401007387 */ /* 0x0003e20000100a00 */
[----:B------:R-:W-:-:S03]  /*406f0*/  IMAD.WIDE R120, R5, 0x4, R120 ;  /* 0x0000000405787825 */ /* 0x000fc600078e0278 */
[----:B-1----:R-:W2:Y:S01]  /*40700*/  LDL.LU.64 R20, [R1+0xbf0] ;  /* 0x000bf00001147983 */ /* 0x002ea20000300a00 */
[----:B------:R-:W-:-:S03]  /*40710*/  IMAD.WIDE R108, R5, 0x4, R108 ;  /* 0x00000004056c7825 */ /* 0x000fc600078e026c */
[----:B------:R-:W-:Y:S04]  /*40720*/  STL.64 [R1+0x378], R146 ;  /* 0x0003789201007387 */ /* 0x000fe80000100a00 */
[----:B------:R-:W-:Y:S04]  /*40730*/  STL.64 [R1+0x370], R90 ;  /* 0x0003705a01007387 */ /* 0x000fe80000100a00 */
[----:B------:R1:W-:Y:S04]  /*40740*/  STL.64 [R1+0x358], R120 ;  /* 0x0003587801007387 */ /* 0x0003e80000100a00 */
[----:B------:R-:W2:Y:S04]  /*40750*/  LDL.LU.64 R200, [R1+0xc08] ;  /* 0x000c080001c87983 */ /* 0x000ea80000300a00 */
[----:B------:R-:W2:Y:S04]  /*40760*/  LDL.LU.64 R178, [R1+0xc10] ;  /* 0x000c100001b27983 */ /* 0x000ea80000300a00 */
[----:B------:R1:W-:Y:S04]  /*40770*/  STL.64 [R1+0x350], R108 ;  /* 0x0003506c01007387 */ /* 0x0003e80000100a00 */
[----:B------:R-:W-:Y:S04]  /*40780*/  STL.64 [R1+0x368], R24 ;  /* 0x0003681801007387 */ /* 0x000fe80000100a00 */
[----:B------:R-:W2:Y:S01]  /*40790*/  LDL.LU.64 R138, [R1+0xc18] ;  /* 0x000c1800018a7983 */ /* 0x000ea20000300a00 */
[----:B---3--:R-:W-:-:S03]  /*407a0*/  IMAD.WIDE R226, R5, 0x4, R84 ;  /* 0x0000000405e27825 */ /* 0x008fc600078e0254 */
[----:B-1----:R-:W3:Y:S04]  /*407b0*/  LDL.LU.64 R120, [R1+0xc20] ;  /* 0x000c200001787983 */ /* 0x002ee80000300a00 */
[----:B------:R-:W3:Y:S01]  /*407c0*/  LDL.LU.64 R84, [R1+0xc28] ;  /* 0x000c280001547983 */ /* 0x000ee20000300a00 */
[----:B------:R-:W-:-:S03]  /*407d0*/  IMAD.WIDE R108, R5, 0x4, R18 ;  /* 0x00000004056c7825 */ /* 0x000fc600078e0212 */
[----:B------:R-:W3:Y:S04]  /*407e0*/  LDL.LU.64 R18, [R1+0xc30] ;  /* 0x000c300001127983 */ /* 0x000ee80000300a00 */
[----:B------:R-:W-:Y:S01]  /*407f0*/  STL.64 [R1+0x348], R226 ;  /* 0x000348e201007387 */ /* 0x000fe20000100a00 */
[----:B------:R-:W-:-:S04]  /*40800*/  IMAD.WIDE R142, R5, 0x4, R88 ;  /* 0x00000004058e7825 */ /* 0x000fc800078e0258 */
[----:B------:R-:W-:-:S04]  /*40810*/  IMAD.WIDE R88, R5, 0x4, R22 ;  /* 0x0000000405587825 */ /* 0x000fc800078e0216 */
[C---:B------:R-:W-:Y:S02]  /*40820*/  IMAD.WIDE R22, R5.reuse, 0x4, R248 ;  /* 0x0000000405167825 */ /* 0x040fe400078e02f8 */
[----:B------:R-:W3:Y:S04]  /*40830*/  LDL.LU.64 R248, [R1+0x2d70] ;  /* 0x002d700001f87983 */ /* 0x000ee80000300a00 */
[----:B------:R-:W3:Y:S04]  /*40840*/  LDL.LU.64 R172, [R1+0xc48] ;  /* 0x000c480001ac7983 */ /* 0x000ee80000300a00 */
[----:B------:R-:W3:Y:S04]  /*40850*/  LDL.LU.64 R170, [R1+0xc50] ;  /* 0x000c500001aa7983 */ /* 0x000ee80000300a00 */
[----:B------:R-:W-:Y:S01]  /*40860*/  STL.64 [R1+0x340], R108 ;  /* 0x0003406c01007387 */ /* 0x000fe20000100a00 */
[----:B----4-:R-:W-:-:S03]  /*40870*/  IMAD.WIDE R218, R5, 0x4, R82 ;  /* 0x0000000405da7825 */ /* 0x010fc600078e0252 */
[----:B------:R-:W4:Y:S04]  /*40880*/  LDL.LU.64 R136, [R1+0xc58] ;  /* 0x000c580001887983 */ /* 0x000f280000300a00 */
[----:B------:R-:W4:Y:S04]  /*40890*/  LDL.LU.64 R82, [R1+0xc60] ;  /* 0x000c600001527983 */ /* 0x000f280000300a00 */
[----:B------:R-:W-:Y:S01]  /*408a0*/  STL.64 [R1+0x320], R218 ;  /* 0x000320da01007387 */ /* 0x000fe20000100a00 */
[----:B------:R-:W-:-:S03]  /*408b0*/  IMAD.WIDE R180, R5, 0x4, R180 ;  /* 0x0000000405b47825 */ /* 0x000fc600078e02b4 */
[----:B------:R-:W-:Y:S01]  /*408c0*/  STL.64 [R1+0x338], R142 ;  /* 0x0003388e01007387 */ /* 0x000fe20000100a00 */
[----:B------:R-:W-:-:S03]  /*408d0*/  IMAD.WIDE R140, R5, 0x4, R140 ;  /* 0x00000004058c7825 */ /* 0x000fc600078e028c */
[----:B------:R-:W-:Y:S04]  /*408e0*/  STL.64 [R1+0x330], R88 ;  /* 0x0003305801007387 */ /* 0x000fe80000100a00 */
[----:B------:R1:W-:Y:S01]  /*408f0*/  STL.64 [R1+0x318], R180 ;  /* 0x000318b401007387 */ /* 0x0003e20000100a00 */
[----:B------:R-:W-:-:S03]  /*40900*/  IMAD.WIDE R122, R5, 0x4, R122 ;  /* 0x00000004057a7825 */ /* 0x000fc600078e027a */
[----:B------:R-:W-:Y:S04]  /*40910*/  STL.64 [R1+0x328], R22 ;  /* 0x0003281601007387 */ /* 0x000fe80000100a00 */
[----:B------:R2:W-:Y:S01]  /*40920*/  STL.64 [R1+0x310], R140 ;  /* 0x0003108c01007387 */ /* 0x0005e20000100a00 */
[----:B-1----:R-:W-:-:S04]  /*40930*/  IMAD.WIDE R180, R5, 0x4, R86 ;  /* 0x0000000405b47825 */ /* 0x002fc800078e0256 */
[----:B--2---:R-:W-:-:S04]  /*40940*/  IMAD.WIDE R140, R5, 0x4, R20 ;  /* 0x00000004058c7825 */ /* 0x004fc800078e0214 */
[----:B------:R-:W-:-:S04]  /*40950*/  IMAD.WIDE R20, R5, 0x4, R12 ;  /* 0x0000000405147825 */ /* 0x000fc800078e020c */
[----:B------:R-:W-:-:S04]  /*40960*/  IMAD.WIDE R200, R5, 0x4, R200 ;  /* 0x0000000405c87825 */ /* 0x000fc800078e02c8 */
[----:B------:R-:W-:-:S04]  /*40970*/  IMAD.WIDE R178, R5, 0x4, R178 ;  /* 0x0000000405b27825 */ /* 0x000fc800078e02b2 */
[----:B------:R-:W-:-:S04]  /*40980*/  IMAD.WIDE R138, R5, 0x4, R138 ;  /* 0x00000004058a7825 */ /* 0x000fc800078e028a */
[C---:B---3--:R-:W-:Y:S02]  /*40990*/  IMAD.WIDE R86, R5.reuse, 0x4, R248 ;  /* 0x0000000405567825 */ /* 0x048fe400078e02f8 */
[----:B------:R-:W2:Y:S04]  /*409a0*/  LDL.LU.64 R248, [R1+0x2d68] ;  /* 0x002d680001f87983 */ /* 0x000ea80000300a00 */
[----:B------:R-:W-:Y:S04]  /*409b0*/  STL.64 [R1+0x308], R122 ;  /* 0x0003087a01007387 */ /* 0x000fe80000100a00 */
[----:B------:R-:W3:Y:S04]  /*409c0*/  LDL.LU.64 R12, [R1+0x2d60] ;  /* 0x002d6000010c7983 */ /* 0x000ee80000300a00 */
[----:B------:R-:W-:Y:S04]  /*409d0*/  STL.64 [R1+0x300], R180 ;  /* 0x000300b401007387 */ /* 0x000fe80000100a00 */
[----:B------:R-:W-:Y:S04]  /*409e0*/  STL.64 [R1+0x2f8], R140 ;  /* 0x0002f88c01007387 */ /* 0x000fe80000100a00 */
[----:B------:R-:W-:Y:S04]  /*409f0*/  STL.64 [R1+0x2e0], R200 ;  /* 0x0002e0c801007387 */ /* 0x000fe80000100a00 */
[----:B------:R-:W-:Y:S04]  /*40a00*/  STL.64 [R1+0x2f0], R86 ;  /* 0x0002f05601007387 */ /* 0x000fe80000100a00 */
[----:B------:R1:W-:Y:S04]  /*40a10*/  STL.64 [R1+0x2d8], R178 ;  /* 0x0002d8b201007387 */ /* 0x0003e80000100a00 */
[----:B------:R-:W-:Y:S04]  /*40a20*/  STL.64 [R1+0x2e8], R20 ;  /* 0x0002e81401007387 */ /* 0x000fe80000100a00 */
[----:B------:R4:W-:Y:S01]  /*40a30*/  STL.64 [R1+0x2d0], R138 ;  /* 0x0002d08a01007387 */ /* 0x0009e20000100a00 */
[----:B-1----:R-:W-:-:S04]  /*40a40*/  IMAD.WIDE R178, R5, 0x4, R84 ;  /* 0x0000000405b27825 */ /* 0x002fc800078e0254 */
[C---:B------:R-:W-:Y:S02]  /*40a50*/  IMAD.WIDE R84, R5.reuse, 0x4, R244 ;  /* 0x0000000405547825 */ /* 0x040fe400078e02f4 */
[----:B------:R-:W2:Y:S02]  /*40a60*/  LDL.LU.64 R244, [R1+0x2d58] ;  /* 0x002d580001f47983 */ /* 0x000ea40000300a00 */
[----:B------:R-:W-:-:S04]  /*40a70*/  IMAD.WIDE R120, R5, 0x4, R120 ;  /* 0x0000000405787825 */ /* 0x000fc800078e0278 */
[C---:B----4-:R-:W-:Y:S01]  /*40a80*/  IMAD.WIDE R138, R5.reuse, 0x4, R18 ;  /* 0x00000004058a7825 */ /* 0x050fe200078e0212 */
[----:B------:R-:W-:Y:S03]  /*40a90*/  STL.64 [R1+0x2c8], R120 ;  /* 0x0002c87801007387 */ /* 0x000fe60000100a00 */
[----:B------:R-:W-:-:S04]  /*40aa0*/  IMAD.WIDE R172, R5, 0x4, R172 ;  /* 0x0000000405ac7825 */ /* 0x000fc800078e02ac */
[C---:B------:R-:W-:Y:S02]  /*40ab0*/  IMAD.WIDE R18, R5.reuse, 0x4, R246 ;  /* 0x0000000405127825 */ /* 0x040fe400078e02f6 */
[----:B------:R-:W4:Y:S02]  /*40ac0*/  LDL.LU.64 R246, [R1+0x2d50] ;  /* 0x002d500001f67983 */ /* 0x000f240000300a00 */
[C---:B------:R-:W-:Y:S02]  /*40ad0*/  IMAD.WIDE R170, R5.reuse, 0x4, R170 ;  /* 0x0000000405aa7825 */ /* 0x040fe400078e02aa */
[----:B------:R-:W-:Y:S02]  /*40ae0*/  STL.64 [R1+0x2c0], R178 ;  /* 0x0002c0b201007387 */ /* 0x000fe40000100a00 */
[C---:B------:R-:W-:Y:S02]  /*40af0*/  IMAD.WIDE R136, R5.reuse, 0x4, R136 ;  /* 0x0000000405887825 */ /* 0x040fe400078e0288 */
[----:B------:R-:W-:Y:S04]  /*40b00*/  STL.64 [R1+0x2b8], R138 ;  /* 0x0002b88a01007387 */ /* 0x000fe80000100a00 */
[----:B------:R-:W-:Y:S01]  /*40b10*/  STL.64 [R1+0x2a0], R172 ;  /* 0x0002a0ac01007387 */ /* 0x000fe20000100a00 */
[----:B------:R-:W-:-:S03]  /*40b20*/  IMAD.WIDE R218, R5, 0x4, R82 ;  /* 0x0000000405da7825 */ /* 0x000fc600078e0252 */
[----:B------:R-:W-:Y:S01]  /*40b30*/  STL.64 [R1+0x2b0], R84 ;  /* 0x0002b05401007387 */ /* 0x000fe20000100a00 */
[----:B------:R-:W-:-:S03]  /*40b40*/  IMAD.WIDE R82, R5, 0x4, R6 ;  /* 0x0000000405527825 */ /* 0x000fc600078e0206 */
[----:B------:R-:W-:Y:S04]  /*40b50*/  STL.64 [R1+0x298], R170 ;  /* 0x000298aa01007387 */ /* 0x000fe80000100a00 */
[----:B------:R-:W-:Y:S04]  /*40b60*/  STL.64 [R1+0x2a8], R18 ;  /* 0x0002a81201007387 */ /* 0x000fe80000100a00 */
[----:B------:R3:W-:Y:S02]  /*40b70*/  STL.64 [R1+0x290], R136 ;  /* 0x0002908801007387 */ /* 0x0007e40000100a00 */
[----:B---3--:R-:W-:-:S04]  /*40b80*/  IMAD.WIDE R136, R5, 0x4, R12 ;  /* 0x0000000405887825 */ /* 0x008fc800078e020c */
[----:B--2---:R-:W-:Y:S02]  /*40b90*/  IMAD.WIDE R172, R5, 0x4, R244 ;  /* 0x0000000405ac7825 */ /* 0x004fe400078e02f4 */
[----:B------:R-:W2:Y:S04]  /*40ba0*/  LDL.LU.64 R244, [R1+0x2d48] ;  /* 0x002d480001f47983 */ /* 0x000ea80000300a00 */
[----:B------:R-:W3:Y:S04]  /*40bb0*/  LDL.LU.64 R12, [R1+0x2d40] ;  /* 0x002d4000010c7983 */ /* 0x000ee80000300a00 */
[----:B------:R-:W4:Y:S04]  /*40bc0*/  LDL.LU.64 R6, [R1+0x2d38] ;  /* 0x002d380001067983 */ /* 0x000f280000300a00 */
[----:B------:R-:W-:Y:S04]  /*40bd0*/  STL.64 [R1+0x288], R218 ;  /* 0x000288da01007387 */ /* 0x000fe80000100a00 */
[----:B------:R-:W-:Y:S04]  /*40be0*/  STL.64 [R1+0x270], R82 ;  /* 0x0002705201007387 */ /* 0x000fe80000100a00 */
[----:B------:R-:W-:Y:S04]  /*40bf0*/  STL.64 [R1+0x280], R172 ;  /* 0x000280ac01007387 */ /* 0x000fe80000100a00 */
[----:B------:R-:W-:Y:S04]  /*40c00*/  STL.64 [R1+0x278], R136 ;  /* 0x0002788801007387 */ /* 0x000fe80000100a00 */
[----:B------:R-:W2:Y:S04]  /*40c10*/  LDL.64 R200, [R1+0xe18] ;  /* 0x000e180001c87983 */ /* 0x000ea80000100a00 */
[----:B------:R-:W2:Y:S04]  /*40c20*/  LDL.64 R170, [R1+0xe10] ;  /* 0x000e100001aa7983 */ /* 0x000ea80000100a00 */
[----:B------:R1:W-:Y:S04]  /*40c30*/  STL.64 [R1+0x2e70], R48 ;  /* 0x002e703001007387 */ /* 0x0003e80000100a00 */
[----:B-1----:R-:W2:Y:S04]  /*40c40*/  LDL.64 R48, [R1+0xdc8] ;  /* 0x000dc80001307983 */ /* 0x002ea80000100a00 */
        /* <DEDUP_REMOVED lines=27> */
[----:B-1----:R-:W2:Y:S01]  /*40e00*/  LDL.64 R20, [R1+0xd10] ;  /* 0x000d100001147983 */ /* 0x002ea20000100a00 */
[----:B------:R-:W-:-:S05]  /*40e10*/  VIADD R4, R4, 0xfffffefd ;  /* 0xfffffefd04047836 */ /* 0x000fca0000000000 */
[----:B------:R-:W-:Y:S01]  /*40e20*/  ISETP.GE.U32.AND P6, PT, R4, 0x7ffffe7e, PT ;  /* 0x7ffffe7e0400780c */ /* 0x000fe20003fc6070 */
[----:B------:R-:W-:Y:S01]  /*40e30*/  VIADD R4, R252, 0xfffffefc ;  /* 0xfffffefcfc047836 */ /* 0x000fe20000000000 */
        /* <DEDUP_REMOVED lines=8> */
[----:B------:R1:W-:Y:S04]  /*40ec0*/  STL.64 [R1+0x2db8], R2 ;  /* 0x002db80201007387 */ /* 0x0003e80000100a00 */
[----:B---3--:R3:W-:Y:S04]  /*40ed0*/  STL.64 [R1+0x2d40], R12 ;  /* 0x002d400c01007387 */ /* 0x0087e80000100a00 */
[----:B----4-:R4:W-:Y:S04]  /*40ee0*/  STL.64 [R1+0x2d38], R6 ;  /* 0x002d380601007387 */ /* 0x0109e80000100a00 */
[----:B-1----:R-:W2:Y:S04]  /*40ef0*/  LDL.64 R2, [R1+0xd90] ;  /* 0x000d900001027983 */ /* 0x002ea80000100a00 */
[----:B---3--:R-:W3:Y:S04]  /*40f00*/  LDL.64 R12, [R1+0xd98] ;  /* 0x000d9800010c7983 */ /* 0x008ee80000100a00 */
[----:B----4-:R-:W4:Y:S04]  /*40f10*/  LDL.64 R6, [R1+0xda0] ;  /* 0x000da00001067983 */ /* 0x010f280000100a00 */
        /* <DEDUP_REMOVED lines=26> */
[----:B------:R-:W3:Y:S04]  /*410c0*/  LDL.64 R170, [R1+0xdb0] ;  /* 0x000db00001aa7983 */ /* 0x000ee80000100a00 */
[----:B------:R-:W-:Y:S04]  /*410d0*/  LDGSTS.E [R244+0x44000], desc[UR60][R48.64], P0 ;  /* 0x4400000030f47fae */ /* 0x000fe8000812187c */
        /* <DEDUP_REMOVED lines=15> */
[----:B----4-:R-:W-:Y:S04]  /*411d0*/  LDGSTS.E [R244+0x44800], desc[UR60][R200.64], P0 ;  /* 0x44800000c8f47fae */ /* 0x010fe8000812187c */
[----:B------:R-:W2:Y:S04]  /*411e0*/  LDL.64 R40, [R1+0x8f8] ;  /* 0x0008f80001287983 */ /* 0x000ea80000100a00 */
[----:B------:R-:W4:Y:S04]  /*411f0*/  LDL.64 R200, [R1+0x8c8] ;  /* 0x0008c80001c87983 */ /* 0x000f280000100a00 */
[----:B---3--:R-:W-:Y:S04]  /*41200*/  LDGSTS.E [R244+0x44c00], desc[UR60][R170.64], P0 ;  /* 0x44c00000aaf47fae */ /* 0x008fe8000812187c */
[----:B------:R-:W3:Y:S04]  /*41210*/  LDL.64 R170, [R1+0x898] ;  /* 0x0008980001aa7983 */ /* 0x000ee80000100a00 */
        /* <DEDUP_REMOVED lines=16> */
[----:B------:R-:W3:Y:S04]  /*41320*/  LDL.LU.64 R48, [R1+0x2e70] ;  /* 0x002e700001307983 */ /* 0x000ee80000300a00 */
[----:B------:R-:W-:Y:S04]  /*41330*/  LDGSTS.E [R244+0x61000], desc[UR60][R42.64], P0 ;  /* 0x610000002af47fae */ /* 0x000fe8000812187c */
[----:B------:R-:W-:Y:S04]  /*41340*/  LDGSTS.E [R244+0x61400], desc[UR60][R44.64], P0 ;  /* 0x614000002cf47fae */ /* 0x000fe8000812187c */
        /* <DEDUP_REMOVED lines=36> */
[----:B------:R-:W-:Y:S04]  /*41590*/  LDGSTS.E [R244+0x64000], desc[UR60][R168.64], P0 ;  /* 0x64000000a8f47fae */ /* 0x000fe8000812187c */
[----:B------:R-:W3:Y:S04]  /*415a0*/  LDL.64 R170, [R1+0x12d0] ;  /* 0x0012d00001aa7983 */ /* 0x000ee80000100a00 */
[----:B------:R-:W2:Y:S04]  /*415b0*/  LDL.64 R168, [R1+0x12c8] ;  /* 0x0012c80001a87983 */ /* 0x000ea80000100a00 */
[----:B------:R-:W-:Y:S04]  /*415c0*/  LDGSTS.E [R244+0x64400], desc[UR60][R42.64], P0 ;  /* 0x644000002af47fae */ /* 0x000fe8000812187c */
[----:B------:R-:W-:Y:S04]  /*415d0*/  LDGSTS.E [R244+0x64800], desc[UR60][R44.64], P0 ;  /* 0x648000002cf47fae */ /* 0x000fe8000812187c */
[----:B------:R-:W-:Y:S04]  /*415e0*/  LDGSTS.E [R244+0x64c00], desc[UR60][R46.64], P0 ;  /* 0x64c000002ef47fae */ /* 0x000fe8000812187c */
[----:B------:R-:W2:Y:S04]  /*415f0*/  LDL.64 R42, [R1+0x1288] ;  /* 0x00128800012a7983 */ /* 0x000ea80000100a00 */
[----:B------:R-:W2:Y:S04]  /*41600*/  LDL.64 R44, [R1+0x1280] ;  /* 0x00128000012c7983 */ /* 0x000ea80000100a00 */
[----:B------:R-:W2:Y:S04]  /*41610*/  LDL.64 R46, [R1+0x1278] ;  /* 0x00127800012e7983 */ /* 0x000ea80000100a00 */
        /* <DEDUP_REMOVED lines=11> */
[----:B------:R-:W-:Y:S04]  /*416d0*/  LDGSTS.E [R244+0x67800], desc[UR60][R18.64], P0 ;  /* 0x6780000012f47fae */ /* 0x000fe8000812187c */
[----:B------:R-:W2:Y:S04]  /*416e0*/  LDL.64 R12, [R1+0x1220] ;  /* 0x00122000010c7983 */ /* 0x000ea80000100a00 */
[----:B------:R-:W-:Y:S04]  /*416f0*/  LDGSTS.E [R244+0x67c00], desc[UR60][R20.64], P0 ;  /* 0x67c0000014f47fae */ /* 0x000fe8000812187c */
[----:B------:R-:W2:Y:S04]  /*41700*/  LDL.64 R2, [R1+0x1218] ;  /* 0x0012180001027983 */ /* 0x000ea80000100a00 */
[----:B------:R-:W-:Y:S04]  /*41710*/  LDGSTS.E [R245+0x40080], desc[UR60][R22.64], P0 ;  /* 0x4008000016f57fae */ /* 0x000fe8000812187c */
[----:B------:R-:W-:Y:S04]  /*41720*/  LDGSTS.E [R245+0x40480], desc[UR60][R24.64], P0 ;  /* 0x4048000018f57fae */ /* 0x000fe8000812187c */
[----:B------:R-:W-:Y:S04]  /*41730*/  LDGSTS.E [R245+0x40880], desc[UR60][R26.64], P0 ;  /* 0x408800001af57fae */ /* 0x000fe8000812187c */
        /* <DEDUP_REMOVED lines=12> */
[----:B----4-:R-:W-:Y:S04]  /*41800*/  LDGSTS.E [R245+0x40c80], desc[UR60][R200.64], P0 ;  /* 0x40c80000c8f57fae */ /* 0x010fe8000812187c */
[----:B------:R-:W4:Y:S04]  /*41810*/  LDL.64 R200, [R1+0x1270] ;  /* 0x0012700001c87983 */ /* 0x000f280000100a00 */
[----:B---3--:R-:W-:Y:S04]  /*41820*/  LDGSTS.E [R245+0x41080], desc[UR60][R170.64], P0 ;  /* 0x41080000aaf57fae */ /* 0x008fe8000812187c */
        /* <DEDUP_REMOVED lines=22> */
[----:B------:R-:W3:Y:S04]  /*41990*/  LDL.64 R46, [R1+0x1258] ;  /* 0x00125800012e7983 */ /* 0x000ee80000100a00 */
[----:B----4-:R-:W-:Y:S04]  /*419a0*/  LDGSTS.E [R245+0x44080], desc[UR60][R200.64], P0 ;  /* 0x44080000c8f57fae */ /* 0x010fe8000812187c */
[----:B------:R-:W4:Y:S04]  /*419b0*/  LDL.64 R200, [R1+0x918] ;  /* 0x0009180001c87983 */ /* 0x000f280000100a00 */
[----:B--2---:R-:W-:Y:S04]  /*419c0*/  LDGSTS.E [R245+0x44480], desc[UR60][R170.64], P0 ;  /* 0x44480000aaf57fae */ /* 0x004fe8000812187c */
[----:B---3--:R-:W-:Y:S04]  /*419d0*/  LDGSTS.E [R245+0x44880], desc[UR60][R168.64], P0 ;  /* 0x44880000a8f57fae */ /* 0x008fe8000812187c */
[----:B------:R-:W2:Y:S04]  /*419e0*/  LDL.64 R170, [R1+0x8f0] ;  /* 0x0008f00001aa7983 */ /* 0x000ea80000100a00 */
        /* <DEDUP_REMOVED lines=47> */
[----:B----4-:R-:W-:Y:S04]  /*41ce0*/  LDGSTS.E [R245+0x63080], desc[UR60][R200.64], P0 ;  /* 0x63080000c8f57fae */ /* 0x010fe8000812187c */
[----:B------:R-:W4:Y:S04]  /*41cf0*/  LDL.64 R22, [R1+0x1400] ;  /* 0x0014000001167983 */ /* 0x000f280000100a00 */
[----:B------:R-:W4:Y:S04]  /*41d00*/  LDL.64 R24, [R1+0x13f8] ;  /* 0x0013f80001187983 */ /* 0x000f280000100a00 */
[----:B------:R-:W4:Y:S04]  /*41d10*/  LDL.64 R200, [R1+0x18d8] ;  /* 0x0018d80001c87983 */ /* 0x000f280000100a00 */
[----:B------:R-:W4:Y:S04]  /*41d20*/  LDL.64 R26, [R1+0x13f0] ;  /* 0x0013f000011a7983 */ /* 0x000f280000100a00 */
[----:B------:R-:W4:Y:S04]  /*41d30*/  LDL.64 R28, [R1+0x13e8] ;  /* 0x0013e800011c7983 */ /* 0x000f280000100a00 */
[----:B--2---:R-:W-:Y:S04]  /*41d40*/  LDGSTS.E [R245+0x63480], desc[UR60][R170.64], P0 ;  /* 0x63480000aaf57fae */ /* 0x004fe8000812187c */
[----:B---3--:R-:W-:Y:S04]  /*41d50*/  LDGSTS.E [R245+0x63880], desc[UR60][R168.64], P0 ;  /* 0x63880000a8f57fae */ /* 0x008fe8000812187c */
[----:B------:R-:W-:Y:S04]  /*41d60*/  LDGSTS.E [R245+0x63c80], desc[UR60][R166.64], P0 ;  /* 0x63c80000a6f57fae */ /* 0x000fe8000812187c */
[----:B------:R-:W2:Y:S04]  /*41d70*/  LDL.64 R170, [R1+0x18d0] ;  /* 0x0018d00001aa7983 */ /* 0x000ea80000100a00 */
[----:B------:R-:W3:Y:S04]  /*41d80*/  LDL.64 R168, [R1+0x18c8] ;  /* 0x0018c80001a87983 */ /* 0x000ee80000100a00 */
[----:B------:R-:W-:Y:S04]  /*41d90*/  LDGSTS.E [R245+0x64080], desc[UR60][R164.64], P0 ;  /* 0x64080000a4f57fae */ /* 0x000fe8000812187c */
        /* <DEDUP_REMOVED lines=21> */
[----:B------:R-:W-:Y:S04]  /*41ef0*/  LDGSTS.E [R245+0x67c80], desc[UR60][R16.64], P0 ;  /* 0x67c8000010f57fae */ /* 0x000fe8000812187c */
[----:B------:R-:W-:Y:S04]  /*41f00*/  LDGSTS.E [R246+0x40100], desc[UR60][R18.64], P0 ;  /* 0x4010000012f67fae */ /* 0x000fe8000812187c */
[----:B------:R-:W3:Y:S04]  /*41f10*/  LDL.64 R6, [R1+0x1358] ;  /* 0x0013580001067983 */ /* 0x000ee80000100a00 */
        /* <DEDUP_REMOVED lines=16> */
[----:B------:R-:W-:Y:S04]  /*42020*/  LDGSTS.E [R246+0x41500], desc[UR60][R164.64], P0 ;  /* 0x41500000a4f67fae */ /* 0x000fe8000812187c */
[----:B------:R-:W-:Y:S04]  /*42030*/  LDGSTS.E [R246+0x41900], desc[UR60][R20.64], P0 ;  /* 0x4190000014f67fae */ /* 0x000fe8000812187c */
[----:B------:R-:W-:Y:S04]  /*42040*/  LDGSTS.E [R246+0x41d00], desc[UR60][R22.64], P0 ;  /* 0x41d0000016f67fae */ /* 0x000fe8000812187c */
        /* <DEDUP_REMOVED lines=19> */
[----:B------:R-:W3:Y:S04]  /*42180*/  LDL.64 R210, [R1+0xcc8] ;  /* 0x000cc80001d27983 */ /* 0x000ee80000100a00 */
[----:B------:R-:W3:Y:S04]  /*42190*/  LDL.64 R202, [R1+0xca8] ;  /* 0x000ca80001ca7983 */ /* 0x000ee80000100a00 */
[----:B----4-:R-:W-:Y:S04]  /*421a0*/  LDGSTS.E [R246+0x44100], desc[UR60][R200.64], P0 ;  /* 0x44100000c8f67fae */ /* 0x010fe8000812187c */
[----:B------:R-:W4:Y:S04]  /*421b0*/  LDL.64 R200, [R1+0x960] ;  /* 0x0009600001c87983 */ /* 0x000f280000100a00 */
[----:B--2---:R-:W-:Y:S04]  /*421c0*/  LDGSTS.E [R246+0x44500], desc[UR60][R170.64], P0 ;  /* 0x44500000aaf67fae */ /* 0x004fe8000812187c */
[----:B------:R-:W2:Y:S04]  /*421d0*/  LDL.64 R170, [R1+0x938] ;  /* 0x0009380001aa7983 */ /* 0x000ea80000100a00 */
[----:B---3--:R-:W-:Y:S04]  /*421e0*/  LDGSTS.E [R246+0x44900], desc[UR60][R168.64], P0 ;  /* 0x44900000a8f67fae */ /* 0x008fe8000812187c */
        /* <DEDUP_REMOVED lines=46> */
[----:B----4-:R-:W-:Y:S04]  /*424d0*/  LDGSTS.E [R246+0x62900], desc[UR60][R200.64], P0 ;  /* 0x62900000c8f67fae */ /* 0x010fe8000812187c */
[----:B------:R-:W4:Y:S04]  /*424e0*/  LDL.64 R202, [R1+0x1a20] ;  /* 0x001a200001ca7983 */ /* 0x000f280000100a00 */
[----:B--2---:R-:W-:Y:S04]  /*424f0*/  LDGSTS.E [R246+0x62d00], desc[UR60][R170.64], P0 ;  /* 0x62d00000aaf67fae */ /* 0x004fe8000812187c */
[----:B------:R-:W2:Y:S04]  /*42500*/  LDL.64 R200, [R1+0x1a18] ;  /* 0x001a180001c87983 */ /* 0x000ea80000100a00 */
[----:B---3--:R-:W-:Y:S04]  /*42510*/  LDGSTS.E [R246+0x63100], desc[UR60][R168.64], P0 ;  /* 0x63100000a8f67fae */ /* 0x008fe8000812187c */
[----:B------:R-:W-:Y:S04]  /*42520*/  LDGSTS.E [R246+0x63500], desc[UR60][R166.64], P0 ;  /* 0x63500000a6f67fae */ /* 0x000fe8000812187c */
[----:B------:R-:W3:Y:S04]  /*42530*/  LDL.64 R170, [R1+0x1a10] ;  /* 0x001a100001aa7983 */ /* 0x000ee80000100a00 */
[----:B------:R-:W-:Y:S04]  /*42540*/  LDGSTS.E [R246+0x63900], desc[UR60][R164.64], P0 ;  /* 0x63900000a4f67fae */ /* 0x000fe8000812187c */
[----:B------:R-:W3:Y:S04]  /*42550*/  LDL.64 R168, [R1+0x1a08] ;  /* 0x001a080001a87983 */ /* 0x000ee80000100a00 */
[----:B------:R-:W3:Y:S04]  /*42560*/  LDL.64 R166, [R1+0x1a00] ;  /* 0x001a000001a67983 */ /* 0x000ee80000100a00 */
[----:B------:R-:W3:Y:S04]  /*42570*/  LDL.64 R164, [R1+0x19f8] ;  /* 0x0019f80001a47983 */ /* 0x000ee80000100a00 */
        /* <DEDUP_REMOVED lines=26> */
[----:B----4-:R-:W-:Y:S04]  /*42720*/  LDGSTS.E [R247+0x40580], desc[UR60][R202.64], P0 ;  /* 0x40580000caf77fae */ /* 0x010fe8000812187c */
[----:B------:R-:W4:Y:S04]  /*42730*/  LDL.64 R24, [R1+0x19b8] ;  /* 0x0019b80001187983 */ /* 0x000f280000100a00 */
[----:B------:R-:W4:Y:S04]  /*42740*/  LDL.64 R210, [R1+0x19b0] ;  /* 0x0019b00001d27983 */ /* 0x000f280000100a00 */
[----:B--2---:R-:W-:Y:S04]  /*42750*/  LDGSTS.E [R247+0x40980], desc[UR60][R200.64], P0 ;  /* 0x40980000c8f77fae */ /* 0x004fe8000812187c */
[----:B------:R-:W2:Y:S04]  /*42760*/  LDL.64 R202, [R1+0x19a8] ;  /* 0x0019a80001ca7983 */ /* 0x000ea80000100a00 */
[----:B---3--:R-:W-:Y:S04]  /*42770*/  LDGSTS.E [R247+0x40d80], desc[UR60][R170.64], P0 ;  /* 0x40d80000aaf77fae */ /* 0x008fe8000812187c */
[----:B------:R-:W3:Y:S04]  /*42780*/  LDL.64 R200, [R1+0x19a0] ;  /* 0x0019a00001c87983 */ /* 0x000ee80000100a00 */
        /* <DEDUP_REMOVED lines=22> */
[----:B------:R-:W3:Y:S04]  /*428f0*/  LDL.64 R22, [R1+0x1978] ;  /* 0x0019780001167983 */ /* 0x000ee80000100a00 */
[----:B------:R-:W-:Y:S04]  /*42900*/  LDGSTS.E [R247+0x42d80], desc[UR60][R216.64], P0 ;  /* 0x42d80000d8f77fae */ /* 0x000fe8000812187c */
[----:B------:R-:W-:Y:S04]  /*42910*/  LDGSTS.E [R247+0x43180], desc[UR60][R214.64], P0 ;  /* 0x43180000d6f77fae */ /* 0x000fe8000812187c */
[----:B------:R-:W3:Y:S04]  /*42920*/  LDL.64 R216, [R1+0x1910] ;  /* 0x0019100001d87983 */ /* 0x000ee80000100a00 */
[----:B------:R-:W-:Y:S04]  /*42930*/  LDGSTS.E [R247+0x43580], desc[UR60][R212.64], P0 ;  /* 0x43580000d4f77fae */ /* 0x000fe8000812187c */
[----:B------:R-:W3:Y:S04]  /*42940*/  LDL.64 R214, [R1+0x1908] ;  /* 0x0019080001d67983 */ /* 0x000ee80000100a00 */
[----:B------:R-:W3:Y:S04]  /*42950*/  LDL.64 R212, [R1+0x18e8] ;  /* 0x0018e80001d47983 */ /* 0x000ee80000100a00 */
[----:B----4-:R-:W-:Y:S04]  /*42960*/  LDGSTS.E [R247+0x43980], desc[UR60][R24.64], P0 ;  /* 0x4398000018f77fae */ /* 0x010fe8000812187c */
[----:B------:R-:W-:Y:S04]  /*42970*/  LDGSTS.E [R247+0x43d80], desc[UR60][R210.64], P0 ;  /* 0x43d80000d2f77fae */ /* 0x000fe8000812187c */
[----:B------:R-:W4:Y:S04]  /*42980*/  LDL.LU.64 R24, [R1+0x2e10] ;  /* 0x002e100001187983 */ /* 0x000f280000300a00 */
[----:B--2---:R-:W-:Y:S04]  /*42990*/  LDGSTS.E [R247+0x44180], desc[UR60][R202.64], P0 ;  /* 0x44180000caf77fae */ /* 0x004fe8000812187c */
[----:B------:R-:W2:Y:S04]  /*429a0*/  LDL.64 R210, [R1+0xd00] ;  /* 0x000d000001d27983 */ /* 0x000ea80000100a00 */
[----:B---3--:R-:W-:Y:S04]  /*429b0*/  LDGSTS.E [R247+0x44580], desc[UR60][R200.64], P0 ;  /* 0x44580000c8f77fae */ /* 0x008fe8000812187c */
[----:B------:R-:W3:Y:S04]  /*429c0*/  LDL.64 R202, [R1+0xce0] ;  /* 0x000ce00001ca7983 */ /* 0x000ee80000100a00 */
[----:B------:R-:W4:Y:S04]  /*429d0*/  LDL.64 R200, [R1+0xcc0] ;  /* 0x000cc00001c87983 */ /* 0x000f280000100a00 */
[----:B------:R-:W-:Y:S04]  /*429e0*/  LDGSTS.E [R247+0x44980], desc[UR60][R170.64], P0 ;  /* 0x44980000aaf77fae */ /* 0x000fe8000812187c */
[----:B------:R-:W-:Y:S04]  /*429f0*/  LDGSTS.E [R247+0x44d80], desc[UR60][R168.64], P0 ;  /* 0x44d80000a8f77fae */ /* 0x000fe8000812187c */
[----:B------:R-:W-:Y:S04]  /*42a00*/  LDGSTS.E [R247+0x45180], desc[UR60][R166.64], P0 ;  /* 0x45180000a6f77fae */ /* 0x000fe8000812187c */
[----:B------:R-:W-:Y:S04]  /*42a10*/  LDGSTS.E [R247+0x45580], desc[UR60][R164.64], P0 ;  /* 0x45580000a4f77fae */ /* 0x000fe8000812187c */
[----:B------:R-:W4:Y:S04]  /*42a20*/  LDL.64 R170, [R1+0xca0] ;  /* 0x000ca00001aa7983 */ /* 0x000f280000100a00 */
[----:B------:R-:W4:Y:S04]  /*42a30*/  LDL.64 R168, [R1+0x958] ;  /* 0x0009580001a87983 */ /* 0x000f280000100a00 */
[----:B------:R-:W4:Y:S04]  /*42a40*/  LDL.64 R166, [R1+0x930] ;  /* 0x0009300001a67983 */ /* 0x000f280000100a00 */
[----:B------:R-:W4:Y:S04]  /*42a50*/  LDL.64 R164, [R1+0x908] ;  /* 0x0009080001a47983 */ /* 0x000f280000100a00 */
[----:B------:R-:W-:Y:S04]  /*42a60*/  LDGSTS.E [R247+0x45980], desc[UR60][R22.64], P0 ;  /* 0x4598000016f77fae */ /* 0x000fe8000812187c */
[----:B------:R-:W-:Y:S04]  /*42a70*/  LDGSTS.E [R247+0x45d80], desc[UR60][R20.64], P0 ;  /* 0x45d8000014f77fae */ /* 0x000fe8000812187c */
[----:B------:R-:W-:Y:S04]  /*42a80*/  LDGSTS.E [R247+0x46180], desc[UR60][R18.64], P0 ;  /* 0x4618000012f77fae */ /* 0x000fe8000812187c */
[----:B------:R-:W4:Y:S04]  /*42a90*/  LDL.LU.64 R22, [R1+0x2e08] ;  /* 0x002e080001167983 */ /* 0x000f280000300a00 */
[----:B------:R-:W4:Y:S04]  /*42aa0*/  LDL.LU.64 R20, [R1+0x2e00] ;  /* 0x002e000001147983 */ /* 0x000f280000300a00 */
[----:B------:R-:W4:Y:S04]  /*42ab0*/  LDL.LU.64 R18, [R1+0x2df8] ;  /* 0x002df80001127983 */ /* 0x000f280000300a00 */
[----:B------:R-:W-:Y:S04]  /*42ac0*/  LDGSTS.E [R247+0x46580], desc[UR60][R16.64], P0 ;  /* 0x4658000010f77fae */ /* 0x000fe8000812187c */
[----:B------:R-:W-:Y:S04]  /*42ad0*/  LDGSTS.E [R247+0x46980], desc[UR60][R4.64], P0 ;  /* 0x4698000004f77fae */ /* 0x000fe8000812187c */
[----:B------:R-:W-:Y:S04]  /*42ae0*/  LDGSTS.E [R247+0x46d80], desc[UR60][R6.64], P0 ;  /* 0x46d8000006f77fae */ /* 0x000fe8000812187c */
[----:B------:R-:W4:Y:S04]  /*42af0*/  LDL.LU.64 R16, [R1+0x2df0] ;  /* 0x002df00001107983 */ /* 0x000f280000300a00 */
[----:B------:R-:W4:Y:S04]  /*42b00*/  LDL.LU.64 R4, [R1+0x2de8] ;  /* 0x002de80001047983 */ /* 0x000f280000300a00 */
        /* <DEDUP_REMOVED lines=38> */
[----:B------:R-:W4:Y:S04]  /*42d70*/  LDL.64 R134, [R1+0x1b30] ;  /* 0x001b300001867983 */ /* 0x000f280000100a00 */
[----:B------:R-:W4:Y:S04]  /*42d80*/  LDL.64 R132, [R1+0x1b28] ;  /* 0x001b280001847983 */ /* 0x000f280000100a00 */
[----:B------:R-:W4:Y:S04]  /*42d90*/  LDL.64 R130, [R1+0x1b20] ;  /* 0x001b200001827983 */ /* 0x000f280000100a00 */
[----:B------:R-:W-:Y:S04]  /*42da0*/  LDGSTS.E [R247+0x64180], desc[UR60][R6.64], P0 ;  /* 0x6418000006f77fae */ /* 0x000fe8000812187c */
        /* <DEDUP_REMOVED lines=68> */
[----:B------:R-:W-:Y:S04]  /*431f0*/  LDGSTS.E [R248+0x45a00], desc[UR60][R12.64], P0 ;  /* 0x45a000000cf87fae */ /* 0x000fe8000812187c */
[----:B------:R-:W4:Y:S04]  /*43200*/  LDL.LU.64 R8, [R1+0x2de0] ;  /* 0x002de00001087983 */ /* 0x000f280000300a00 */
[----:B------:R-:W-:Y:S04]  /*43210*/  LDGSTS.E [R248+0x45e00], desc[UR60][R234.64], P0 ;  /* 0x45e00000eaf87fae */ /* 0x000fe8000812187c */
[----:B------:R-:W4:Y:S04]  /*43220*/  LDL.LU.64 R14, [R1+0x2dd8] ;  /* 0x002dd800010e7983 */ /* 0x000f280000300a00 */
[----:B------:R-:W-:Y:S04]  /*43230*/  LDGSTS.E [R248+0x46200], desc[UR60][R232.64], P0 ;  /* 0x46200000e8f87fae */ /* 0x000fe8000812187c */
[----:B------:R-:W4:Y:S04]  /*43240*/  LDL.LU.64 R242, [R1+0x2dd0] ;  /* 0x002dd00001f27983 */ /* 0x000f280000300a00 */
[----:B--2---:R-:W-:Y:S04]  /*43250*/  LDGSTS.E [R248+0x46600], desc[UR60][R230.64], P0 ;  /* 0x46600000e6f87fae */ /* 0x004fe8000812187c */
[----:B------:R-:W2:Y:S04]  /*43260*/  LDL.LU.64 R240, [R1+0x2dc8] ;  /* 0x002dc80001f07983 */ /* 0x000ea80000300a00 */
[----:B---3--:R-:W-:Y:S04]  /*43270*/  LDGSTS.E [R248+0x46a00], desc[UR60][R228.64], P0 ;  /* 0x46a00000e4f87fae */ /* 0x008fe8000812187c */
[----:B------:R-:W3:Y:S04]  /*43280*/  LDL.LU.64 R10, [R1+0x2dc0] ;  /* 0x002dc000010a7983 */ /* 0x000ee80000300a00 */
[----:B----4-:R-:W-:Y:S04]  /*43290*/  LDGSTS.E [R248+0x46e00], desc[UR60][R226.64], P0 ;  /* 0x46e00000e2f87fae */ /* 0x010fe8000812187c */
[----:B------:R-:W4:Y:S04]  /*432a0*/  LDL.LU.64 R2, [R1+0x2db8] ;  /* 0x002db80001027983 */ /* 0x000f280000300a00 */
[----:B------:R-:W-:Y:S04]  /*432b0*/  LDGSTS.E [R248+0x47200], desc[UR60][R202.64], P0 ;  /* 0x47200000caf87fae */ /* 0x000fe8000812187c */
[----:B------:R-:W-:Y:S04]  /*432c0*/  LDGSTS.E [R248+0x47600], desc[UR60][R200.64], P0 ;  /* 0x47600000c8f87fae */ /* 0x000fe8000812187c */
[----:B------:R-:W-:Y:S04]  /*432d0*/  LDGSTS.E [R248+0x47a00], desc[UR60][R218.64], P0 ;  /* 0x47a00000daf87fae */ /* 0x000fe8000812187c */
[----:B------:R-:W2:Y:S04]  /*432e0*/  LDL.64 R202, [R1+0x838] ;  /* 0x0008380001ca7983 */ /* 0x000ea80000100a00 */
[----:B------:R-:W3:Y:S04]  /*432f0*/  LDL.64 R200, [R1+0x7a8] ;  /* 0x0007a80001c87983 */ /* 0x000ee80000100a00 */
[----:B------:R1:W-:Y:S04]  /*43300*/  LDGSTS.E [R248+0x47e00], desc[UR60][R216.64], P0 ;  /* 0x47e00000d8f87fae */ /* 0x0003e8000812187c */
[----:B------:R-:W-:Y:S04]  /*43310*/  LDGSTS.E [R248+0x60200], desc[UR60][R214.64], P0 ;  /* 0x60200000d6f87fae */ /* 0x000fe8000812187c */
[----:B------:R-:W-:Y:S04]  /*43320*/  LDGSTS.E [R248+0x60600], desc[UR60][R212.64], P0 ;  /* 0x60600000d4f87fae */ /* 0x000fe8000812187c */
[----:B------:R-:W-:Y:S01]  /*43330*/  LDGSTS.E [R248+0x60a00], desc[UR60][R210.64], P0 ;  /* 0x60a00000d2f87fae */ /* 0x000fe2000812187c */
[----:B-1----:R-:W1:Y:S03]  /*43340*/  LDC R216, c[0x0][0x230] ;  /* 0x00008c00ffd87b82 */ /* 0x002e660000000800 */
[----:B------:R-:W-:Y:S04]  /*43350*/  LDGSTS.E [R248+0x60e00], desc[UR60][R170.64], P0 ;  /* 0x60e00000aaf87fae */ /* 0x000fe8000812187c */
[----:B------:R-:W-:Y:S04]  /*43360*/  LDGSTS.E [R248+0x61200], desc[UR60][R168.64], P0 ;  /* 0x61200000a8f87fae */ /* 0x000fe8000812187c */
        /* <DEDUP_REMOVED lines=50> */
[----:B----4-:R-:W-:Y:S04]  /*43690*/  LDGSTS.E [R249+0x40280], desc[UR60][R170.64], P0 ;  /* 0x40280000aaf97fae */ /* 0x010fe8000812187c */
        /* <DEDUP_REMOVED lines=19> */
[----:B------:R-:W-:Y:S04]  /*437d0*/  LDGSTS.E [R249+0x41e80], desc[UR60][R124.64], P0 ;  /* 0x41e800007cf97fae */ /* 0x000fe8000812187c */
[----:B------:R-:W-:Y:S04]  /*437e0*/  LDGSTS.E [R249+0x42280], desc[UR60][R122.64], P0 ;  /* 0x422800007af97fae */ /* 0x000fe8000812187c */
[----:B------:R-:W-:Y:S04]  /*437f0*/  LDGSTS.E [R249+0x42680], desc[UR60][R120.64], P0 ;  /* 0x4268000078f97fae */ /* 0x000fe8000812187c */
[----:B------:R-:W4:Y:S04]  /*43800*/  LDL.64 R124, [R1+0x1bb8] ;  /* 0x001bb800017c7983 */ /* 0x000f280000100a00 */
[----:B------:R-:W4:Y:S04]  /*43810*/  LDL.64 R122, [R1+0x1ba8] ;  /* 0x001ba800017a7983 */ /* 0x000f280000100a00 */
[----:B------:R-:W-:Y:S04]  /*43820*/  LDGSTS.E [R249+0x42a80], desc[UR60][R118.64], P0 ;  /* 0x42a8000076f97fae */ /* 0x000fe8000812187c */
[----:B------:R-:W4:Y:S04]  /*43830*/  LDL.64 R120, [R1+0x18c0] ;  /* 0x0018c00001787983 */ /* 0x000f280000100a00 */
[----:B------:R-:W-:Y:S04]  /*43840*/  LDGSTS.E [R249+0x42e80], desc[UR60][R116.64], P0 ;  /* 0x42e8000074f97fae */ /* 0x000fe8000812187c */
[----:B------:R-:W4:Y:S04]  /*43850*/  LDL.64 R118, [R1+0x18b8] ;  /* 0x0018b80001767983 */ /* 0x000f280000100a00 */
[----:B------:R-:W4:Y:S04]  /*43860*/  LDL.64 R116, [R1+0x18a8] ;  /* 0x0018a80001747983 */ /* 0x000f280000100a00 */
[----:B---3--:R-:W-:Y:S04]  /*43870*/  LDGSTS.E [R249+0x43280], desc[UR60][R114.64], P0 ;  /* 0x4328000072f97fae */ /* 0x008fe8000812187c */
[----:B--2---:R-:W-:Y:S04]  /*43880*/  LDGSTS.E [R249+0x43680], desc[UR60][R108.64], P0 ;  /* 0x436800006cf97fae */ /* 0x004fe8000812187c */
[----:B------:R2:W-:Y:S04]  /*43890*/  LDGSTS.E [R249+0x43a80], desc[UR60][R212.64], P0 ;  /* 0x43a80000d4f97fae */ /* 0x0005e8000812187c */
[----:B------:R-:W3:Y:S04]  /*438a0*/  LDL.64 R114, [R1+0x18a0] ;  /* 0x0018a00001727983 */ /* 0x000ee80000100a00 */
[----:B------:R-:W3:Y:S04]  /*438b0*/  LDL.64 R108, [R1+0x1420] ;  /* 0x00142000016c7983 */ /* 0x000ee80000100a00 */
[----:B------:R-:W-:Y:S01]  /*438c0*/  LDGSTS.E [R249+0x43e80], desc[UR60][R210.64], P0 ;  /* 0x43e80000d2f97fae */ /* 0x000fe2000812187c */
[----:B--2---:R-:W2:Y:S03]  /*438d0*/  LDC R212, c[0x0][0x230] ;  /* 0x00008c00ffd47b82 */ /* 0x004ea60000000800 */
[----:B------:R-:W-:Y:S04]  /*438e0*/  LDGSTS.E [R249+0x44280], desc[UR60][R204.64], P0 ;  /* 0x44280000ccf97fae */ /* 0x000fe8000812187c */
[----:B------:R-:W-:Y:S04]  /*438f0*/  LDGSTS.E [R249+0x44680], desc[UR60][R202.64], P0 ;  /* 0x44680000caf97fae */ /* 0x000fe8000812187c */
[----:B------:R-:W-:Y:S04]  /*43900*/  LDGSTS.E [R249+0x44a80], desc[UR60][R200.64], P0 ;  /* 0x44a80000c8f97fae */ /* 0x000fe8000812187c */
[----:B------:R-:W-:Y:S04]  /*43910*/  LDGSTS.E [R249+0x44e80], desc[UR60][R198.64], P0 ;  /* 0x44e80000c6f97fae */ /* 0x000fe8000812187c */
[----:B------:R-:W-:Y:S04]  /*43920*/  LDGSTS.E [R249+0x45280], desc[UR60][R196.64], P0 ;  /* 0x45280000c4f97fae */ /* 0x000fe8000812187c */
[----:B------:R-:W-:Y:S04]  /*43930*/  LDGSTS.E [R249+0x45680], desc[UR60][R194.64], P0 ;  /* 0x45680000c2f97fae */ /* 0x000fe8000812187c */
[----:B------:R-:W-:Y:S04]  /*43940*/  LDGSTS.E [R249+0x45a80], desc[UR60][R188.64], P0 ;  /* 0x45a80000bcf97fae */ /* 0x000fe8000812187c */
[----:B----4-:R-:W-:Y:S04]  /*43950*/  LDGSTS.E [R249+0x45e80], desc[UR60][R186.64], P0 ;  /* 0x45e80000baf97fae */ /* 0x010fe8000812187c */
[----:B------:R-:W-:Y:S04]  /*43960*/  LDGSTS.E [R249+0x46280], desc[UR60][R184.64], P0 ;  /* 0x46280000b8f97fae */ /* 0x000fe8000812187c */
[----:B------:R-:W-:Y:S04]  /*43970*/  LDGSTS.E [R249+0x46680], desc[UR60][R182.64], P0 ;  /* 0x46680000b6f97fae */ /* 0x000fe8000812187c */
[----:B------:R-:W-:Y:S04]  /*43980*/  LDGSTS.E [R249+0x46a80], desc[UR60][R166.64], P0 ;  /* 0x46a80000a6f97fae */ /* 0x000fe8000812187c */
[----:B------:R-:W-:Y:S04]  /*43990*/  LDGSTS.E [R249+0x46e80], desc[UR60][R164.64], P0 ;  /* 0x46e80000a4f97fae */ /* 0x000fe8000812187c */
[----:B------:R-:W4:Y:S04]  /*439a0*/  LDL.64 R166, [R1+0x8d0] ;  /* 0x0008d00001a67983 */ /* 0x000f280000100a00 */
        /* <DEDUP_REMOVED lines=11> */
[----:B------:R-:W2:Y:S04]  /*43a60*/  LDL.64 R132, [R1+0x1e20] ;  /* 0x001e200001847983 */ /* 0x000ea80000100a00 */
[----:B------:R-:W2:Y:S04]  /*43a70*/  LDL.64 R130, [R1+0x1e18] ;  /* 0x001e180001827983 */ /* 0x000ea80000100a00 */
[----:B------:R-:W2:Y:S04]  /*43a80*/  LDL.64 R172, [R1+0x1db8] ;  /* 0x001db80001ac7983 */ /* 0x000ea80000100a00 */
[----:B------:R-:W2:Y:S04]  /*43a90*/  LDL.64 R170, [R1+0x1db0] ;  /* 0x001db00001aa7983 */ /* 0x000ea80000100a00 */
[----:B------:R-:W2:Y:S04]  /*43aa0*/  LDL.64 R168, [R1+0x1da8] ;  /* 0x001da80001a87983 */ /* 0x000ea80000100a00 */
        /* <DEDUP_REMOVED lines=8> */
[----:B------:R-:W2:Y:S04]  /*43b30*/  LDL.64 R118, [R1+0x1df0] ;  /* 0x001df00001767983 */ /* 0x000ea80000100a00 */
[----:B------:R-:W2:Y:S04]  /*43b40*/  LDL.64 R116, [R1+0x1de8] ;  /* 0x001de80001747983 */ /* 0x000ea80000100a00 */
[----:B---3--:R-:W-:Y:S04]  /*43b50*/  LDGSTS.E [R249+0x62680], desc[UR60][R114.64], P0 ;  /* 0x6268000072f97fae */ /* 0x008fe8000812187c */
[----:B------:R-:W-:Y:S04]  /*43b60*/  LDGSTS.E [R249+0x62a80], desc[UR60][R108.64], P0 ;  /* 0x62a800006cf97fae */ /* 0x000fe8000812187c */
[----:B------:R-:W-:Y:S04]  /*43b70*/  LDGSTS.E [R249+0x62e80], desc[UR60][R110.64], P0 ;  /* 0x62e800006ef97fae */ /* 0x000fe8000812187c */
[----:B------:R-:W-:Y:S04]  /*43b80*/  LDGSTS.E [R249+0x63280], desc[UR60][R126.64], P0 ;  /* 0x632800007ef97fae */ /* 0x000fe8000812187c */
[----:B------:R-:W3:Y:S04]  /*43b90*/  LDL.64 R114, [R1+0x1de0] ;  /* 0x001de00001727983 */ /* 0x000ee80000100a00 */
[----:B------:R-:W3:Y:S04]  /*43ba0*/  LDL.64 R110, [R1+0x1dd8] ;  /* 0x001dd800016e7983 */ /* 0x000ee80000100a00 */
[----:B------:R-:W3:Y:S04]  /*43bb0*/  LDL.64 R126, [R1+0x1e10] ;  /* 0x001e1000017e7983 */ /* 0x000ee80000100a00 */
[----:B------:R-:W3:Y:S04]  /*43bc0*/  LDL.64 R108, [R1+0x1dd0] ;  /* 0x001dd000016c7983 */ /* 0x000ee80000100a00 */
[----:B----4-:R-:W-:Y:S04]  /*43bd0*/  LDGSTS.E [R249+0x63680], desc[UR60][R166.64], P0 ;  /* 0x63680000a6f97fae */ /* 0x010fe8000812187c */
[----:B--2---:R-:W-:Y:S04]  /*43be0*/  LDGSTS.E [R249+0x63a80], desc[UR60][R164.64], P0 ;  /* 0x63a80000a4f97fae */ /* 0x004fe8000812187c */
[----:B------:R-:W-:Y:S04]  /*43bf0*/  LDGSTS.E [R249+0x63e80], desc[UR60][R174.64], P0 ;  /* 0x63e80000aef97fae */ /* 0x000fe8000812187c */
[----:B------:R-:W-:Y:S04]  /*43c00*/  LDGSTS.E [R249+0x64280], desc[UR60][R190.64], P0 ;  /* 0x64280000bef97fae */ /* 0x000fe8000812187c */
[----:B------:R-:W-:Y:S04]  /*43c10*/  LDGSTS.E [R249+0x64680], desc[UR60][R206.64], P0 ;  /* 0x64680000cef97fae */ /* 0x000fe8000812187c */
[----:B------:R-:W2:Y:S04]  /*43c20*/  LDL.64 R174, [R1+0x1dc0] ;  /* 0x001dc00001ae7983 */ /* 0x000ea80000100a00 */
        /* <DEDUP_REMOVED lines=34> */
[----:B---3--:R-:W-:Y:S04]  /*43e50*/  LDGSTS.E [R250+0x40f00], desc[UR60][R126.64], P0 ;  /* 0x40f000007efa7fae */ /* 0x008fe8000812187c */
        /* <DEDUP_REMOVED lines=16> */
[----:B------:R1:W-:Y:S04]  /*43f60*/  LDGSTS.E [R250+0x43300], desc[UR60][R178.64], P0 ;  /* 0x43300000b2fa7fae */ /* 0x0003e8000812187c */
[----:B------:R-:W3:Y:S04]  /*43f70*/  LDL.64 R108, [R1+0x1a40] ;  /* 0x001a4000016c7983 */ /* 0x000ee80000100a00 */
[----:B--2---:R-:W-:Y:S04]  /*43f80*/  LDGSTS.E [R250+0x43700], desc[UR60][R174.64], P0 ;  /* 0x43700000aefa7fae */ /* 0x004fe8000812187c */
[----:B------:R-:W-:Y:S01]  /*43f90*/  LDGSTS.E [R250+0x43b00], desc[UR60][R172.64], P0 ;  /* 0x43b00000acfa7fae */ /* 0x000fe2000812187c */
[----:B-1----:R-:W1:Y:S03]  /*43fa0*/  LDC R179, c[0x0][0x230] ;  /* 0x00008c00ffb37b82 */ /* 0x002e660000000800 */
[----:B------:R-:W-:Y:S04]  /*43fb0*/  LDGSTS.E [R250+0x43f00], desc[UR60][R170.64], P0 ;  /* 0x43f00000aafa7fae */ /* 0x000fe8000812187c */
[----:B------:R-:W-:Y:S01]  /*43fc0*/  LDGSTS.E [R250+0x44300], desc[UR60][R168.64], P0 ;  /* 0x44300000a8fa7fae */ /* 0x000fe2000812187c */
[----:B------:R-:W2:Y:S03]  /*43fd0*/  LDC R178, c[0x0][0x230] ;  /* 0x00008c00ffb27b82 */ /* 0x000ea60000000800 */
        /* <DEDUP_REMOVED lines=10> */
[----:B------:R-:W-:Y:S01]  /*44080*/  LDGSTS.E [R250+0x46f00], desc[UR60][R142.64], P0 ;  /* 0x46f000008efa7fae */ /* 0x000fe2000812187c */
[----:B------:R-:W1:Y:S01]  /*44090*/  S2R R252, SR_TID.X ;  /* 0x0000000000fc7919 */ /* 0x000e620000002100 */
[----:B----4-:R-:W4:Y:S02]  /*440a0*/  LDC R146, c[0x0][0x230] ;  /* 0x00008c00ff927b82 */ /* 0x010f240000000800 */
[----:B------:R-:W-:Y:S04]  /*440b0*/  LDGSTS.E [R250+0x47300], desc[UR60][R140.64], P0 ;  /* 0x473000008cfa7fae */ /* 0x000fe8000812187c */
[----:B------:R-:W2:Y:S02]  /*440c0*/  LDL.64 R142, [R1+0x1f70] ;  /* 0x001f7000018e7983 */ /* 0x000ea40000100a00 */
[----:B------:R-:W4:Y:S02]  /*440d0*/  LDC R147, c[0x0][0x230] ;  /* 0x00008c00ff937b82 */ /* 0x000f240000000800 */
        /* <DEDUP_REMOVED lines=28> */
[----:B------:R1:W-:Y:S04]  /*442a0*/  LDGSTS.E [R250+0x63700], desc[UR60][R144.64], P0 ;  /* 0x6370000090fa7fae */ /* 0x0003e8000812187c */
[----:B------:R-:W-:Y:S04]  /*442b0*/  LDGSTS.E [R250+0x63b00], desc[UR60][R160.64], P0 ;  /* 0x63b00000a0fa7fae */ /* 0x000fe8000812187c */
[----:B------:R-:W3:Y:S04]  /*442c0*/  LDL.64 R128, [R1+0x1f38] ;  /* 0x001f380001807983 */ /* 0x000ee80000100a00 */
[----:B------:R1:W-:Y:S02]  /*442d0*/  LDGSTS.E [R250+0x63f00], desc[UR60][R176.64], P0 ;  /* 0x63f00000b0fa7fae */ /* 0x0003e4000812187c */
[----:B-1----:R-:W1:Y:S02]  /*442e0*/  LDC R144, c[0x0][0x230] ;  /* 0x00008c00ff907b82 */ /* 0x002e640000000800 */
[----:B------:R-:W-:Y:S04]  /*442f0*/  LDGSTS.E [R250+0x64300], desc[UR60][R192.64], P0 ;  /* 0x64300000c0fa7fae */ /* 0x000fe8000812187c */
[----:B------:R-:W3:Y:S02]  /*44300*/  LDL.64 R114, [R1+0x1f00] ;  /* 0x001f000001727983 */ /* 0x000ee40000100a00 */
[----:B------:R-:W1:Y:S02]  /*44310*/  LDC R145, c[0x0][0x230] ;  /* 0x00008c00ff917b82 */ /* 0x000e640000000800 */
[----:B------:R-:W-:Y:S04]  /*44320*/  LDGSTS.E [R250+0x64700], desc[UR60][R208.64], P0 ;  /* 0x64700000d0fa7fae */ /* 0x000fe8000812187c */
[----:B------:R-:W3:Y:S02]  /*44330*/  LDL.64 R112, [R1+0x1ef8] ;  /* 0x001ef80001707983 */ /* 0x000ee40000100a00 */
[----:B------:R-:W1:Y:S02]  /*44340*/  LDC R176, c[0x0][0x230] ;  /* 0x00008c00ffb07b82 */ /* 0x000e640000000800 */
[----:B------:R-:W-:Y:S04]  /*44350*/  LDGSTS.E [R250+0x64b00], desc[UR60][R224.64], P0 ;  /* 0x64b00000e0fa7fae */ /* 0x000fe8000812187c */
[----:B------:R-:W3:Y:S02]  /*44360*/  LDL.64 R110, [R1+0x1ef0] ;  /* 0x001ef000016e7983 */ /* 0x000ee40000100a00 */
[----:B------:R-:W1:Y:S02]  /*44370*/  LDC R177, c[0x0][0x230] ;  /* 0x00008c00ffb17b82 */ /* 0x000e640000000800 */
        /* <DEDUP_REMOVED lines=26> */
[----:B--2---:R-:W-:Y:S04]  /*44520*/  LDGSTS.E [R251+0x40380], desc[UR60][R142.64], P0 ;  /* 0x403800008efb7fae */ /* 0x004fe8000812187c */
[----:B------:R-:W2:Y:S04]  /*44530*/  LDL.64 R82, [R1+0x1e80] ;  /* 0x001e800001527983 */ /* 0x000ea80000100a00 */
[----:B----4-:R-:W-:Y:S04]  /*44540*/  LDGSTS.E [R251+0x40780], desc[UR60][R140.64], P0 ;  /* 0x407800008cfb7fae */ /* 0x010fe8000812187c */
[----:B------:R-:W-:Y:S04]  /*44550*/  LDGSTS.E [R251+0x40b80], desc[UR60][R138.64], P0 ;  /* 0x40b800008afb7fae */ /* 0x000fe8000812187c */
[----:B------:R-:W-:Y:S04]  /*44560*/  LDGSTS.E [R251+0x40f80], desc[UR60][R136.64], P0 ;  /* 0x40f8000088fb7fae */ /* 0x000fe8000812187c */
[----:B------:R-:W-:Y:S04]  /*44570*/  LDGSTS.E [R251+0x41380], desc[UR60][R134.64], P0 ;  /* 0x4138000086fb7fae */ /* 0x000fe8000812187c */
[----:B------:R-:W-:Y:S04]  /*44580*/  LDGSTS.E [R251+0x41780], desc[UR60][R132.64], P0 ;  /* 0x4178000084fb7fae */ /* 0x000fe8000812187c */
[----:B------:R-:W-:Y:S04]  /*44590*/  LDGSTS.E [R251+0x41b80], desc[UR60][R130.64], P0 ;  /* 0x41b8000082fb7fae */ /* 0x000fe8000812187c */
[----:B---3--:R-:W-:Y:S04]  /*445a0*/  LDGSTS.E [R251+0x41f80], desc[UR60][R128.64], P0 ;  /* 0x41f8000080fb7fae */ /* 0x008fe8000812187c */
[----:B------:R-:W-:Y:S04]  /*445b0*/  LDGSTS.E [R251+0x42380], desc[UR60][R126.64], P0 ;  /* 0x423800007efb7fae */ /* 0x000fe8000812187c */
[----:B------:R-:W-:Y:S04]  /*445c0*/  LDGSTS.E [R251+0x42780], desc[UR60][R124.64], P0 ;  /* 0x427800007cfb7fae */ /* 0x000fe8000812187c */
[----:B------:R-:W-:Y:S04]  /*445d0*/  LDGSTS.E [R251+0x42b80], desc[UR60][R122.64], P0 ;  /* 0x42b800007afb7fae */ /* 0x000fe8000812187c */
[----:B------:R-:W-:Y:S04]  /*445e0*/  LDGSTS.E [R251+0x42f80], desc[UR60][R120.64], P0 ;  /* 0x42f8000078fb7fae */ /* 0x000fe8000812187c */
[----:B------:R-:W-:Y:S04]  /*445f0*/  LDGSTS.E [R251+0x43380], desc[UR60][R118.64], P0 ;  /* 0x4338000076fb7fae */ /* 0x000fe8000812187c */
[----:B------:R-:W-:Y:S04]  /*44600*/  LDGSTS.E [R251+0x43780], desc[UR60][R116.64], P0 ;  /* 0x4378000074fb7fae */ /* 0x000fe8000812187c */
[----:B------:R3:W-:Y:S04]  /*44610*/  LDGSTS.E [R251+0x43b80], desc[UR60][R114.64], P0 ;  /* 0x43b8000072fb7fae */ /* 0x0007e8000812187c */
[----:B------:R4:W-:Y:S04]  /*44620*/  LDGSTS.E [R251+0x43f80], desc[UR60][R112.64], P0 ;  /* 0x43f8000070fb7fae */ /* 0x0009e8000812187c */
[----:B------:R-:W-:Y:S04]  /*44630*/  LDGSTS.E [R251+0x44380], desc[UR60][R110.64], P0 ;  /* 0x443800006efb7fae */ /* 0x000fe8000812187c */
[----:B------:R-:W-:Y:S01]  /*44640*/  LDGSTS.E [R251+0x44780], desc[UR60][R108.64], P0 ;  /* 0x447800006cfb7fae */ /* 0x000fe2000812187c */
[----:B---3--:R-:W3:Y:S03]  /*44650*/  LDC R115, c[0x0][0x230] ;  /* 0x00008c00ff737b82 */ /* 0x008ee60000000800 */
[----:B------:R-:W-:Y:S05]  /*44660*/  LDGSTS.E [R251+0x44b80], desc[UR60][R106.64], P0 ;  /* 0x44b800006afb7fae */ /* 0x000fea000812187c */
[----:B----4-:R-:W4:Y:S01]  /*44670*/  LDC R112, c[0x0][0x230] ;  /* 0x00008c00ff707b82 */ /* 0x010f220000000800 */
[----:B------:R-:W-:Y:S07]  /*44680*/  LDGSTS.E [R251+0x44f80], desc[UR60][R104.64], P0 ;  /* 0x44f8000068fb7fae */ /* 0x000fee000812187c */
[----:B------:R-:W3:Y:S01]  /*44690*/  LDC R113, c[0x0][0x230] ;  /* 0x00008c00ff717b82 */ /* 0x000ee20000000800 */
[----:B------:R-:W-:Y:S07]  /*446a0*/  LDGSTS.E [R251+0x45380], desc[UR60][R102.64], P0 ;  /* 0x4538000066fb7fae */ /* 0x000fee000812187c */
[----:B------:R-:W3:Y:S01]  /*446b0*/  LDC R114, c[0x0][0x230] ;  /* 0x00008c00ff727b82 */ /* 0x000ee20000000800 */
        /* <DEDUP_REMOVED lines=9> */
[----:B--2---:R-:W-:Y:S04]  /*44750*/  LDGSTS.E [R251+0x47b80], desc[UR60][R82.64], P0 ;  /* 0x47b8000052fb7fae */ /* 0x004fe8000812187c */
[----:B------:R-:W-:Y:S01]  /*44760*/  LDGSTS.E [R251+0x47f80], desc[UR60][R80.64], P0 ;  /* 0x47f8000050fb7fae */ /* 0x000fe2000812187c */
[----:B-1----:R-:W1:Y:S03]  /*44770*/  LDC R84, c[0x0][0x230] ;  /* 0x00008c00ff547b82 */ /* 0x002e660000000800 */
[----:B------:R-:W-:Y:S04]  /*44780*/  LDGSTS.E [R251+0x60380], desc[UR60][R78.64], P0 ;  /* 0x603800004efb7fae */ /* 0x000fe8000812187c */
[----:B------:R-:W-:Y:S01]  /*44790*/  LDGSTS.E [R251+0x60780], desc[UR60][R76.64], P0 ;  /* 0x607800004cfb7fae */ /* 0x000fe2000812187c */
[----:B------:R-:W2:Y:S03]  /*447a0*/  LDC R85, c[0x0][0x230] ;  /* 0x00008c00ff557b82 */ /* 0x000ea60000000800 */
[----:B------:R-:W-:Y:S04]  /*447b0*/  LDGSTS.E [R251+0x60b80], desc[UR60][R74.64], P0 ;  /* 0x60b800004afb7fae */ /* 0x000fe8000812187c */
[----:B------:R4:W-:Y:S04]  /*447c0*/  LDGSTS.E [R251+0x60f80], desc[UR60][R72.64], P0 ;  /* 0x60f8000048fb7fae */ /* 0x0009e8000812187c */
[----:B------:R-:W-:Y:S04]  /*447d0*/  LDGSTS.E [R251+0x61380], desc[UR60][R70.64], P0 ;  /* 0x6138000046fb7fae */ /* 0x000fe8000812187c */
[----:B------:R-:W3:Y:S04]  /*447e0*/  LDL.LU.64 R74, [R1+0x1898] ;  /* 0x00189800014a7983 */ /* 0x000ee80000300a00 */
[----:B------:R-:W2:Y:S01]  /*447f0*/  LDL.LU.64 R78, [R1+0x1890] ;  /* 0x00189000014e7983 */ /* 0x000ea20000300a00 */
[----:B----4-:R-:W4:Y:S03]  /*44800*/  LDC R73, c[0x0][0x230] ;  /* 0x00008c00ff497b82 */ /* 0x010f260000000800 */
[----:B------:R-:W-:Y:S04]  /*44810*/  LDGSTS.E [R251+0x61780], desc[UR60][R68.64], P0 ;  /* 0x6178000044fb7fae */ /* 0x000fe8000812187c */
[----:B------:R-:W-:Y:S04]  /*44820*/  LDGSTS.E [R251+0x61b80], desc[UR60][R66.64], P0 ;  /* 0x61b8000042fb7fae */ /* 0x000fe8000812187c */
[----:B------:R-:W-:Y:S04]  /*44830*/  LDGSTS.E [R251+0x61f80], desc[UR60][R64.64], P0 ;  /* 0x61f8000040fb7fae */ /* 0x000fe8000812187c */
[----:B------:R-:W-:Y:S04]  /*44840*/  LDGSTS.E [R251+0x62380], desc[UR60][R62.64], P0 ;  /* 0x623800003efb7fae */ /* 0x000fe8000812187c */
[----:B------:R1:W-:Y:S04]  /*44850*/  LDGSTS.E [R251+0x62780], desc[UR60][R60.64], P0 ;  /* 0x627800003cfb7fae */ /* 0x0003e8000812187c */
[----:B------:R-:W4:Y:S04]  /*44860*/  LDL.LU.64 R64, [R1+0x1888] ;  /* 0x0018880001407983 */ /* 0x000f280000300a00 */
[----:B------:R-:W4:Y:S04]  /*44870*/  LDL.LU.64 R68, [R1+0x1880] ;  /* 0x0018800001447983 */ /* 0x000f280000300a00 */
[----:B------:R-:W4:Y:S01]  /*44880*/  LDL.LU.64 R76, [R1+0x1878] ;  /* 0x00187800014c7983 */ /* 0x000f220000300a00 */
[----:B-1----:R-:W1:Y:S03]  /*44890*/  LDC R60, c[0x0][0x230] ;  /* 0x00008c00ff3c7b82 */ /* 0x002e660000000800 */
[----:B------:R-:W4:Y:S04]  /*448a0*/  LDL.LU.64 R80, [R1+0x1870] ;  /* 0x0018700001507983 */ /* 0x000f280000300a00 */
[----:B------:R1:W-:Y:S04]  /*448b0*/  LDGSTS.E [R251+0x62b80], desc[UR60][R58.64], P0 ;  /* 0x62b800003afb7fae */ /* 0x0003e8000812187c */
[----:B------:R-:W-:Y:S04]  /*448c0*/  LDGSTS.E [R251+0x62f80], desc[UR60][R56.64], P0 ;  /* 0x62f8000038fb7fae */ /* 0x000fe8000812187c */
[----:B------:R1:W-:Y:S04]  /*448d0*/  LDGSTS.E [R251+0x63380], desc[UR60][R54.64], P0 ;  /* 0x6338000036fb7fae */ /* 0x0003e8000812187c */
[----:B------:R-:W-:Y:S01]  /*448e0*/  LDGSTS.E [R251+0x63780], desc[UR60][R52.64], P0 ;  /* 0x6378000034fb7fae */ /* 0x000fe2000812187c */
[----:B-1----:R-:W1:Y:S03]  /*448f0*/  LDC R58, c[0x0][0x230] ;  /* 0x00008c00ff3a7b82 */ /* 0x002e660000000800 */
[----:B------:R1:W-:Y:S04]  /*44900*/  LDGSTS.E [R251+0x63b80], desc[UR60][R50.64], P0 ;  /* 0x63b8000032fb7fae */ /* 0x0003e8000812187c */
[----:B------:R1:W-:Y:S01]  /*44910*/  LDGSTS.E [R251+0x63f80], desc[UR60][R48.64], P0 ;  /* 0x63f8000030fb7fae */ /* 0x0003e2000812187c */
[----:B------:R-:W4:Y:S03]  /*44920*/  LDC R55, c[0x0][0x230] ;  /* 0x00008c00ff377b82 */ /* 0x000f260000000800 */
[----:B------:R-:W-:Y:S04]  /*44930*/  LDGSTS.E [R251+0x64380], desc[UR60][R46.64], P0 ;  /* 0x643800002efb7fae */ /* 0x000fe8000812187c */
[----:B------:R-:W-:Y:S01]  /*44940*/  LDGSTS.E [R251+0x64780], desc[UR60][R44.64], P0 ;  /* 0x647800002cfb7fae */ /* 0x000fe2000812187c */
[----:B-1----:R-:W1:Y:S03]  /*44950*/  LDC R50, c[0x0][0x230] ;  /* 0x00008c00ff327b82 */ /* 0x002e660000000800 */
[----:B------:R-:W-:Y:S04]  /*44960*/  LDGSTS.E [R251+0x64b80], desc[UR60][R42.64], P0 ;  /* 0x64b800002afb7fae */ /* 0x000fe8000812187c */
[----:B------:R-:W-:Y:S01]  /*44970*/  LDGSTS.E [R251+0x64f80], desc[UR60][R40.64], P0 ;  /* 0x64f8000028fb7fae */ /* 0x000fe2000812187c */
[----:B------:R-:W1:Y:S03]  /*44980*/  LDC R48, c[0x0][0x230] ;  /* 0x00008c00ff307b82 */ /* 0x000e660000000800 */
[----:B------:R-:W-:Y:S04]  /*44990*/  LDGSTS.E [R251+0x65380], desc[UR60][R38.64], P0 ;  /* 0x6538000026fb7fae */ /* 0x000fe8000812187c */
[----:B------:R1:W-:Y:S01]  /*449a0*/  LDGSTS.E [R251+0x65780], desc[UR60][R36.64], P0 ;  /* 0x6578000024fb7fae */ /* 0x0003e2000812187c */
[----:B------:R-:W4:Y:S03]  /*449b0*/  LDC R51, c[0x0][0x230] ;  /* 0x00008c00ff337b82 */ /* 0x000f260000000800 */
[----:B------:R-:W-:Y:S04]  /*449c0*/  LDGSTS.E [R251+0x65b80], desc[UR60][R34.64], P0 ;  /* 0x65b8000022fb7fae */ /* 0x000fe8000812187c */
[----:B------:R-:W-:Y:S01]  /*449d0*/  LDGSTS.E [R251+0x65f80], desc[UR60][R32.64], P0 ;  /* 0x65f8000020fb7fae */ /* 0x000fe2000812187c */
[----:B------:R-:W4:Y:S03]  /*449e0*/  LDC R52, c[0x0][0x230] ;  /* 0x00008c00ff347b82 */ /* 0x000f260000000800 */
[----:B------:R1:W-:Y:S04]  /*449f0*/  LDGSTS.E [R251+0x66380], desc[UR60][R30.64], P0 ;  /* 0x663800001efb7fae */ /* 0x0003e8000812187c */
[----:B------:R-:W-:Y:S01]  /*44a00*/  LDGSTS.E [R251+0x66780], desc[UR60][R28.64], P0 ;  /* 0x667800001cfb7fae */ /* 0x000fe2000812187c */
[----:B-1----:R-:W1:Y:S03]  /*44a10*/  LDC R36, c[0x0][0x230] ;  /* 0x00008c00ff247b82 */ /* 0x002e660000000800 */
[----:B------:R-:W-:Y:S04]  /*44a20*/  LDGSTS.E [R251+0x66b80], desc[UR60][R26.64], P0 ;  /* 0x66b800001afb7fae */ /* 0x000fe8000812187c */
[----:B------:R-:W-:Y:S01]  /*44a30*/  LDGSTS.E [R251+0x66f80], desc[UR60][R24.64], P0 ;  /* 0x66f8000018fb7fae */ /* 0x000fe2000812187c */
[----:B------:R-:W1:Y:S03]  /*44a40*/  LDC R30, c[0x0][0x230] ;  /* 0x00008c00ff1e7b82 */ /* 0x000e660000000800 */
[----:B------:R-:W-:Y:S04]  /*44a50*/  LDGSTS.E [R251+0x67380], desc[UR60][R22.64], P0 ;  /* 0x6738000016fb7fae */ /* 0x000fe8000812187c */
[----:B------:R-:W-:Y:S01]  /*44a60*/  LDGSTS.E [R251+0x67780], desc[UR60][R20.64], P0 ;  /* 0x6778000014fb7fae */ /* 0x000fe2000812187c */
[----:B------:R-:W1:Y:S03]  /*44a70*/  LDC R32, c[0x0][0x230] ;  /* 0x00008c00ff207b82 */ /* 0x000e660000000800 */
[----:B------:R1:W-:Y:S04]  /*44a80*/  LDGSTS.E [R251+0x67b80], desc[UR60][R18.64], P0 ;  /* 0x67b8000012fb7fae */ /* 0x0003e8000812187c */
[----:B------:R3:W-:Y:S01]  /*44a90*/  LDGSTS.E [R251+0x67f80], desc[UR60][R16.64], P0 ;  /* 0x67f8000010fb7fae */ /* 0x0007e2000812187c */
[----:B------:R-:W4:Y:S03]  /*44aa0*/  LDC R53, c[0x0][0x230] ;  /* 0x00008c00ff357b82 */ /* 0x000f260000000800 */
[----:B------:R-:W0:Y:S05]  /*44ab0*/  LDGDEPBAR ;  /* 0x00000000000079af */ /* 0x000e2a0000000000 */
[----:B-1----:R-:W1:Y:S01]  /*44ac0*/  LDC R18, c[0x0][0x230] ;  /* 0x00008c00ff127b82 */ /* 0x002e620000000800 */
[----:B---3--:R-:W-:-:S07]  /*44ad0*/  IMAD.WIDE R12, R8, 0x4, R74 ;  /* 0x00000004080c7825 */ /* 0x008fce00078e024a */
[----:B------:R-:W3:Y:S01]  /*44ae0*/  LDC R17, c[0x0][0x230] ;  /* 0x00008c00ff117b82 */ /* 0x000ee20000000800 */
[----:B--2---:R-:W-:Y:S01]  /*44af0*/  IMAD.WIDE R6, R8, 0x4, R78 ;  /* 0x0000000408067825 */ /* 0x004fe200078e024e */
[----:B------:R2:W-:Y:S04]  /*44b00*/  STL.64 [R1+0x268], R12 ;  /* 0x0002680c01007387 */ /* 0x0005e80000100a00 */
[----:B------:R1:W-:Y:S02]  /*44b10*/  STL.64 [R1+0x260], R6 ;  /* 0x0002600601007387 */ /* 0x0003e40000100a00 */
[----:B------:R-:W3:Y:S02]  /*44b20*/  LDC R19, c[0x0][0x230] ;  /* 0x00008c00ff137b82 */ /* 0x000ee40000000800 */
[----:B------:R-:W3:Y:S04]  /*44b30*/  LDL.LU.64 R66, [R1+0x1868] ;  /* 0x0018680001427983 */ /* 0x000ee80000300a00 */
[----:B------:R-:W3:Y:S02]  /*44b40*/  LDL.LU.64 R70, [R1+0x1860] ;  /* 0x0018600001467983 */ /* 0x000ee40000300a00 */
[----:B------:R-:W3:Y:S02]  /*44b50*/  LDC R21, c[0x0][0x230] ;  /* 0x00008c00ff157b82 */ /* 0x000ee40000000800 */
[----:B------:R-:W3:Y:S04]  /*44b60*/  LDL.LU.64 R74, [R1+0x1718] ;  /* 0x00171800014a7983 */ /* 0x000ee80000300a00 */
[----:B------:R-:W3:Y:S01]  /*44b70*/  LDL.LU.64 R78, [R1+0x1710] ;  /* 0x00171000014e7983 */ /* 0x000ee20000300a00 */
[C---:B------:R-:W-:Y:S01]  /*44b80*/  LOP3.LUT R16, R252.reuse, 0x7f, RZ, 0xc0, !PT ;  /* 0x0000007ffc107812 */ /* 0x040fe200078ec0ff */
[----:B------:R-:W3:Y:S01]  /*44b90*/  LDC R20, c[0x0][0x230] ;  /* 0x00008c00ff147b82 */ /* 0x000ee20000000800 */
[----:B------:R-:W-:-:S04]  /*44ba0*/  SHF.L.U32 R252, R252, 0x4, RZ ;  /* 0x00000004fcfc7819 */ /* 0x000fc800000006ff */
[----:B------:R-:W-:-:S03]  /*44bb0*/  LOP3.LUT R252, R252, 0x70, RZ, 0xc0, !PT ;  /* 0x00000070fcfc7812 */ /* 0x000fc600078ec0ff */
[----:B------:R-:W3:Y:S02]  /*44bc0*/  LDC R49, c[0x0][0x230] ;  /* 0x00008c00ff317b82 */ /* 0x000ee40000000800 */
[----:B------:R-:W-:-:S06]  /*44bd0*/  IMAD R252, R16, 0x80, R252 ;  /* 0x0000008010fc7824 */ /* 0x000fcc00078e02fc */
[----:B------:R-:W2:Y:S01]  /*44be0*/  LDC R16, c[0x0][0x230] ;  /* 0x00008c00ff107b82 */ /* 0x000ea20000000800 */
[----:B------:R-:W-:-:S07]  /*44bf0*/  IADD3 R252, R14, 0x200000, R252 ;  /* 0x002000000efc7810 */ /* 0x000fce0007ffe0fc */
[----:B------:R-:W-:Y:S01]  /*44c00*/  BAR.SYNC.DEFER_BLOCKING 0x0 ;  /* 0x0000000000007b1d */ /* 0x000fe20000010000 */
[----:B----4-:R-:W-:Y:S01]  /*44c10*/  IMAD.WIDE R24, R8, 0x4, R64 ;  /* 0x0000000408187825 */ /* 0x010fe200078e0240 */
[----:B------:R-:W-:-:S03]  /*44c20*/  ISETP.GE.U32.AND P0, PT, R4, 0x7ffffe7d, PT ;  /* 0x7ffffe7d0400780c */ /* 0x000fc60003f06070 */
[----:B------:R-:W-:-:S03]  /*44c30*/  IMAD.WIDE R22, R8, 0x4, R68 ;  /* 0x0000000408167825 */ /* 0x000fc600078e0244 */
[----:B------:R-:W4:Y:S01]  /*44c40*/  LDC R54, c[0x0][0x230] ;  /* 0x00008c00ff367b82 */ /* 0x000f220000000800 */
[----:B------:R-:W-:Y:S04]  /*44c50*/  STL.64 [R1+0x258], R24 ;  /* 0x0002581801007387 */ /* 0x000fe80000100a00 */
[----:B------:R3:W-:Y:S01]  /*44c60*/  STL.64 [R1+0x250], R22 ;  /* 0x0002501601007387 */ /* 0x0007e20000100a00 */
[----:B------:R-:W-:Y:S02]  /*44c70*/  VIADD R30, R30, 0xfffffe9c ;  /* 0xfffffe9c1e1e7836 */ /* 0x000fe40000000000 */
[----:B------:R-:W4:Y:S01]  /*44c80*/  LDC R64, c[0x0][0x230] ;  /* 0x00008c00ff407b82 */ /* 0x000f220000000800 */
[----:B------:R-:W4:Y:S01]  /*44c90*/  LDL.LU.64 R68, [R1+0x1708] ;  /* 0x0017080001447983 */ /* 0x000f220000300a00 */
[----:B--2---:R-:W-:-:S03]  /*44ca0*/  IADD3 R4, R16, -0x121, RZ ;  /* 0xfffffedf10047810 */ /* 0x004fc60007ffe0ff */
[----:B------:R-:W-:Y:S01]  /*44cb0*/  @!PT LDS RZ, [RZ] ;  /* 0x00000000fffff984 */ /* 0x000fe20000000800 */
[----:B------:R-:W-:Y:S01]  /*44cc0*/  @!PT LDS RZ, [RZ] ;  /* 0x00000000fffff984 */ /* 0x000fe20000000800 */
[----:B------:R-:W-:Y:S01]  /*44cd0*/  @!PT LDS RZ, [RZ] ;  /* 0x00000000fffff984 */ /* 0x000fe20000000800 */
[----:B------:R2:W-:Y:S03]  /*44ce0*/  LDGSTS.E [R252], desc[UR60][R12.64], !P5 ;  /* 0x000000000cfc7fae */ /* 0x0005e6000e92187c */
[----:B------:R-:W3:Y:S01]  /*44cf0*/  LDC R16, c[0x0][0x230] ;  /* 0x00008c00ff107b82 */ /* 0x000ee20000000800 */
[----:B------:R1:W-:Y:S01]  /*44d00*/  LDGSTS.E [R252+0x4000], desc[UR60][R6.64], !P5 ;  /* 0x0400000006fc7fae */ /* 0x0003e2000e92187c */
[----:B------:R-:W-:Y:S02]  /*44d10*/  ISETP.GE.U32.AND P5, PT, R4, 0x7ffffe60, PT ;  /* 0x7ffffe600400780c */ /* 0x000fe40003fa6070 */
[----:B------:R-:W-:Y:S01]  /*44d20*/  IADD3 R4, R73, -0x123, RZ ;  /* 0xfffffedd49047810 */ /* 0x000fe20007ffe0ff */
[----:B------:R-:W-:Y:S01]  /*44d30*/  LDGSTS.E [R252+0x4], desc[UR60][R24.64], !P1 ;  /* 0x0000400018fc7fae */ /* 0x000fe2000c92187c */
[----:B--2---:R-:W-:-:S03]  /*44d40*/  IMAD.WIDE R12, R8, 0x4, R76 ;  /* 0x00000004080c7825 */ /* 0x004fc600078e024c */
[----:B------:R-:W2:Y:S01]  /*44d50*/  LDL.LU.64 R72, [R1+0x1700] ;  /* 0x0017000001487983 */ /* 0x000ea20000300a00 */
[----:B-1----:R-:W-:-:S03]  /*44d60*/  IMAD.WIDE R6, R8, 0x4, R80 ;  /* 0x0000000408067825 */ /* 0x002fc600078e0250 */
[----:B------:R1:W-:Y:S04]  /*44d70*/  STL.64 [R1+0x248], R12 ;  /* 0x0002480c01007387 */ /* 0x0003e80000100a00 */
[----:B------:R1:W-:Y:S04]  /*44d80*/  STL.64 [R1+0x240], R6 ;  /* 0x0002400601007387 */ /* 0x0003e80000100a00 */
[----:B------:R-:W2:Y:S04]  /*44d90*/  LDL.LU.64 R76, [R1+0x16f8] ;  /* 0x0016f800014c7983 */ /* 0x000ea80000300a00 */
[----:B------:R-:W2:Y:S04]  /*44da0*/  LDL.LU.64 R80, [R1+0x16f0] ;  /* 0x0016f00001507983 */ /* 0x000ea80000300a00 */
[----:B------:R1:W-:Y:S04]  /*44db0*/  LDGSTS.E [R252+0x4004], desc[UR60][R22.64], !P1 ;  /* 0x0400400016fc7fae */ /* 0x0003e8000c92187c */
[----:B------:R1:W-:Y:S04]  /*44dc0*/  LDGSTS.E [R252+0x8], desc[UR60][R12.64], !P6 ;  /* 0x000080000cfc7fae */ /* 0x0003e8000f12187c */
[----:B------:R1:W-:Y:S01]  /*44dd0*/  LDGSTS.E [R252+0x4008], desc[UR60][R6.64], !P6 ;  /* 0x0400800006fc7fae */ /* 0x0003e2000f12187c */
[C---:B---3--:R-:W-:Y:S01]  /*44de0*/  IMAD.WIDE R26, R8.reuse, 0x4, R66 ;  /* 0x00000004081a7825 */ /* 0x048fe200078e0242 */
[----:B-1----:R-:W1:Y:S03]  /*44df0*/  LDC R22, c[0x0][0x230] ;  /* 0x00008c00ff167b82 */ /* 0x002e660000000800 */
[C---:B------:R-:W-:Y:S01]  /*44e00*/  IMAD.WIDE R24, R8.reuse, 0x4, R70 ;  /* 0x0000000408187825 */ /* 0x040fe200078e0246 */
[----:B------:R4:W-:Y:S04]  /*44e10*/  STL.64 [R1+0x238], R26 ;  /* 0x0002381a01007387 */ /* 0x0009e80000100a00 */
[----:B------:R3:W-:Y:S01]  /*44e20*/  STL.64 [R1+0x230], R24 ;  /* 0x0002301801007387 */ /* 0x0007e20000100a00 */
[----:B------:R-:W-:-:S03]  /*44e30*/  IMAD.WIDE R12, R8, 0x4, R74 ;  /* 0x00000004080c7825 */ /* 0x000fc600078e024a */
[----:B------:R-:W2:Y:S01]  /*44e40*/  LDL.LU.64 R66, [R1+0x16e8] ;  /* 0x0016e80001427983 */ /* 0x000ea20000300a00 */
[----:B------:R-:W-:-:S03]  /*44e50*/  IMAD.WIDE R6, R8, 0x4, R78 ;  /* 0x0000000408067825 */ /* 0x000fc600078e024e */
[----:B------:R-:W2:Y:S04]  /*44e60*/  LDL.LU.64 R70, [R1+0x16e0] ;  /* 0x0016e00001467983 */ /* 0x000ea80000300a00 */
[----:B------:R-:W-:Y:S04]  /*44e70*/  STL.64 [R1+0xe8], R12 ;  /* 0x0000e80c01007387 */ /* 0x000fe80000100a00 */
[----:B------:R-:W-:Y:S04]  /*44e80*/  STL.64 [R1+0xe0], R6 ;  /* 0x0000e00601007387 */ /* 0x000fe80000100a00 */
[----:B------:R-:W2:Y:S04]  /*44e90*/  LDL.LU.64 R74, [R1+0x15d8] ;  /* 0x0015d800014a7983 */ /* 0x000ea80000300a00 */
[----:B------:R-:W2:Y:S01]  /*44ea0*/  LDL.LU.64 R78, [R1+0x15d0] ;  /* 0x0015d000014e7983 */ /* 0x000ea20000300a00 */
[----:B------:R-:W-:Y:S01]  /*44eb0*/  VIADD R16, R16, 0xfffffede ;  /* 0xfffffede10107836 */ /* 0x000fe20000000000 */
[----:B------:R-:W-:-:S02]  /*44ec0*/  ISETP.GE.U32.AND P6, PT, R4, 0x7ffffe5e, PT ;  /* 0x7ffffe5e0400780c */ /* 0x000fc40003fc6070 */
[----:B------:R4:W-:Y:S02]  /*44ed0*/  LDGSTS.E [R252+0xc], desc[UR60][R26.64], !P0 ;  /* 0x0000c0001afc7fae */ /* 0x0009e4000c12187c */
[----:B------:R-:W-:Y:S01]  /*44ee0*/  ISETP.GE.U32.AND P1, PT, R16, 0x7ffffe5f, PT ;  /* 0x7ffffe5f1000780c */ /* 0x000fe20003f26070 */
[----:B------:R-:W-:Y:S01]  /*44ef0*/  VIADD R16, R17, 0xfffffedc ;  /* 0xfffffedc11107836 */ /* 0x000fe20000000000 */
[----:B------:R3:W-:Y:S01]  /*44f00*/  LDGSTS.E [R252+0x400c], desc[UR60][R24.64], !P0 ;  /* 0x0400c00018fc7fae */ /* 0x0007e2000c12187c */
[----:B------:R-:W-:-:S03]  /*44f10*/  IADD3 R4, R18, -0x141, RZ ;  /* 0xfffffebf12047810 */ /* 0x000fc60007ffe0ff */
[----:B------:R-:W-:Y:S01]  /*44f20*/  ISETP.GE.U32.AND P0, PT, R16, 0x7ffffe5d, PT ;  /* 0x7ffffe5d1000780c */ /* 0x000fe20003f06070 */
[----:B------:R-:W-:Y:S01]  /*44f30*/  VIADD R16, R19, 0xfffffebe ;  /* 0xfffffebe13107836 */ /* 0x000fe20000000000 */
[----:B------:R-:W-:Y:S01]  /*44f40*/  LDGSTS.E [R252+0x8000], desc[UR60][R12.64], !P5 ;  /* 0x080000000cfc7fae */ /* 0x000fe2000e92187c */
[----:B----4-:R-:W-:-:S03]  /*44f50*/  IMAD.WIDE R26, R8, 0x4, R68 ;  /* 0x00000004081a7825 */ /* 0x010fc600078e0244 */
[----:B------:R-:W-:Y:S01]  /*44f60*/  LDGSTS.E [R252+0xc000], desc[UR60][R6.64], !P5 ;  /* 0x0c00000006fc7fae */ /* 0x000fe2000e92187c */
[----:B---3--:R-:W3:Y:S03]  /*44f70*/  LDC R24, c[0x0][0x230] ;  /* 0x00008c00ff187b82 */ /* 0x008ee60000000800 */
[----:B------:R4:W-:Y:S04]  /*44f80*/  STL.64 [R1+0xd8], R26 ;  /* 0x0000d81a01007387 */ /* 0x0009e80000100a00 */
[----:B------:R4:W-:Y:S01]  /*44f90*/  LDGSTS.E [R252+0x8004], desc[UR60][R26.64], !P1 ;  /* 0x080040001afc7fae */ /* 0x0009e2000c92187c */
[----:B------:R-:W3:Y:S01]  /*44fa0*/  LDC R25, c[0x0][0x230] ;  /* 0x00008c00ff197b82 */ /* 0x000ee20000000800 */
[----:B--2---:R-:W-:-:S07]  /*44fb0*/  IMAD.WIDE R18, R8, 0x4, R72 ;  /* 0x0000000408127825 */ /* 0x004fce00078e0248 */
[----:B----4-:R-:W2:Y:S01]  /*44fc0*/  LDC R26, c[0x0][0x230] ;  /* 0x00008c00ff1a7b82 */ /* 0x010ea20000000800 */
[----:B------:R-:W-:Y:S04]  /*44fd0*/  STL.64 [R1+0xd0], R18 ;  /* 0x0000d01201007387 */ /* 0x000fe80000100a00 */
[----:B------:R-:W-:Y:S01]  /*44fe0*/  LDGSTS.E [R252+0xc004], desc[UR60][R18.64], !P1 ;  /* 0x0c00400012fc7fae */ /* 0x000fe2000c92187c */
[----:B------:R-:W-:-:S04]  /*44ff0*/  IMAD.WIDE R12, R8, 0x4, R76 ;  /* 0x00000004080c7825 */ /* 0x000fc800078e024c */
[----:B------:R-:W-:Y:S01]  /*45000*/  IMAD.WIDE R6, R8, 0x4, R80 ;  /* 0x0000000408067825 */ /* 0x000fe200078e0250 */
[----:B------:R4:W-:Y:S04]  /*45010*/  STL.64 [R1+0xc8], R12 ;  /* 0x0000c80c01007387 */ /* 0x0009e80000100a00 */
[----:B------:R-:W2:Y:S04]  /*45020*/  LDL.LU.64 R68, [R1+0x15c8] ;  /* 0x0015c80001447983 */ /* 0x000ea80000300a00 */
[----:B------:R1:W-:Y:S04]  /*45030*/  STL.64 [R1+0xc0], R6 ;  /* 0x0000c00601007387 */ /* 0x0003e80000100a00 */
[----:B------:R4:W-:Y:S04]  /*45040*/  LDGSTS.E [R252+0x8008], desc[UR60][R12.64], !P6 ;  /* 0x080080000cfc7fae */ /* 0x0009e8000f12187c */
[----:B------:R-:W2:Y:S04]  /*45050*/  LDL.LU.64 R72, [R1+0x15c0] ;  /* 0x0015c00001487983 */ /* 0x000ea80000300a00 */
[----:B------:R1:W-:Y:S04]  /*45060*/  LDGSTS.E [R252+0xc008], desc[UR60][R6.64], !P6 ;  /* 0x0c00800006fc7fae */ /* 0x0003e8000f12187c */
[----:B------:R-:W2:Y:S04]  /*45070*/  LDL.LU.64 R76, [R1+0x15b8] ;  /* 0x0015b800014c7983 */ /* 0x000ea80000300a00 */
[----:B------:R-:W2:Y:S01]  /*45080*/  LDL.LU.64 R80, [R1+0x15b0] ;  /* 0x0015b00001507983 */ /* 0x000ea20000300a00 */
[----:B------:R-:W-:Y:S01]  /*45090*/  ISETP.GE.U32.AND P1, PT, R16, 0x7ffffe3f, PT ;  /* 0x7ffffe3f1000780c */ /* 0x000fe20003f26070 */
[----:B----4-:R-:W-:-:S04]  /*450a0*/  IMAD.WIDE R12, R8, 0x4, R66 ;  /* 0x00000004080c7825 */ /* 0x010fc800078e0242 */
[C---:B-1----:R-:W-:Y:S01]  /*450b0*/  IMAD.WIDE R6, R8.reuse, 0x4, R70 ;  /* 0x0000000408067825 */ /* 0x042fe200078e0246 */
[----:B------:R-:W-:Y:S04]  /*450c0*/  STL.64 [R1+0xb8], R12 ;  /* 0x0000b80c01007387 */ /* 0x000fe80000100a00 */
[----:B------:R-:W-:Y:S04]  /*450d0*/  STL.64 [R1+0xb0], R6 ;  /* 0x0000b00601007387 */ /* 0x000fe80000100a00 */
[----:B------:R-:W4:Y:S01]  /*450e0*/  LDL.LU.64 R66, [R1+0x15a8] ;  /* 0x0015a80001427983 */ /* 0x000f220000300a00 */
[----:B------:R-:W-:-:S03]  /*450f0*/  IMAD.WIDE R38, R8, 0x4, R74 ;  /* 0x0000000408267825 */ /* 0x000fc600078e024a */
[----:B------:R-:W4:Y:S01]  /*45100*/  LDL.LU.64 R70, [R1+0x15a0] ;  /* 0x0015a00001467983 */ /* 0x000f220000300a00 */
[----:B------:R-:W-:-:S03]  /*45110*/  IMAD.WIDE R16, R8, 0x4, R78 ;  /* 0x0000000408107825 */ /* 0x000fc600078e024e */
[----:B------:R-:W4:Y:S04]  /*45120*/  LDL.LU.64 R74, [R1+0x14f8] ;  /* 0x0014f800014a7983 */ /* 0x000f280000300a00 */
[----:B------:R-:W4:Y:S01]  /*45130*/  LDL.LU.64 R78, [R1+0x14f0] ;  /* 0x0014f000014e7983 */ /* 0x000f220000300a00 */
[----:B------:R-:W-:Y:S02]  /*45140*/  ISETP.GE.U32.AND P5, PT, R4, 0x7ffffe40, PT ;  /* 0x7ffffe400400780c */ /* 0x000fe40003fa6070 */
[----:B------:R-:W-:Y:S01]  /*45150*/  IADD3 R4, R21, -0x143, RZ ;  /* 0xfffffebd15047810 */ /* 0x000fe20007ffe0ff */
[----:B------:R-:W-:Y:S01]  /*45160*/  VIADD R18, R20, 0xfffffebc ;  /* 0xfffffebc14127836 */ /* 0x000fe20000000000 */
[----:B------:R-:W-:Y:S02]  /*45170*/  LDGSTS.E [R252+0x800c], desc[UR60][R12.64], !P0 ;  /* 0x0800c0000cfc7fae */ /* 0x000fe4000c12187c */
[----:B------:R-:W-:-:S02]  /*45180*/  ISETP.GE.U32.AND P6, PT, R4, 0x7ffffe3e, PT ;  /* 0x7ffffe3e0400780c */ /* 0x000fc40003fc6070 */
[----:B------:R-:W-:Y:S01]  /*45190*/  IADD3 R4, R22, -0x161, RZ ;  /* 0xfffffe9f16047810 */ /* 0x000fe20007ffe0ff */
[----:B------:R-:W-:Y:S01]  /*451a0*/  LDGSTS.E [R252+0xc00c], desc[UR60][R6.64], !P0 ;  /* 0x0c00c00006fc7fae */ /* 0x000fe2000c12187c */
[----:B------:R-:W-:-:S03]  /*451b0*/  ISETP.GE.U32.AND P0, PT, R18, 0x7ffffe3d, PT ;  /* 0x7ffffe3d1200780c */ /* 0x000fc60003f06070 */
[----:B------:R-:W-:Y:S01]  /*451c0*/  STL.64 [R1+0x2d60], R38 ;  /* 0x002d602601007387 */ /* 0x000fe20000100a00 */
[----:B---3--:R-:W-:-:S03]  /*451d0*/  VIADD R24, R24, 0xfffffe9e ;  /* 0xfffffe9e18187836 */ /* 0x008fc60000000000 */
[----:B------:R-:W-:Y:S04]  /*451e0*/  STL.64 [R1+0x2d68], R16 ;  /* 0x002d681001007387 */ /* 0x000fe80000100a00 */
[----:B------:R-:W-:Y:S04]  /*451f0*/  LDGSTS.E [R252+0x10000], desc[UR60][R38.64], !P5 ;  /* 0x1000000026fc7fae */ /* 0x000fe8000e92187c */
[----:B------:R-:W-:Y:S01]  /*45200*/  LDGSTS.E [R252+0x14000], desc[UR60][R16.64], !P5 ;  /* 0x1400000010fc7fae */ /* 0x000fe2000e92187c */
[----:B------:R-:W-:Y:S02]  /*45210*/  ISETP.GE.U32.AND P5, PT, R4, 0x7ffffe20, PT ;  /* 0x7ffffe200400780c */ /* 0x000fe40003fa6070 */
[----:B------:R-:W-:Y:S01]  /*45220*/  IADD3 R4, R25, -0x163, RZ ;  /* 0xfffffe9d19047810 */ /* 0x000fe20007ffe0ff */
[----:B--2---:R-:W-:-:S02]  /*45230*/  IMAD.WIDE R22, R8, 0x4, R68 ;  /* 0x0000000408167825 */ /* 0x004fc400078e0244 */
[----:B------:R-:W2:Y:S04]  /*45240*/  LDL.LU.64 R68, [R1+0x14e8] ;  /* 0x0014e80001447983 */ /* 0x000ea80000300a00 */
[----:B------:R1:W-:Y:S01]  /*45250*/  LDGSTS.E [R252+0x10004], desc[UR60][R22.64], !P1 ;  /* 0x1000400016fc7fae */ /* 0x0003e2000c92187c */
[----:B------:R-:W-:-:S03]  /*45260*/  IMAD.WIDE R18, R8, 0x4, R72 ;  /* 0x0000000408127825 */ /* 0x000fc600078e0248 */
[----:B------:R-:W3:Y:S04]  /*45270*/  LDL.LU.64 R72, [R1+0x14e0] ;  /* 0x0014e00001487983 */ /* 0x000ee80000300a00 */
[----:B------:R-:W-:Y:S01]  /*45280*/  LDGSTS.E [R252+0x14004], desc[UR60][R18.64], !P1 ;  /* 0x1400400012fc7fae */ /* 0x000fe2000c92187c */
[----:B------:R-:W-:-:S03]  /*45290*/  IMAD.WIDE R40, R8, 0x4, R76 ;  /* 0x0000000408287825 */ /* 0x000fc600078e024c */
[----:B------:R-:W3:Y:S01]  /*452a0*/  LDL.LU.64 R76, [R1+0x14d8] ;  /* 0x0014d800014c7983 */ /* 0x000ee20000300a00 */
[----:B------:R-:W-:-:S03]  /*452b0*/  IMAD.WIDE R20, R8, 0x4, R80 ;  /* 0x0000000408147825 */ /* 0x000fc600078e0250 */
[----:B------:R-:W3:Y:S01]  /*452c0*/  LDL.LU.64 R80, [R1+0x14d0] ;  /* 0x0014d00001507983 */ /* 0x000ee20000300a00 */
[----:B------:R-:W-:-:S03]  /*452d0*/  ISETP.GE.U32.AND P1, PT, R24, 0x7ffffe1f, PT ;  /* 0x7ffffe1f1800780c */ /* 0x000fc60003f26070 */
[----:B------:R1:W-:Y:S04]  /*452e0*/  STL.64 [R1+0x2d50], R22 ;  /* 0x002d501601007387 */ /* 0x0003e80000100a00 */
[----:B------:R-:W-:Y:S04]  /*452f0*/  STL.64 [R1+0x2d58], R18 ;  /* 0x002d581201007387 */ /* 0x000fe80000100a00 */
[----:B------:R-:W-:Y:S04]  /*45300*/  STL.64 [R1+0x2d70], R40 ;  /* 0x002d702801007387 */ /* 0x000fe80000100a00 */
[----:B------:R-:W-:Y:S01]  /*45310*/  LDGSTS.E [R252+0x10008], desc[UR60][R40.64], !P6 ;  /* 0x1000800028fc7fae */ /* 0x000fe2000f12187c */
[----:B------:R-:W-:Y:S01]  /*45320*/  VIADD R36, R36, 0xfffffefa ;  /* 0xfffffefa24247836 */ /* 0x000fe20000000000 */
[----:B-1----:R-:W1:Y:S02]  /*45330*/  LDC R22, c[0x0][0x230] ;  /* 0x00008c00ff167b82 */ /* 0x002e640000000800 */
[----:B------:R1:W-:Y:S04]  /*45340*/  STL.64 [R1+0x2d78], R20 ;  /* 0x002d781401007387 */ /* 0x0003e80000100a00 */
[----:B------:R1:W-:Y:S01]  /*45350*/  LDGSTS.E [R252+0x14008], desc[UR60][R20.64], !P6 ;  /* 0x1400800014fc7fae */ /* 0x0003e2000f12187c */
[----:B------:R-:W-:-:S02]  /*45360*/  ISETP.GE.U32.AND P6, PT, R4, 0x7ffffe1e, PT ;  /* 0x7ffffe1e0400780c */ /* 0x000fc40003fc6070 */
[----:B------:R-:W-:Y:S01]  /*45370*/  IADD3 R4, R26, -0x105, RZ ;  /* 0xfffffefb1a047810 */ /* 0x000fe20007ffe0ff */
[----:B------:R-:W-:Y:S02]  /*45380*/  VIADD R48, R48, 0xfffffef8 ;  /* 0xfffffef830307836 */ /* 0x000fe40000000000 */
[----:B------:R-:W-:Y:S02]  /*45390*/  VIADD R58, R58, 0xfffffe9a ;  /* 0xfffffe9a3a3a7836 */ /* 0x000fe40000000000 */
[----:B------:R-:W-:Y:S02]  /*453a0*/  VIADD R64, R64, 0xfffffe98 ;  /* 0xfffffe9840407836 */ /* 0x000fe40000000000 */
[----:B------:R-:W-:Y:S02]  /*453b0*/  VIADD R112, R112, 0xfffffef0 ;  /* 0xfffffef070707836 */ /* 0x000fe40000000000 */
[----:B------:R-:W-:Y:S01]  /*453c0*/  VIADD R144, R144, 0xfffffeec ;  /* 0xfffffeec90907836 */ /* 0x000fe20000000000 */
[----:B-1----:R-:W1:Y:S01]  /*453d0*/  LDC R21, c[0x0][0x230] ;  /* 0x00008c00ff157b82 */ /* 0x002e620000000800 */
[----:B------:R-:W-:-:S02]  /*453e0*/  VIADD R176, R176, 0xfffffee8 ;  /* 0xfffffee8b0b07836 */ /* 0x000fc40000000000 */
[----:B------:R-:W-:-:S05]  /*453f0*/  VIADD R216, R216, 0xfffffee6 ;  /* 0xfffffee6d8d87836 */ /* 0x000fca0000000000 */
[----:B------:R-:W1:Y:S01]  /*45400*/  LDC R20, c[0x0][0x230] ;  /* 0x00008c00ff147b82 */ /* 0x000e620000000800 */
[C---:B----4-:R-:W-:Y:S02]  /*45410*/  IMAD.WIDE R28, R8.reuse, 0x4, R66 ;  /* 0x00000004081c7825 */ /* 0x050fe400078e0242 */
[----:B------:R-:W4:Y:S02]  /*45420*/  LDL.LU.64 R66, [R1+0x14c8] ;  /* 0x0014c80001427983 */ /* 0x000f240000300a00 */
[C---:B------:R-:W-:Y:S02]  /*45430*/  IMAD.WIDE R24, R8.reuse, 0x4, R70 ;  /* 0x0000000408187825 */ /* 0x040fe400078e0246 */
[----:B------:R-:W4:Y:S02]  /*45440*/  LDL.LU.64 R70, [R1+0x14c0] ;  /* 0x0014c00001467983 */ /* 0x000f240000300a00 */
[C---:B------:R-:W-:Y:S02]  /*45450*/  IMAD.WIDE R42, R8.reuse, 0x4, R74 ;  /* 0x00000004082a7825 */ /* 0x040fe400078e024a */
[----:B------:R-:W4:Y:S02]  /*45460*/  LDL.LU.64 R74, [R1+0x1858] ;  /* 0x00185800014a7983 */ /* 0x000f240000300a00 */
[----:B------:R-:W-:-:S02]  /*45470*/  IMAD.WIDE R26, R8, 0x4, R78 ;  /* 0x00000004081a7825 */ /* 0x000fc400078e024e */
[----:B------:R-:W4:Y:S04]  /*45480*/  LDL.LU.64 R78, [R1+0x1850] ;  /* 0x00185000014e7983 */ /* 0x000f280000300a00 */
[----:B------:R-:W-:Y:S04]  /*45490*/  STL.64 [R1+0x2d48], R28 ;  /* 0x002d481c01007387 */ /* 0x000fe80000100a00 */
[----:B------:R-:W-:Y:S04]  /*454a0*/  LDGSTS.E [R252+0x1000c], desc[UR60][R28.64], !P0 ;  /* 0x1000c0001cfc7fae */ /* 0x000fe8000c12187c */
[----:B------:R1:W-:Y:S04]  /*454b0*/  STL.64 [R1+0x2d80], R24 ;  /* 0x002d801801007387 */ /* 0x0003e80000100a00 */
[----:B------:R1:W-:Y:S01]  /*454c0*/  LDGSTS.E [R252+0x1400c], desc[UR60][R24.64], !P0 ;  /* 0x1400c00018fc7fae */ /* 0x0003e2000c12187c */
[----:B------:R-:W-:-:S03]  /*454d0*/  ISETP.GE.U32.AND P0, PT, R30, 0x7ffffe1d, PT ;  /* 0x7ffffe1d1e00780c */ /* 0x000fc60003f06070 */
[----:B------:R-:W-:Y:S04]  /*454e0*/  STL.64 [R1+0x2d88], R42 ;  /* 0x002d882a01007387 */ /* 0x000fe80000100a00 */
[----:B------:R-:W-:Y:S04]  /*454f0*/  STL.64 [R1+0x2d90], R26 ;  /* 0x002d901a01007387 */ /* 0x000fe80000100a00 */
[----:B------:R-:W-:Y:S01]  /*45500*/  LDGSTS.E [R252+0x18000], desc[UR60][R42.64], !P5 ;  /* 0x180000002afc7fae */ /* 0x000fe2000e92187c */
[----:B-1----:R-:W1:Y:S03]  /*45510*/  LDC R25, c[0x0][0x230] ;  /* 0x00008c00ff197b82 */ /* 0x002e660000000800 */
[----:B------:R-:W-:Y:S01]  /*45520*/  LDGSTS.E [R252+0x1c000], desc[UR60][R26.64], !P5 ;  /* 0x1c0000001afc7fae */ /* 0x000fe2000e92187c */
[----:B------:R-:W-:-:S02]  /*45530*/  ISETP.GE.U32.AND P5, PT, R4, 0x7ffffe7c, PT ;  /* 0x7ffffe7c0400780c */ /* 0x000fc40003fa6070 */
[----:B------:R-:W-:Y:S02]  /*45540*/  IADD3 R4, R32, -0x107, RZ ;  /* 0xfffffef920047810 */ /* 0x000fe40007ffe0ff */
[----:B------:R-:W1:Y:S01]  /*45550*/  LDC R24, c[0x0][0x230] ;  /* 0x00008c00ff187b82 */ /* 0x000e620000000800 */
[C---:B--2---:R-:W-:Y:S02]  /*45560*/  IMAD.WIDE R34, R8.reuse, 0x4, R68 ;  /* 0x0000000408227825 */ /* 0x044fe400078e0244 */
[----:B------:R-:W2:Y:S04]  /*45570*/  LDL.LU.64 R68, [R1+0x1848] ;  /* 0x0018480001447983 */ /* 0x000ea80000300a00 */
[----:B------:R-:W-:Y:S01]  /*45580*/  LDGSTS.E [R252+0x18004], desc[UR60][R34.64], !P1 ;  /* 0x1800400022fc7fae */ /* 0x000fe2000c92187c */
[----:B---3--:R-:W-:-:S03]  /*45590*/  IMAD.WIDE R30, R8, 0x4, R72 ;  /* 0x00000004081e7825 */ /* 0x008fc600078e0248 */
[----:B------:R-:W3:Y:S04]  /*455a0*/  LDL.LU.64 R72, [R1+0x1840] ;  /* 0x0018400001487983 */ /* 0x000ee80000300a00 */
[----:B------:R-:W-:Y:S01]  /*455b0*/  LDGSTS.E [R252+0x1c004], desc[UR60][R30.64], !P1 ;  /* 0x1c0040001efc7fae */ /* 0x000fe2000c92187c */
[----:B------:R-:W-:-:S03]  /*455c0*/  IMAD.WIDE R44, R8, 0x4, R76 ;  /* 0x00000004082c7825 */ /* 0x000fc600078e024c */
[----:B------:R-:W3:Y:S01]  /*455d0*/  LDL.LU.64 R76, [R1+0x1838] ;  /* 0x00183800014c7983 */ /* 0x000ee20000300a00 */
[----:B------:R-:W-:-:S03]  /*455e0*/  IMAD.WIDE R32, R8, 0x4, R80 ;  /* 0x0000000408207825 */ /* 0x000fc600078e0250 */
[----:B------:R-:W3:Y:S01]  /*455f0*/  LDL.LU.64 R80, [R1+0x1830] ;  /* 0x0018300001507983 */ /* 0x000ee20000300a00 */
[----:B------:R-:W-:-:S03]  /*45600*/  ISETP.GE.U32.AND P1, PT, R36, 0x7ffffe7b, PT ;  /* 0x7ffffe7b2400780c */ /* 0x000fc60003f26070 */
[----:B------:R-:W-:Y:S04]  /*45610*/  STL.64 [R1+0x2d98], R34 ;  /* 0x002d982201007387 */ /* 0x000fe80000100a00 */
[----:B------:R-:W-:Y:S04]  /*45620*/  STL.64 [R1+0x2da0], R30 ;  /* 0x002da01e01007387 */ /* 0x000fe80000100a00 */
[----:B------:R-:W-:Y:S04]  /*45630*/  STL.64 [R1+0x2da8], R44 ;  /* 0x002da82c01007387 */ /* 0x000fe80000100a00 */
[----:B------:R-:W-:Y:S04]  /*45640*/  STL.64 [R1+0x2db0], R32 ;  /* 0x002db02001007387 */ /* 0x000fe80000100a00 */
[----:B------:R-:W-:Y:S04]  /*45650*/  LDGSTS.E [R252+0x18008], desc[UR60][R44.64], !P6 ;  /* 0x180080002cfc7fae */ /* 0x000fe8000f12187c */
[----:B------:R-:W-:Y:S01]  /*45660*/  LDGSTS.E [R252+0x1c008], desc[UR60][R32.64], !P6 ;  /* 0x1c00800020fc7fae */ /* 0x000fe2000f12187c */
[----:B----4-:R-:W-:-:S03]  /*45670*/  IMAD.WIDE R46, R8, 0x4, R66 ;  /* 0x00000004082e7825 */ /* 0x010fc600078e0242 */
[----:B------:R-:W4:Y:S01]  /*45680*/  LDL.LU.64 R66, [R1+0x1828] ;  /* 0x0018280001427983 */ /* 0x000f220000300a00 */
[----:B------:R-:W-:-:S03]  /*45690*/  IMAD.WIDE R36, R8, 0x4, R70 ;  /* 0x0000000408247825 */ /* 0x000fc600078e0246 */
[----:B------:R-:W4:Y:S01]  /*456a0*/  LDL.LU.64 R70, [R1+0x1820] ;  /* 0x0018200001467983 */ /* 0x000f220000300a00 */
[----:B------:R-:W-:-:S04]  /*456b0*/  IMAD.WIDE R12, R8, 0x4, R74 ;  /* 0x00000004080c7825 */ /* 0x000fc800078e024a */
[----:B------:R-:W-:Y:S01]  /*456c0*/  IMAD.WIDE R6, R8, 0x4, R78 ;  /* 0x0000000408067825 */ /* 0x000fe200078e024e */
[----:B------:R1:W-:Y:S04]  /*456d0*/  STL.64 [R1+0x228], R12 ;  /* 0x0002280c01007387 */ /* 0x0003e80000100a00 */
[----:B------:R-:W4:Y:S04]  /*456e0*/  LDL.LU.64 R74, [R1+0x16d8] ;  /* 0x0016d800014a7983 */ /* 0x000f280000300a00 */
[----:B------:R1:W-:Y:S04]  /*456f0*/  STL.64 [R1+0x220], R6 ;  /* 0x0002200601007387 */ /* 0x0003e80000100a00 */
[----:B------:R-:W4:Y:S01]  /*45700*/  LDL.LU.64 R78, [R1+0x16d0] ;  /* 0x0016d000014e7983 */ /* 0x000f220000300a00 */
[----:B------:R-:W-:-:S03]  /*45710*/  ISETP.GE.U32.AND P6, PT, R4, 0x7ffffe7a, PT ;  /* 0x7ffffe7a0400780c */ /* 0x000fc60003fc6070 */
[----:B------:R-:W-:Y:S04]  /*45720*/  LDGSTS.E [R252+0x1800c], desc[UR60][R46.64], !P0 ;  /* 0x1800c0002efc7fae */ /* 0x000fe8000c12187c */
[----:B------:R1:W-:Y:S04]  /*45730*/  LDGSTS.E [R252+0x1c00c], desc[UR60][R36.64], !P0 ;  /* 0x1c00c00024fc7fae */ /* 0x0003e8000c12187c */
[----:B------:R1:W-:Y:S04]  /*45740*/  LDGSTS.E [R243], desc[UR60][R12.64], !P5 ;  /* 0x000000000cf37fae */ /* 0x0003e8000e92187c */
[----:B------:R1:W-:Y:S01]  /*45750*/  LDGSTS.E [R243+0x4000], desc[UR60][R6.64], !P5 ;  /* 0x0400000006f37fae */ /* 0x0003e2000e92187c */
[----:B--2---:R-:W-:-:S04]  /*45760*/  IMAD.WIDE R18, R8, 0x4, R68 ;  /* 0x0000000408127825 */ /* 0x004fc800078e0244 */
[----:B---3--:R-:W-:Y:S01]  /*45770*/  IMAD.WIDE R16, R8, 0x4, R72 ;  /* 0x0000000408107825 */ /* 0x008fe200078e0248 */
[----:B------:R4:W-:Y:S01]  /*45780*/  STL.64 [R1+0x218], R18 ;  /* 0x0002181201007387 */ /* 0x0009e20000100a00 */
[----:B------:R-:W-:Y:S01]  /*45790*/  IADD3 R4, R50, -0x125, RZ ;  /* 0xfffffedb32047810 */ /* 0x000fe20007ffe0ff */
[----:B-1----:R-:W1:Y:S02]  /*457a0*/  LDC R252, c[0x0][0x230] ;  /* 0x00008c00fffc7b82 */ /* 0x002e640000000800 */
[----:B------:R2:W-:Y:S01]  /*457b0*/  STL.64 [R1+0x210], R16 ;  /* 0x0002101001007387 */ /* 0x0005e20000100a00 */
[----:B------:R-:W-:-:S03]  /*457c0*/  IMAD.WIDE R12, R8, 0x4, R76 ;  /* 0x00000004080c7825 */ /* 0x000fc600078e024c */
[----:B------:R-:W3:Y:S01]  /*457d0*/  LDL.LU.64 R68, [R1+0x16c8] ;  /* 0x0016c80001447983 */ /* 0x000ee20000300a00 */
[----:B------:R-:W-:Y:S01]  /*457e0*/  ISETP.GE.U32.AND P0, PT, R48, 0x7ffffe79, PT ;  /* 0x7ffffe793000780c */ /* 0x000fe20003f06070 */
[----:B------:R-:W1:Y:S01]  /*457f0*/  LDC R50, c[0x0][0x230] ;  /* 0x00008c00ff327b82 */ /* 0x000e620000000800 */
[C---:B------:R-:W-:Y:S01]  /*45800*/  IMAD.WIDE R6, R8.reuse, 0x4, R80 ;  /* 0x0000000408067825 */ /* 0x040fe200078e0250 */
[----:B------:R-:W3:Y:S04]  /*45810*/  LDL.LU.64 R72, [R1+0x16c0] ;  /* 0x0016c00001487983 */ /* 0x000ee80000300a00 */
[----:B------:R2:W-:Y:S04]  /*45820*/  STL.64 [R1+0x208], R12 ;  /* 0x0002080c01007387 */ /* 0x0005e80000100a00 */
[----:B------:R4:W-:Y:S04]  /*45830*/  LDGSTS.E [R243+0x4], desc[UR60][R18.64], !P1 ;  /* 0x0000400012f37fae */ /* 0x0009e8000c92187c */
[----:B------:R2:W-:Y:S04]  /*45840*/  STL.64 [R1+0x200], R6 ;  /* 0x0002000601007387 */ /* 0x0005e80000100a00 */
[----:B------:R2:W-:Y:S04]  /*45850*/  LDGSTS.E [R243+0x4004], desc[UR60][R16.64], !P1 ;  /* 0x0400400010f37fae */ /* 0x0005e8000c92187c */
[----:B------:R-:W3:Y:S04]  /*45860*/  LDL.LU.64 R76, [R1+0x16b8] ;  /* 0x0016b800014c7983 */ /* 0x000ee80000300a00 */
[----:B------:R-:W3:Y:S04]  /*45870*/  LDL.LU.64 R80, [R1+0x16b0] ;  /* 0x0016b00001507983 */ /* 0x000ee80000300a00 */
[----:B------:R1:W-:Y:S04]  /*45880*/  LDGSTS.E [R243+0x8], desc[UR60][R12.64], !P6 ;  /* 0x000080000cf37fae */ /* 0x0003e8000f12187c */
[----:B------:R1:W-:Y:S01]  /*45890*/  LDGSTS.E [R243+0x4008], desc[UR60][R6.64], !P6 ;  /* 0x0400800006f37fae */ /* 0x0003e2000f12187c */
        /* <DEDUP_REMOVED lines=14> */
[----:B------:R-:W1:Y:S01]  /*45980*/  LDC R51, c[0x0][0x230] ;  /* 0x00008c00ff337b82 */ /* 0x000e620000000800 */
[----:B------:R-:W-:Y:S01]  /*45990*/  IADD3 R4, R52, -0x127, RZ ;  /* 0xfffffed934047810 */ /* 0x000fe20007ffe0ff */
[----:B------:R3:W-:Y:S01]  /*459a0*/  LDGSTS.E [R243+0xc], desc[UR60][R18.64], !P0 ;  /* 0x0000c00012f37fae */ /* 0x0007e2000c12187c */
[----:B------:R-:W-:-:S02]  /*459b0*/  ISETP.GE.U32.AND P1, PT, R48, 0x7ffffe5b, PT ;  /* 0x7ffffe5b3000780c */ /* 0x000fc40003f26070 */
[----:B------:R-:W-:Y:S01]  /*459c0*/  ISETP.GE.U32.AND P6, PT, R4, 0x7ffffe5a, PT ;  /* 0x7ffffe5a0400780c */ /* 0x000fe20003fc6070 */
[----:B------:R2:W-:Y:S01]  /*459d0*/  LDGSTS.E [R243+0x400c], desc[UR60][R16.64], !P0 ;  /* 0x0400c00010f37fae */ /* 0x0005e2000c12187c */
[----:B------:R-:W-:Y:S01]  /*459e0*/  IADD3 R4, R53, -0x145, RZ ;  /* 0xfffffebb35047810 */ /* 0x000fe20007ffe0ff */
[----:B------:R-:W-:Y:S01]  /*459f0*/  VIADD R48, R49, 0xfffffed8 ;  /* 0xfffffed831307836 */ /* 0x000fe20000000000 */
[----:B------:R-:W4:Y:S03]  /*45a00*/  LDC R52, c[0x0][0x230] ;  /* 0x00008c00ff347b82 */ /* 0x000f260000000800 */
[----:B------:R1:W-:Y:S04]  /*45a10*/  LDGSTS.E [R243+0x8000], desc[UR60][R12.64], !P5 ;  /* 0x080000000cf37fae */ /* 0x0003e8000e92187c */
[----:B------:R1:W-:Y:S01]  /*45a20*/  LDGSTS.E [R243+0xc000], desc[UR60][R6.64], !P5 ;  /* 0x0c00000006f37fae */ /* 0x0003e2000e92187c */
[----:B------:R-:W-:-:S02]  /*45a30*/  ISETP.GE.U32.AND P5, PT, R4, 0x7ffffe3c, PT ;  /* 0x7ffffe3c0400780c */ /* 0x000fc40003fa6070 */
[----:B------:R-:W-:Y:S02]  /*45a40*/  IADD3 R4, R55, -0x147, RZ ;  /* 0xfffffeb937047810 */ /* 0x000fe40007ffe0ff */
[----:B------:R-:W-:Y:S01]  /*45a50*/  ISETP.GE.U32.AND P0, PT, R48, 0x7ffffe59, PT ;  /* 0x7ffffe593000780c */ /* 0x000fe20003f06070 */
[----:B------:R-:W-:Y:S02]  /*45a60*/  VIADD R48, R50, 0xfffffeba ;  /* 0xfffffeba32307836 */ /* 0x000fe40000000000 */
[----:B---3--:R-:W-:-:S04]  /*45a70*/  IMAD.WIDE R18, R8, 0x4, R68 ;  /* 0x0000000408127825 */ /* 0x008fc800078e0244 */
[C---:B--2---:R-:W-:Y:S01]  /*45a80*/  IMAD.WIDE R16, R8.reuse, 0x4, R72 ;  /* 0x0000000408107825 */ /* 0x044fe200078e0248 */
[----:B------:R-:W-:Y:S04]  /*45a90*/  STL.64 [R1+0x98], R18 ;  /* 0x0000981201007387 */ /* 0x000fe80000100a00 */
[----:B------:R-:W-:Y:S04]  /*45aa0*/  STL.64 [R1+0x90], R16 ;  /* 0x0000901001007387 */ /* 0x000fe80000100a00 */
[----:B------:R-:W2:Y:S04]  /*45ab0*/  LDL.LU.64 R72, [R1+0x1588] ;  /* 0x0015880001487983 */ /* 0x000ea80000300a00 */
[----:B------:R-:W-:Y:S04]  /*45ac0*/  LDGSTS.E [R243+0x8004], desc[UR60][R18.64], !P1 ;  /* 0x0800400012f37fae */ /* 0x000fe8000c92187c */
[----:B------:R-:W3:Y:S01]  /*45ad0*/  LDL.LU.64 R68, [R1+0x1580] ;  /* 0x0015800001447983 */ /* 0x000ee20000300a00 */
[----:B-1----:R-:W-:-:S03]  /*45ae0*/  IMAD.WIDE R12, R8, 0x4, R76 ;  /* 0x00000004080c7825 */ /* 0x002fc600078e024c */
[----:B------:R-:W-:Y:S01]  /*45af0*/  LDGSTS.E [R243+0xc004], desc[UR60][R16.64], !P1 ;  /* 0x0c00400010f37fae */ /* 0x000fe2000c92187c */
[----:B------:R-:W-:-:S03]  /*45b00*/  IMAD.WIDE R6, R8, 0x4, R80 ;  /* 0x0000000408067825 */ /* 0x000fc600078e0250 */
[----:B------:R4:W-:Y:S04]  /*45b10*/  STL.64 [R1+0x88], R12 ;  /* 0x0000880c01007387 */ /* 0x0009e80000100a00 */
[----:B------:R4:W-:Y:S04]  /*45b20*/  LDGSTS.E [R243+0x8008], desc[UR60][R12.64], !P6 ;  /* 0x080080000cf37fae */ /* 0x0009e8000f12187c */
[----:B------:R1:W-:Y:S04]  /*45b30*/  STL.64 [R1+0x80], R6 ;  /* 0x0000800601007387 */ /* 0x0003e80000100a00 */
[----:B------:R1:W-:Y:S01]  /*45b40*/  LDGSTS.E [R243+0xc008], desc[UR60][R6.64], !P6 ;  /* 0x0c00800006f37fae */ /* 0x0003e2000f12187c */
[----:B------:R-:W-:-:S03]  /*45b50*/  ISETP.GE.U32.AND P6, PT, R4, 0x7ffffe3a, PT ;  /* 0x7ffffe3a0400780c */ /* 0x000fc60003fc6070 */
[----:B------:R-:W3:Y:S01]  /*45b60*/  LDL.LU.64 R76, [R1+0x1578] ;  /* 0x00157800014c7983 */ /* 0x000ee20000300a00 */
[----:B------:R-:W-:-:S03]  /*45b70*/  IADD3 R4, R51, -0x165, RZ ;  /* 0xfffffe9b33047810 */ /* 0x000fc60007ffe0ff */
[----:B------:R-:W3:Y:S01]  /*45b80*/  LDL.LU.64 R80, [R1+0x1570] ;  /* 0x0015700001507983 */ /* 0x000ee20000300a00 */
[----:B------:R-:W-:Y:S01]  /*45b90*/  ISETP.GE.U32.AND P1, PT, R48, 0x7ffffe3b, PT ;  /* 0x7ffffe3b3000780c */ /* 0x000fe20003f26070 */
[C---:B----4-:R-:W-:Y:S02]  /*45ba0*/  IMAD.WIDE R12, R8.reuse, 0x4, R66 ;  /* 0x00000004080c7825 */ /* 0x050fe400078e0242 */
[----:B------:R-:W4:Y:S02]  /*45bb0*/  LDC R66, c[0x0][0x230] ;  /* 0x00008c00ff427b82 */ /* 0x000f240000000800 */
[----:B-1----:R-:W-:Y:S01]  /*45bc0*/  IMAD.WIDE R6, R8, 0x4, R70 ;  /* 0x0000000408067825 */ /* 0x002fe200078e0246 */
[----:B------:R1:W-:Y:S04]  /*45bd0*/  STL.64 [R1+0x78], R12 ;  /* 0x0000780c01007387 */ /* 0x0003e80000100a00 */
[----:B------:R1:W-:Y:S01]  /*45be0*/  STL.64 [R1+0x70], R6 ;  /* 0x0000700601007387 */ /* 0x0003e20000100a00 */
[----:B------:R-:W-:Y:S01]  /*45bf0*/  VIADD R52, R52, 0xfffffeb8 ;  /* 0xfffffeb834347836 */ /* 0x000fe20000000000 */
[----:B------:R-:W1:Y:S02]  /*45c00*/  LDC R70, c[0x0][0x230] ;  /* 0x00008c00ff467b82 */ /* 0x000e640000000800 */
[----:B------:R4:W-:Y:S04]  /*45c10*/  LDGSTS.E [R243+0x800c], desc[UR60][R12.64], !P0 ;  /* 0x0800c0000cf37fae */ /* 0x0009e8000c12187c */
[----:B------:R4:W-:Y:S01]  /*45c20*/  LDGSTS.E [R243+0xc00c], desc[UR60][R6.64], !P0 ;  /* 0x0c00c00006f37fae */ /* 0x0009e2000c12187c */
[----:B------:R-:W-:-:S03]  /*45c30*/  IMAD.WIDE R50, R8, 0x4, R74 ;  /* 0x0000000408327825 */ /* 0x000fc600078e024a */
[----:B------:R-:W4:Y:S01]  /*45c40*/  LDL.LU.64 R74, [R1+0x1568] ;  /* 0x00156800014a7983 */ /* 0x000f220000300a00 */
[----:B------:R-:W-:-:S03]  /*45c50*/  IMAD.WIDE R48, R8, 0x4, R78 ;  /* 0x0000000408307825 */ /* 0x000fc600078e024e */
[----:B------:R-:W4:Y:S04]  /*45c60*/  LDL.LU.64 R82, [R1+0x1560] ;  /* 0x0015600001527983 */ /* 0x000f280000300a00 */
[----:B------:R-:W4:Y:S04]  /*45c70*/  LDL.LU.64 R62, [R1+0x14b8] ;  /* 0x0014b800013e7983 */ /* 0x000f280000300a00 */
[----:B------:R-:W4:Y:S01]  /*45c80*/  LDL.LU.64 R78, [R1+0x14b0] ;  /* 0x0014b000014e7983 */ /* 0x000f220000300a00 */
[----:B------:R-:W-:-:S03]  /*45c90*/  ISETP.GE.U32.AND P0, PT, R52, 0x7ffffe39, PT ;  /* 0x7ffffe393400780c */ /* 0x000fc60003f06070 */
[----:B------:R-:W-:Y:S04]  /*45ca0*/  LDGSTS.E [R243+0x10000], desc[UR60][R50.64], !P5 ;  /* 0x1000000032f37fae */ /* 0x000fe8000e92187c */
[----:B------:R-:W-:Y:S01]  /*45cb0*/  LDGSTS.E [R243+0x14000], desc[UR60][R48.64], !P5 ;  /* 0x1400000030f37fae */ /* 0x000fe2000e92187c */
[----:B------:R-:W-:Y:S02]  /*45cc0*/  ISETP.GE.U32.AND P5, PT, R4, 0x7ffffe1c, PT ;  /* 0x7ffffe1c0400780c */ /* 0x000fe40003fa6070 */
[----:B------:R-:W-:Y:S01]  /*45cd0*/  IADD3 R4, R54, -0x167, RZ ;  /* 0xfffffe9936047810 */ /* 0x000fe20007ffe0ff */
[----:B--2---:R-:W-:-:S05]  /*45ce0*/  IMAD.WIDE R72, R8, 0x4, R72 ;  /* 0x0000000408487825 */ /* 0x004fca00078e0248 */
[----:B------:R-:W-:Y:S01]  /*45cf0*/  LDGSTS.E [R243+0x10004], desc[UR60][R72.64], !P1 ;  /* 0x1000400048f37fae */ /* 0x000fe2000c92187c */
[----:B---3--:R-:W-:-:S05]  /*45d00*/  IMAD.WIDE R52, R8, 0x4, R68 ;  /* 0x0000000408347825 */ /* 0x008fca00078e0244 */
[----:B------:R-:W-:Y:S01]  /*45d10*/  LDGSTS.E [R243+0x14004], desc[UR60][R52.64], !P1 ;  /* 0x1400400034f37fae */ /* 0x000fe2000c92187c */
[----:B------:R-:W-:-:S03]  /*45d20*/  IMAD.WIDE R56, R8, 0x4, R76 ;  /* 0x0000000408387825 */ /* 0x000fc600078e024c */
[----:B------:R-:W2:Y:S01]  /*45d30*/  LDL.LU.64 R76, [R1+0x14a8] ;  /* 0x0014a800014c7983 */ /* 0x000ea20000300a00 */
[----:B------:R-:W-:-:S03]  /*45d40*/  IMAD.WIDE R54, R8, 0x4, R80 ;  /* 0x0000000408367825 */ /* 0x000fc600078e0250 */
[----:B------:R-:W3:Y:S01]  /*45d50*/  LDL.LU.64 R88, [R1+0x14a0] ;  /* 0x0014a00001587983 */ /* 0x000ee20000300a00 */
[----:B------:R-:W-:Y:S01]  /*45d60*/  ISETP.GE.U32.AND P1, PT, R58, 0x7ffffe1b, PT ;  /* 0x7ffffe1b3a00780c */ /* 0x000fe20003f26070 */
[----:B-1----:R-:W-:Y:S01]  /*45d70*/  VIADD R70, R70, 0xfffffef6 ;  /* 0xfffffef646467836 */ /* 0x002fe20000000000 */
[----:B------:R-:W1:Y:S01]  /*45d80*/  LDC R80, c[0x0][0x230] ;  /* 0x00008c00ff507b82 */ /* 0x000e620000000800 */
[----:B------:R-:W-:Y:S04]  /*45d90*/  LDGSTS.E [R243+0x10008], desc[UR60][R56.64], !P6 ;  /* 0x1000800038f37fae */ /* 0x000fe8000f12187c */
[----:B------:R-:W-:Y:S01]  /*45da0*/  LDGSTS.E [R243+0x14008], desc[UR60][R54.64], !P6 ;  /* 0x1400800036f37fae */ /* 0x000fe2000f12187c */
[----:B------:R-:W-:Y:S02]  /*45db0*/  ISETP.GE.U32.AND P6, PT, R4, 0x7ffffe1a, PT ;  /* 0x7ffffe1a0400780c */ /* 0x000fe40003fc6070 */
[----:B------:R-:W-:Y:S01]  /*45dc0*/  IADD3 R4, R60, -0x109, RZ ;  /* 0xfffffef73c047810 */ /* 0x000fe20007ffe0ff */
[----:B------:R-:W3:Y:S01]  /*45dd0*/  LDL.LU.64 R68, [R1+0x1498] ;  /* 0x0014980001447983 */ /* 0x000ee20000300a00 */
[----:B------:R-:W1:Y:S03]  /*45de0*/  LDC R81, c[0x0][0x230] ;  /* 0x00008c00ff517b82 */ /* 0x000e660000000800 */
[----:B------:R-:W3:Y:S01]  /*45df0*/  LDL.LU.64 R86, [R1+0x1490] ;  /* 0x0014900001567983 */ /* 0x000ee20000300a00 */
[----:B----4-:R-:W-:-:S03]  /*45e00*/  IMAD.WIDE R60, R8, 0x4, R78 ;  /* 0x00000004083c7825 */ /* 0x010fc600078e024e */
[----:B------:R-:W4:Y:S04]  /*45e10*/  LDL.LU.64 R78, [R1+0x1488] ;  /* 0x00148800014e7983 */ /* 0x000f280000300a00 */
[----:B------:R-:W4:Y:S01]  /*45e20*/  LDL.LU.64 R98, [R1+0x1480] ;  /* 0x0014800001627983 */ /* 0x000f220000300a00 */
[----:B------:R-:W-:-:S03]  /*45e30*/  IMAD.WIDE R74, R8, 0x4, R74 ;  /* 0x00000004084a7825 */ /* 0x000fc600078e024a */
[----:B------:R-:W4:Y:S01]  /*45e40*/  LDL.LU.64 R94, [R1+0x1818] ;  /* 0x00181800015e7983 */ /* 0x000f220000300a00 */
[C---:B------:R-:W-:Y:S02]  /*45e50*/  IMAD.WIDE R58, R8.reuse, 0x4, R82 ;  /* 0x00000004083a7825 */ /* 0x040fe400078e0252 */
[----:B------:R-:W1:Y:S01]  /*45e60*/  LDC R82, c[0x0][0x230] ;  /* 0x00008c00ff527b82 */ /* 0x000e620000000800 */
[----:B------:R-:W4:Y:S01]  /*45e70*/  LDL.LU.64 R90, [R1+0x1810] ;  /* 0x00181000015a7983 */ /* 0x000f220000300a00 */
[----:B------:R-:W-:-:S03]  /*45e80*/  IMAD.WIDE R62, R8, 0x4, R62 ;  /* 0x00000004083e7825 */ /* 0x000fc600078e023e */
[----:B------:R-:W-:Y:S01]  /*45e90*/  LDGSTS.E [R243+0x1000c], desc[UR60][R74.64], !P0 ;  /* 0x1000c0004af37fae */ /* 0x000fe2000c12187c */
[----:B--2---:R-:W-:-:S03]  /*45ea0*/  IMAD.WIDE R76, R8, 0x4, R76 ;  /* 0x00000004084c7825 */ /* 0x004fc600078e024c */
[----:B------:R-:W2:Y:S01]  /*45eb0*/  LDL.LU.64 R100, [R1+0x1808] ;  /* 0x0018080001647983 */ /* 0x000ea20000300a00 */
[----:B------:R-:W1:Y:S03]  /*45ec0*/  LDC R83, c[0x0][0x230] ;  /* 0x00008c00ff537b82 */ /* 0x000e660000000800 */
[----:B------:R-:W-:Y:S01]  /*45ed0*/  LDGSTS.E [R243+0x1400c], desc[UR60][R58.64], !P0 ;  /* 0x1400c0003af37fae */ /* 0x000fe2000c12187c */
[----:B------:R-:W-:Y:S01]  /*45ee0*/  ISETP.GE.U32.AND P0, PT, R64, 0x7ffffe19, PT ;  /* 0x7ffffe194000780c */ /* 0x000fe20003f06070 */
[----:B---3--:R-:W-:Y:S02]  /*45ef0*/  IMAD.WIDE R64, R8, 0x4, R88 ;  /* 0x0000000408407825 */ /* 0x008fe400078e0258 */
[----:B------:R-:W3:Y:S04]  /*45f00*/  LDL.LU.64 R96, [R1+0x1800] ;  /* 0x0018000001607983 */ /* 0x000ee80000300a00 */
[----:B------:R-:W3:Y:S04]  /*45f10*/  LDL.LU.64 R92, [R1+0x17f8] ;  /* 0x0017f800015c7983 */ /* 0x000ee80000300a00 */
[----:B------:R-:W-:Y:S04]  /*45f20*/  LDGSTS.E [R243+0x18000], desc[UR60][R62.64], !P5 ;  /* 0x180000003ef37fae */ /* 0x000fe8000e92187c */
[----:B------:R-:W3:Y:S04]  /*45f30*/  LDL.LU.64 R88, [R1+0x17f0] ;  /* 0x0017f00001587983 */ /* 0x000ee80000300a00 */
[----:B------:R-:W-:Y:S04]  /*45f40*/  LDGSTS.E [R243+0x1c000], desc[UR60][R60.64], !P5 ;  /* 0x1c0000003cf37fae */ /* 0x000fe8000e92187c */
[----:B------:R-:W-:Y:S04]  /*45f50*/  LDGSTS.E [R243+0x18004], desc[UR60][R76.64], !P1 ;  /* 0x180040004cf37fae */ /* 0x000fe8000c92187c */
[----:B------:R-:W-:Y:S01]  /*45f60*/  LDGSTS.E [R243+0x1c004], desc[UR60][R64.64], !P1 ;  /* 0x1c00400040f37fae */ /* 0x000fe2000c92187c */
[----:B------:R-:W-:-:S03]  /*45f70*/  ISETP.GE.U32.AND P1, PT, R70, 0x7ffffe77, PT ;  /* 0x7ffffe774600780c */ /* 0x000fc60003f26070 */
[----:B------:R-:W3:Y:S01]  /*45f80*/  LDL.LU.64 R102, [R1+0x17e8] ;  /* 0x0017e80001667983 */ /* 0x000ee20000300a00 */
[----:B----4-:R-:W-:-:S03]  /*45f90*/  IMAD.WIDE R70, R8, 0x4, R98 ;  /* 0x0000000408467825 */ /* 0x010fc600078e0262 */
[----:B------:R-:W4:Y:S01]  /*45fa0*/  LDL.LU.64 R98, [R1+0x17e0] ;  /* 0x0017e00001627983 */ /* 0x000f220000300a00 */
[----:B------:R-:W-:Y:S01]  /*45fb0*/  ISETP.GE.U32.AND P5, PT, R4, 0x7ffffe78, PT ;  /* 0x7ffffe780400780c */ /* 0x000fe20003fa6070 */
[----:B------:R-:W-:Y:S01]  /*45fc0*/  IMAD.WIDE R68, R8, 0x4, R68 ;  /* 0x0000000408447825 */ /* 0x000fe200078e0244 */
[----:B------:R-:W-:-:S03]  /*45fd0*/  IADD3 R4, R66, -0x10b, RZ ;  /* 0xfffffef542047810 */ /* 0x000fc60007ffe0ff */
[C---:B------:R-:W-:Y:S01]  /*45fe0*/  IMAD.WIDE R66, R8.reuse, 0x4, R86 ;  /* 0x0000000408427825 */ /* 0x040fe200078e0256 */
[----:B------:R-:W-:Y:S01]  /*45ff0*/  LDGSTS.E [R243+0x18008], desc[UR60][R68.64], !P6 ;  /* 0x1800800044f37fae */ /* 0x000fe2000f12187c */
[----:B------:R-:W1:Y:S02]  /*46000*/  LDC R86, c[0x0][0x230] ;  /* 0x00008c00ff567b82 */ /* 0x000e640000000800 */
[C---:B------:R-:W-:Y:S01]  /*46010*/  IMAD.WIDE R78, R8.reuse, 0x4, R78 ;  /* 0x00000004084e7825 */ /* 0x040fe200078e024e */
[----:B------:R-:W-:Y:S03]  /*46020*/  LDGSTS.E [R243+0x1c008], desc[UR60][R66.64], !P6 ;  /* 0x1c00800042f37fae */ /* 0x000fe6000f12187c */
[C---:B------:R-:W-:Y:S01]  /*46030*/  IMAD.WIDE R12, R8.reuse, 0x4, R94 ;  /* 0x00000004080c7825 */ /* 0x040fe200078e025e */
[----:B------:R-:W-:Y:S03]  /*46040*/  LDGSTS.E [R243+0x1800c], desc[UR60][R78.64], !P0 ;  /* 0x1800c0004ef37fae */ /* 0x000fe6000c12187c */
[C---:B------:R-:W-:Y:S01]  /*46050*/  IMAD.WIDE R6, R8.reuse, 0x4, R90 ;  /* 0x0000000408067825 */ /* 0x040fe200078e025a */
[----:B------:R3:W-:Y:S04]  /*46060*/  STL.64 [R1+0x1e8], R12 ;  /* 0x0001e80c01007387 */ /* 0x0007e80000100a00 */
[----:B------:R-:W4:Y:S04]  /*46070*/  LDL.LU.64 R94, [R1+0x1698] ;  /* 0x00169800015e7983 */ /* 0x000f280000300a00 */
[----:B------:R-:W-:Y:S04]  /*46080*/  LDGSTS.E [R243+0x1c00c], desc[UR60][R70.64], !P0 ;  /* 0x1c00c00046f37fae */ /* 0x000fe8000c12187c */
[----:B------:R3:W-:Y:S04]  /*46090*/  STL.64 [R1+0x1e0], R6 ;  /* 0x0001e00601007387 */ /* 0x0007e80000100a00 */
[----:B------:R3:W-:Y:S04]  /*460a0*/  LDGSTS.E [R242], desc[UR60][R12.64], !P5 ;  /* 0x000000000cf27fae */ /* 0x0007e8000e92187c */
[----:B------:R-:W4:Y:S04]  /*460b0*/  LDL.LU.64 R90, [R1+0x1690] ;  /* 0x00169000015a7983 */ /* 0x000f280000300a00 */
[----:B------:R1:W-:Y:S01]  /*460c0*/  LDGSTS.E [R242+0x4000], desc[UR60][R6.64], !P5 ;  /* 0x0400000006f27fae */ /* 0x0003e2000e92187c */
[----:B--2---:R-:W-:-:S04]  /*460d0*/  IMAD.WIDE R18, R8, 0x4, R100 ;  /* 0x0000000408127825 */ /* 0x004fc800078e0264 */
[C---:B---3--:R-:W-:Y:S01]  /*460e0*/  IMAD.WIDE R16, R8.reuse, 0x4, R96 ;  /* 0x0000000408107825 */ /* 0x048fe200078e0260 */
[----:B------:R2:W-:Y:S03]  /*460f0*/  STL.64 [R1+0x1d8], R18 ;  /* 0x0001d81201007387 */ /* 0x0005e60000100a00 */
[C---:B------:R-:W-:Y:S01]  /*46100*/  IMAD.WIDE R12, R8.reuse, 0x4, R92 ;  /* 0x00000004080c7825 */ /* 0x040fe200078e025c */
[----:B------:R4:W-:Y:S04]  /*46110*/  STL.64 [R1+0x1d0], R16 ;  /* 0x0001d01001007387 */ /* 0x0009e80000100a00 */
[----:B------:R-:W3:Y:S01]  /*46120*/  LDL.LU.64 R100, [R1+0x1688] ;  /* 0x0016880001647983 */ /* 0x000ee20000300a00 */
[----:B-1----:R-:W-:-:S03]  /*46130*/  IMAD.WIDE R6, R8, 0x4, R88 ;  /* 0x0000000408067825 */ /* 0x002fc600078e0258 */
[----:B------:R-:W3:Y:S04]  /*46140*/  LDL.LU.64 R96, [R1+0x1680] ;  /* 0x0016800001607983 */ /* 0x000ee80000300a00 */
[----:B------:R1:W-:Y:S04]  /*46150*/  STL.64 [R1+0x1c8], R12 ;  /* 0x0001c80c01007387 */ /* 0x0003e80000100a00 */
[----:B------:R2:W-:Y:S04]  /*46160*/  LDGSTS.E [R242+0x4], desc[UR60][R18.64], !P1 ;  /* 0x0000400012f27fae */ /* 0x0005e8000c92187c */
[----:B------:R1:W-:Y:S04]  /*46170*/  STL.64 [R1+0x1c0], R6 ;  /* 0x0001c00601007387 */ /* 0x0003e80000100a00 */
[----:B------:R4:W-:Y:S01]  /*46180*/  LDGSTS.E [R242+0x4004], desc[UR60][R16.64], !P1 ;  /* 0x0400400010f27fae */ /* 0x0009e2000c92187c */
[----:B--2---:R-:W-:-:S03]  /*46190*/  IMAD.WIDE R18, R8, 0x4, R102 ;  /* 0x0000000408127825 */ /* 0x004fc600078e0266 */
[----:B------:R-:W2:Y:S04]  /*461a0*/  LDL.LU.64 R92, [R1+0x1678] ;  /* 0x00167800015c7983 */ /* 0x000ea80000300a00 */
[----:B------:R-:W2:Y:S04]  /*461b0*/  LDL.LU.64 R88, [R1+0x1670] ;  /* 0x0016700001587983 */ /* 0x000ea80000300a00 */
[----:B------:R3:W-:Y:S01]  /*461c0*/  STL.64 [R1+0x1b8], R18 ;  /* 0x0001b81201007387 */ /* 0x0007e20000100a00 */
[----:B----4-:R-:W-:-:S05]  /*461d0*/  IMAD.WIDE R16, R8, 0x4, R98 ;  /* 0x0000000408107825 */ /* 0x010fca00078e0262 */
[----:B------:R4:W-:Y:S04]  /*461e0*/  STL.64 [R1+0x1b0], R16 ;  /* 0x0001b01001007387 */ /* 0x0009e80000100a00 */
[----:B------:R-:W2:Y:S04]  /*461f0*/  LDL.LU.64 R106, [R1+0x1668] ;  /* 0x00166800016a7983 */ /* 0x000ea80000300a00 */
[----:B------:R-:W2:Y:S01]  /*46200*/  LDL.LU.64 R102, [R1+0x1660] ;  /* 0x0016600001667983 */ /* 0x000ea20000300a00 */
[----:B------:R-:W-:Y:S01]  /*46210*/  ISETP.GE.U32.AND P6, PT, R4, 0x7ffffe76, PT ;  /* 0x7ffffe760400780c */ /* 0x000fe20003fc6070 */
[----:B------:R-:W-:Y:S01]  /*46220*/  VIADD R80, R80, 0xfffffef4 ;  /* 0xfffffef450507836 */ /* 0x000fe20000000000 */
[----:B------:R-:W-:-:S02]  /*46230*/  IADD3 R4, R81, -0x129, RZ ;  /* 0xfffffed751047810 */ /* 0x000fc40007ffe0ff */
[----:B------:R-:W2:Y:S02]  /*46240*/  LDC R81, c[0x0][0x230] ;  /* 0x00008c00ff517b82 */ /* 0x000ea40000000800 */
[----:B------:R-:W-:Y:S01]  /*46250*/  ISETP.GE.U32.AND P0, PT, R80, 0x7ffffe75, PT ;  /* 0x7ffffe755000780c */ /* 0x000fe20003f06070 */
[----:B------:R-:W-:Y:S01]  /*46260*/  VIADD R80, R82, 0xfffffed6 ;  /* 0xfffffed652507836 */ /* 0x000fe20000000000 */
[----:B------:R-:W-:Y:S02]  /*46270*/  ISETP.GE.U32.AND P5, PT, R4, 0x7ffffe58, PT ;  /* 0x7ffffe580400780c */ /* 0x000fe40003fa6070 */
[----:B------:R-:W-:Y:S02]  /*46280*/  IADD3 R4, R84, -0x12b, RZ ;  /* 0xfffffed554047810 */ /* 0x000fe40007ffe0ff */
[----:B------:R-:W-:Y:S01]  /*46290*/  ISETP.GE.U32.AND P1, PT, R80, 0x7ffffe57, PT ;  /* 0x7ffffe575000780c */ /* 0x000fe20003f26070 */
[----:B------:R1:W-:Y:S01]  /*462a0*/  LDGSTS.E [R242+0x8], desc[UR60][R12.64], !P6 ;  /* 0x000080000cf27fae */ /* 0x0003e2000f12187c */
[----:B------:R-:W2:Y:S03]  /*462b0*/  LDC R82, c[0x0][0x230] ;  /* 0x00008c00ff527b82 */ /* 0x000ea60000000800 */
[----:B------:R4:W-:Y:S01]  /*462c0*/  LDGSTS.E [R242+0x4008], desc[UR60][R6.64], !P6 ;  /* 0x0400800006f27fae */ /* 0x0009e2000f12187c */
[----:B------:R-:W-:-:S03]  /*462d0*/  ISETP.GE.U32.AND P6, PT, R4, 0x7ffffe56, PT ;  /* 0x7ffffe560400780c */ /* 0x000fc60003fc6070 */
[----:B------:R3:W-:Y:S01]  /*462e0*/  LDGSTS.E [R242+0xc], desc[UR60][R18.64], !P0 ;  /* 0x0000c00012f27fae */ /* 0x0007e2000c12187c */
[----:B------:R-:W2:Y:S01]  /*462f0*/  LDC R84, c[0x0][0x230] ;  /* 0x00008c00ff547b82 */ /* 0x000ea20000000800 */
[C---:B-1----:R-:W-:Y:S02]  /*46300*/  IMAD.WIDE R12, R8.reuse, 0x4, R94 ;  /* 0x00000004080c7825 */ /* 0x042fe400078e025e */
[----:B------:R1:W-:Y:S02]  /*46310*/  LDGSTS.E [R242+0x400c], desc[UR60][R16.64], !P0 ;  /* 0x0400c00010f27fae */ /* 0x0003e4000c12187c */
[----:B----4-:R-:W-:Y:S02]  /*46320*/  IMAD.WIDE R6, R8, 0x4, R90 ;  /* 0x0000000408067825 */ /* 0x010fe400078e025a */
[----:B------:R2:W-:Y:S01]  /*46330*/  STL.64 [R1+0x68], R12 ;  /* 0x0000680c01007387 */ /* 0x0005e20000100a00 */
[----:B------:R-:W-:Y:S01]  /*46340*/  IADD3 R4, R86, -0x149, RZ ;  /* 0xfffffeb756047810 */ /* 0x000fe20007ffe0ff */
[----:B------:R-:W4:Y:S02]  /*46350*/  LDC R90, c[0x0][0x230] ;  /* 0x00008c00ff5a7b82 */ /* 0x000f240000000800 */
[----:B------:R2:W-:Y:S04]  /*46360*/  STL.64 [R1+0x60], R6 ;  /* 0x0000600601007387 */ /* 0x0005e80000100a00 */
[----:B------:R-:W4:Y:S01]  /*46370*/  LDL.LU.64 R98, [R1+0x1558] ;  /* 0x0015580001627983 */ /* 0x000f220000300a00 */
[----:B------:R-:W-:Y:S01]  /*46380*/  VIADD R80, R83, 0xfffffed4 ;  /* 0xfffffed453507836 */ /* 0x000fe20000000000 */
[----:B------:R-:W4:Y:S02]  /*46390*/  LDC R86, c[0x0][0x230] ;  /* 0x00008c00ff567b82 */ /* 0x000f240000000800 */
[----:B------:R2:W-:Y:S04]  /*463a0*/  LDGSTS.E [R242+0x8000], desc[UR60][R12.64], !P5 ;  /* 0x080000000cf27fae */ /* 0x0005e8000e92187c */
[----:B------:R-:W4:Y:S04]  /*463b0*/  LDL.LU.64 R94, [R1+0x1550] ;  /* 0x00155000015e7983 */ /* 0x000f280000300a00 */
[----:B------:R2:W-:Y:S01]  /*463c0*/  LDGSTS.E [R242+0xc000], desc[UR60][R6.64], !P5 ;  /* 0x0c00000006f27fae */ /* 0x0005e2000e92187c */
[----:B---3--:R-:W-:-:S04]  /*463d0*/  IMAD.WIDE R18, R8, 0x4, R100 ;  /* 0x0000000408127825 */ /* 0x008fc800078e0264 */
[C---:B-1----:R-:W-:Y:S01]  /*463e0*/  IMAD.WIDE R16, R8.reuse, 0x4, R96 ;  /* 0x0000000408107825 */ /* 0x042fe200078e0260 */
[----:B------:R-:W-:Y:S03]  /*463f0*/  STL.64 [R1+0x58], R18 ;  /* 0x0000581201007387 */ /* 0x000fe60000100a00 */
[C---:B--2---:R-:W-:Y:S01]  /*46400*/  IMAD.WIDE R12, R8.reuse, 0x4, R92 ;  /* 0x00000004080c7825 */ /* 0x044fe200078e025c */
[----:B------:R-:W-:Y:S03]  /*46410*/  STL.64 [R1+0x50], R16 ;  /* 0x0000501001007387 */ /* 0x000fe60000100a00 */
[----:B------:R-:W-:Y:S01]  /*46420*/  IMAD.WIDE R6, R8, 0x4, R88 ;  /* 0x0000000408067825 */ /* 0x000fe200078e0258 */
[----:B------:R-:W2:Y:S01]  /*46430*/  LDL.LU.64 R104, [R1+0x1548] ;  /* 0x0015480001687983 */ /* 0x000ea20000300a00 */
[----:B------:R-:W-:Y:S01]  /*46440*/  ISETP.GE.U32.AND P0, PT, R80, 0x7ffffe55, PT ;  /* 0x7ffffe555000780c */ /* 0x000fe20003f06070 */
[----:B------:R-:W1:Y:S02]  /*46450*/  LDC R92, c[0x0][0x230] ;  /* 0x00008c00ff5c7b82 */ /* 0x000e640000000800 */
[----:B------:R-:W-:Y:S04]  /*46460*/  LDGSTS.E [R242+0x8004], desc[UR60][R18.64], !P1 ;  /* 0x0800400012f27fae */ /* 0x000fe8000c92187c */
[----:B------:R-:W3:Y:S01]  /*46470*/  LDL.LU.64 R108, [R1+0x1540] ;  /* 0x00154000016c7983 */ /* 0x000ee20000300a00 */
[----:B------:R-:W-:Y:S01]  /*46480*/  ISETP.GE.U32.AND P5, PT, R4, 0x7ffffe38, PT ;  /* 0x7ffffe380400780c */ /* 0x000fe20003fa6070 */
[----:B------:R-:W-:Y:S01]  /*46490*/  VIADD R84, R84, 0xfffffeb4 ;  /* 0xfffffeb454547836 */ /* 0x000fe20000000000 */
[----:B------:R-:W1:Y:S01]  /*464a0*/  LDC R96, c[0x0][0x230] ;  /* 0x00008c00ff607b82 */ /* 0x000e620000000800 */
[----:B------:R-:W-:Y:S04]  /*464b0*/  LDGSTS.E [R242+0xc004], desc[UR60][R16.64], !P1 ;  /* 0x0c00400010f27fae */ /* 0x000fe8000c92187c */
[----:B------:R1:W-:Y:S04]  /*464c0*/  STL.64 [R1+0x48], R12 ;  /* 0x0000480c01007387 */ /* 0x0003e80000100a00 */
[----:B------:R1:W-:Y:S04]  /*464d0*/  LDGSTS.E [R242+0x8008], desc[UR60][R12.64], !P6 ;  /* 0x080080000cf27fae */ /* 0x0003e8000f12187c */
[----:B------:R1:W-:Y:S04]  /*464e0*/  STL.64 [R1+0x40], R6 ;  /* 0x0000400601007387 */ /* 0x0003e80000100a00 */
[----:B------:R1:W-:Y:S04]  /*464f0*/  LDGSTS.E [R242+0xc008], desc[UR60][R6.64], !P6 ;  /* 0x0c00800006f27fae */ /* 0x0003e8000f12187c */
[----:B------:R-:W3:Y:S04]  /*46500*/  LDL.LU.64 R88, [R1+0x1538] ;  /* 0x0015380001587983 */ /* 0x000ee80000300a00 */
[----:B------:R-:W3:Y:S01]  /*46510*/  LDL.LU.64 R100, [R1+0x1530] ;  /* 0x0015300001647983 */ /* 0x000ee20000300a00 */
[----:B-1----:R-:W-:-:S04]  /*46520*/  IMAD.WIDE R12, R8, 0x4, R106 ;  /* 0x00000004080c7825 */ /* 0x002fc800078e026a */
[----:B------:R-:W-:Y:S01]  /*46530*/  IMAD.WIDE R6, R8, 0x4, R102 ;  /* 0x0000000408067825 */ /* 0x000fe200078e0266 */
[----:B------:R1:W-:Y:S01]  /*46540*/  STL.64 [R1+0x38], R12 ;  /* 0x0000380c01007387 */ /* 0x0003e20000100a00 */
[----:B------:R-:W-:Y:S01]  /*46550*/  IADD3 R4, R85, -0x14b, RZ ;  /* 0xfffffeb555047810 */ /* 0x000fe20007ffe0ff */
[----:B------:R-:W1:Y:S02]  /*46560*/  LDC R102, c[0x0][0x230] ;  /* 0x00008c00ff667b82 */ /* 0x000e640000000800 */
[----:B------:R1:W-:Y:S04]  /*46570*/  STL.64 [R1+0x30], R6 ;  /* 0x0000300601007387 */ /* 0x0003e80000100a00 */
[----:B------:R-:W3:Y:S04]  /*46580*/  LDL.LU.64 R106, [R1+0x1528] ;  /* 0x00152800016a7983 */ /* 0x000ee80000300a00 */
[----:B------:R-:W3:Y:S01]  /*46590*/  LDL.LU.64 R110, [R1+0x1520] ;  /* 0x00152000016e7983 */ /* 0x000ee20000300a00 */
[----:B------:R-:W-:Y:S01]  /*465a0*/  VIADD R80, R81, 0xfffffeb6 ;  /* 0xfffffeb651507836 */ /* 0x000fe20000000000 */
[----:B------:R-:W-:-:S02]  /*465b0*/  ISETP.GE.U32.AND P6, PT, R4, 0x7ffffe36, PT ;  /* 0x7ffffe360400780c */ /* 0x000fc40003fc6070 */
[----:B------:R-:W-:Y:S01]  /*465c0*/  IADD3 R4, R82, -0x169, RZ ;  /* 0xfffffe9752047810 */ /* 0x000fe20007ffe0ff */
[----:B------:R1:W-:Y:S01]  /*465d0*/  LDGSTS.E [R242+0x800c], desc[UR60][R12.64], !P0 ;  /* 0x0800c0000cf27fae */ /* 0x0003e2000c12187c */
[----:B------:R-:W-:-:S03]  /*465e0*/  ISETP.GE.U32.AND P1, PT, R80, 0x7ffffe37, PT ;  /* 0x7ffffe375000780c */ /* 0x000fc60003f26070 */
[----:B------:R1:W-:Y:S01]  /*465f0*/  LDGSTS.E [R242+0xc00c], desc[UR60][R6.64], !P0 ;  /* 0x0c00c00006f27fae */ /* 0x0003e2000c12187c */
[----:B------:R-:W-:Y:S01]  /*46600*/  ISETP.GE.U32.AND P0, PT, R84, 0x7ffffe35, PT ;  /* 0x7ffffe355400780c */ /* 0x000fe20003f06070 */
[----:B----4-:R-:W-:Y:S02]  /*46610*/  VIADD R90, R90, 0xfffffe96 ;  /* 0xfffffe965a5a7836 */ /* 0x010fe40000000000 */
[C---:B------:R-:W-:Y:S02]  /*46620*/  IMAD.WIDE R82, R8.reuse, 0x4, R98 ;  /* 0x0000000408527825 */ /* 0x040fe400078e0262 */
[----:B------:R-:W4:Y:S03]  /*46630*/  LDC R98, c[0x0][0x230] ;  /* 0x00008c00ff627b82 */ /* 0x000f260000000800 */
[----:B------:R-:W-:Y:S01]  /*46640*/  LDGSTS.E [R242+0x10000], desc[UR60][R82.64], !P5 ;  /* 0x1000000052f27fae */ /* 0x000fe2000e92187c */
[----:B------:R-:W-:-:S03]  /*46650*/  IMAD.WIDE R80, R8, 0x4, R94 ;  /* 0x0000000408507825 */ /* 0x000fc600078e025e */
[----:B------:R-:W4:Y:S04]  /*46660*/  LDL.LU.64 R94, [R1+0x1478] ;  /* 0x00147800015e7983 */ /* 0x000f280000300a00 */
[----:B------:R-:W4:Y:S04]  /*46670*/  LDL.LU.64 R116, [R1+0x1470] ;  /* 0x0014700001747983 */ /* 0x000f280000300a00 */
[----:B------:R-:W-:Y:S01]  /*46680*/  LDGSTS.E [R242+0x14000], desc[UR60][R80.64], !P5 ;  /* 0x1400000050f27fae */ /* 0x000fe2000e92187c */
[----:B------:R-:W-:Y:S02]  /*46690*/  ISETP.GE.U32.AND P5, PT, R4, 0x7ffffe18, PT ;  /* 0x7ffffe180400780c */ /* 0x000fe40003fa6070 */
[----:B------:R-:W-:Y:S01]  /*466a0*/  IADD3 R4, R86, -0x16b, RZ ;  /* 0xfffffe9556047810 */ /* 0x000fe20007ffe0ff */
[----:B--2---:R-:W-:-:S05]  /*466b0*/  IMAD.WIDE R104, R8, 0x4, R104 ;  /* 0x0000000408687825 */ /* 0x004fca00078e0268 */
[----:B------:R-:W-:Y:S01]  /*466c0*/  LDGSTS.E [R242+0x10004], desc[UR60][R104.64], !P1 ;  /* 0x1000400068f27fae */ /* 0x000fe2000c92187c */
[----:B---3--:R-:W-:-:S03]  /*466d0*/  IMAD.WIDE R84, R8, 0x4, R108 ;  /* 0x0000000408547825 */ /* 0x008fc600078e026c */
[----:B------:R-:W2:Y:S04]  /*466e0*/  LDL.LU.64 R108, [R1+0x1468] ;  /* 0x00146800016c7983 */ /* 0x000ea80000300a00 */
[----:B------:R-:W3:Y:S04]  /*466f0*/  LDL.LU.64 R124, [R1+0x1440] ;  /* 0x00144000017c7983 */ /* 0x000ee80000300a00 */
[----:B------:R-:W-:Y:S01]  /*46700*/  LDGSTS.E [R242+0x14004], desc[UR60][R84.64], !P1 ;  /* 0x1400400054f27fae */ /* 0x000fe2000c92187c */
[----:B------:R-:W-:Y:S01]  /*46710*/  ISETP.GE.U32.AND P1, PT, R90, 0x7ffffe17, PT ;  /* 0x7ffffe175a00780c */ /* 0x000fe20003f26070 */
[----:B------:R-:W-:-:S02]  /*46720*/  IMAD.WIDE R86, R8, 0x4, R100 ;  /* 0x0000000408567825 */ /* 0x000fc400078e0264 */
[----:B------:R-:W2:Y:S04]  /*46730*/  LDL.LU.64 R100, [R1+0x1438] ;  /* 0x0014380001647983 */ /* 0x000ea80000300a00 */
[----:B------:R-:W2:Y:S01]  /*46740*/  LDL.LU.64 R120, [R1+0x1430] ;  /* 0x0014300001787983 */ /* 0x000ea20000300a00 */
[----:B------:R-:W-:-:S03]  /*46750*/  IMAD.WIDE R90, R8, 0x4, R110 ;  /* 0x00000004085a7825 */ /* 0x000fc600078e026e */
[----:B------:R-:W2:Y:S04]  /*46760*/  LDL.LU.64 R110, [R1+0x1428] ;  /* 0x00142800016e7983 */ /* 0x000ea80000300a00 */
[----:B------:R-:W2:Y:S04]  /*46770*/  LDL.LU.64 R122, [R1+0x17d8] ;  /* 0x0017d800017a7983 */ /* 0x000ea80000300a00 */
[----:B------:R-:W2:Y:S01]  /*46780*/  LDL.LU.64 R118, [R1+0x17d0] ;  /* 0x0017d00001767983 */ /* 0x000ea20000300a00 */
[----:B------:R-:W-:-:S03]  /*46790*/  IMAD.WIDE R88, R8, 0x4, R88 ;  /* 0x0000000408587825 */ /* 0x000fc600078e0258 */
[----:B------:R-:W2:Y:S01]  /*467a0*/  LDL.LU.64 R132, [R1+0x17c8] ;  /* 0x0017c80001847983 */ /* 0x000ea20000300a00 */
[----:B------:R-:W-:-:S03]  /*467b0*/  IMAD.WIDE R106, R8, 0x4, R106 ;  /* 0x00000004086a7825 */ /* 0x000fc600078e026a */
[----:B------:R-:W-:Y:S04]  /*467c0*/  LDGSTS.E [R242+0x10008], desc[UR60][R88.64], !P6 ;  /* 0x1000800058f27fae */ /* 0x000fe8000f12187c */
[----:B------:R-:W-:Y:S01]  /*467d0*/  LDGSTS.E [R242+0x14008], desc[UR60][R86.64], !P6 ;  /* 0x1400800056f27fae */ /* 0x000fe2000f12187c */
[----:B------:R-:W-:Y:S02]  /*467e0*/  ISETP.GE.U32.AND P6, PT, R4, 0x7ffffe16, PT ;  /* 0x7ffffe160400780c */ /* 0x000fe40003fc6070 */
[----:B------:R-:W-:Y:S01]  /*467f0*/  IADD3 R4, R92, -0x10d, RZ ;  /* 0xfffffef35c047810 */ /* 0x000fe20007ffe0ff */
[----:B------:R-:W-:Y:S01]  /*46800*/  VIADD R96, R96, 0xfffffe94 ;  /* 0xfffffe9460607836 */ /* 0x000fe20000000000 */
[----:B------:R-:W-:Y:S04]  /*46810*/  LDGSTS.E [R242+0x1000c], desc[UR60][R106.64], !P0 ;  /* 0x1000c0006af27fae */ /* 0x000fe8000c12187c */
[----:B------:R-:W-:Y:S01]  /*46820*/  LDGSTS.E [R242+0x1400c], desc[UR60][R90.64], !P0 ;  /* 0x1400c0005af27fae */ /* 0x000fe2000c12187c */
[----:B----4-:R-:W-:-:S03]  /*46830*/  IMAD.WIDE R94, R8, 0x4, R94 ;  /* 0x00000004085e7825 */ /* 0x010fc600078e025e */
[----:B------:R-:W4:Y:S01]  /*46840*/  LDL.LU.64 R128, [R1+0x17c0] ;  /* 0x0017c00001807983 */ /* 0x000f220000300a00 */
[----:B------:R-:W-:-:S03]  /*46850*/  IMAD.WIDE R92, R8, 0x4, R116 ;  /* 0x00000004085c7825 */ /* 0x000fc600078e0274 */
[----:B------:R-:W-:Y:S01]  /*46860*/  LDGSTS.E [R242+0x18000], desc[UR60][R94.64], !P5 ;  /* 0x180000005ef27fae */ /* 0x000fe2000e92187c */
[----:B------:R-:W-:Y:S01]  /*46870*/  ISETP.GE.U32.AND P0, PT, R96, 0x7ffffe15, PT ;  /* 0x7ffffe156000780c */ /* 0x000fe20003f06070 */
[----:B------:R-:W4:Y:S02]  /*46880*/  LDC R116, c[0x0][0x230] ;  /* 0x00008c00ff747b82 */ /* 0x000f240000000800 */
[----:B------:R-:W-:Y:S01]  /*46890*/  LDGSTS.E [R242+0x1c000], desc[UR60][R92.64], !P5 ;  /* 0x1c0000005cf27fae */ /* 0x000fe2000e92187c */
[----:B------:R-:W-:Y:S02]  /*468a0*/  ISETP.GE.U32.AND P5, PT, R4, 0x7ffffe74, PT ;  /* 0x7ffffe740400780c */ /* 0x000fe40003fa6070 */
[----:B------:R-:W-:Y:S01]  /*468b0*/  IADD3 R4, R98, -0x10f, RZ ;  /* 0xfffffef162047810 */ /* 0x000fe20007ffe0ff */
[----:B-1----:R-:W-:Y:S02]  /*468c0*/  VIADD R102, R102, 0xfffffef2 ;  /* 0xfffffef266667836 */ /* 0x002fe40000000000 */
[----:B------:R-:W1:Y:S01]  /*468d0*/  LDC R117, c[0x0][0x230] ;  /* 0x00008c00ff757b82 */ /* 0x000e620000000800 */
[----:B---3--:R-:W-:-:S02]  /*468e0*/  IMAD.WIDE R96, R8, 0x4, R124 ;  /* 0x0000000408607825 */ /* 0x008fc400078e027c */
[----:B------:R-:W3:Y:S02]  /*468f0*/  LDL.LU.64 R124, [R1+0x17b8] ;  /* 0x0017b800017c7983 */ /* 0x000ee40000300a00 */
[C---:B--2---:R-:W-:Y:S02]  /*46900*/  IMAD.WIDE R98, R8.reuse, 0x4, R120 ;  /* 0x0000000408627825 */ /* 0x044fe400078e0278 */
[----:B------:R-:W2:Y:S04]  /*46910*/  LDL.LU.64 R120, [R1+0x17b0] ;  /* 0x0017b00001787983 */ /* 0x000ea80000300a00 */
[----:B------:R-:W2:Y:S04]  /*46920*/  LDL.LU.64 R134, [R1+0x17a8] ;  /* 0x0017a80001867983 */ /* 0x000ea80000300a00 */
[----:B------:R-:W2:Y:S01]  /*46930*/  LDL.LU.64 R130, [R1+0x17a0] ;  /* 0x0017a00001827983 */ /* 0x000ea20000300a00 */
[----:B------:R-:W-:-:S04]  /*46940*/  IMAD.WIDE R12, R8, 0x4, R122 ;  /* 0x00000004080c7825 */ /* 0x000fc800078e027a */
[C---:B------:R-:W-:Y:S01]  /*46950*/  IMAD.WIDE R6, R8.reuse, 0x4, R118 ;  /* 0x0000000408067825 */ /* 0x040fe200078e0276 */
[----:B------:R3:W-:Y:S01]  /*46960*/  STL.64 [R1+0x1a8], R12 ;  /* 0x0001a80c01007387 */ /* 0x0007e20000100a00 */
[----:B------:R-:W1:Y:S03]  /*46970*/  LDC R119, c[0x0][0x230] ;  /* 0x00008c00ff777b82 */ /* 0x000e660000000800 */
[----:B------:R-:W2:Y:S04]  /*46980*/  LDL.LU.64 R126, [R1+0x1658] ;  /* 0x00165800017e7983 */ /* 0x000ea80000300a00 */
[----:B------:R2:W-:Y:S01]  /*46990*/  STL.64 [R1+0x1a0], R6 ;  /* 0x0001a00601007387 */ /* 0x0005e20000100a00 */
[C---:B------:R-:W-:Y:S01]  /*469a0*/  IMAD.WIDE R108, R8.reuse, 0x4, R108 ;  /* 0x00000004086c7825 */ /* 0x040fe200078e026c */
[----:B------:R-:W1:Y:S02]  /*469b0*/  LDC R118, c[0x0][0x230] ;  /* 0x00008c00ff767b82 */ /* 0x000e640000000800 */
[----:B------:R-:W2:Y:S01]  /*469c0*/  LDL.LU.64 R122, [R1+0x1650] ;  /* 0x00165000017a7983 */ /* 0x000ea20000300a00 */
[----:B------:R-:W-:-:S03]  /*469d0*/  IMAD.WIDE R100, R8, 0x4, R100 ;  /* 0x0000000408647825 */ /* 0x000fc600078e0264 */
[----:B------:R-:W-:Y:S01]  /*469e0*/  LDGSTS.E [R242+0x18004], desc[UR60][R108.64], !P1 ;  /* 0x180040006cf27fae */ /* 0x000fe2000c92187c */
[----:B------:R-:W-:-:S03]  /*469f0*/  IMAD.WIDE R110, R8, 0x4, R110 ;  /* 0x00000004086e7825 */ /* 0x000fc600078e026e */
[----:B------:R-:W-:Y:S01]  /*46a00*/  LDGSTS.E [R242+0x1c004], desc[UR60][R96.64], !P1 ;  /* 0x1c00400060f27fae */ /* 0x000fe2000c92187c */
[----:B------:R-:W-:Y:S01]  /*46a10*/  ISETP.GE.U32.AND P1, PT, R102, 0x7ffffe73, PT ;  /* 0x7ffffe736600780c */ /* 0x000fe20003f26070 */
[C---:B------:R-:W-:Y:S02]  /*46a20*/  IMAD.WIDE R102, R8.reuse, 0x4, R240 ;  /* 0x0000000408667825 */ /* 0x040fe400078e02f0 */
[----:B------:R-:W-:Y:S02]  /*46a30*/  LDGSTS.E [R242+0x18008], desc[UR60][R100.64], !P6 ;  /* 0x1800800064f27fae */ /* 0x000fe4000f12187c */
[C---:B------:R-:W-:Y:S02]  /*46a40*/  IMAD.WIDE R18, R8.reuse, 0x4, R132 ;  /* 0x0000000408127825 */ /* 0x040fe400078e0284 */
[----:B------:R-:W-:Y:S02]  /*46a50*/  LDGSTS.E [R242+0x1c008], desc[UR60][R98.64], !P6 ;  /* 0x1c00800062f27fae */ /* 0x000fe4000f12187c */
[----:B----4-:R-:W-:-:S02]  /*46a60*/  IMAD.WIDE R16, R8, 0x4, R128 ;  /* 0x0000000408107825 */ /* 0x010fc400078e0280 */
[----:B------:R-:W-:Y:S01]  /*46a70*/  LDGSTS.E [R242+0x1800c], desc[UR60][R110.64], !P0 ;  /* 0x1800c0006ef27fae */ /* 0x000fe2000c12187c */
[----:B------:R-:W-:-:S03]  /*46a80*/  ISETP.GE.U32.AND P6, PT, R4, 0x7ffffe72, PT ;  /* 0x7ffffe720400780c */ /* 0x000fc60003fc6070 */
[----:B------:R-:W-:Y:S04]  /*46a90*/  LDGSTS.E [R242+0x1c00c], desc[UR60][R102.64], !P0 ;  /* 0x1c00c00066f27fae */ /* 0x000fe8000c12187c */
[----:B------:R3:W-:Y:S04]  /*46aa0*/  LDGSTS.E [R15], desc[UR60][R12.64], !P5 ;  /* 0x000000000c0f7fae */ /* 0x0007e8000e92187c */
[----:B------:R2:W-:Y:S04]  /*46ab0*/  LDGSTS.E [R15+0x4000], desc[UR60][R6.64], !P5 ;  /* 0x04000000060f7fae */ /* 0x0005e8000e92187c */
[----:B------:R4:W-:Y:S04]  /*46ac0*/  STL.64 [R1+0x198], R18 ;  /* 0x0001981201007387 */ /* 0x0009e80000100a00 */
[----:B------:R1:W-:Y:S04]  /*46ad0*/  STL.64 [R1+0x190], R16 ;  /* 0x0001901001007387 */ /* 0x0003e80000100a00 */
[----:B------:R-:W4:Y:S04]  /*46ae0*/  LDL.LU.64 R132, [R1+0x1648] ;  /* 0x0016480001847983 */ /* 0x000f280000300a00 */
[----:B------:R-:W4:Y:S04]  /*46af0*/  LDL.LU.64 R128, [R1+0x1640] ;  /* 0x0016400001807983 */ /* 0x000f280000300a00 */
[----:B------:R4:W-:Y:S04]  /*46b00*/  LDGSTS.E [R15+0x4], desc[UR60][R18.64], !P1 ;  /* 0x00004000120f7fae */ /* 0x0009e8000c92187c */
[----:B------:R1:W-:Y:S01]  /*46b10*/  LDGSTS.E [R15+0x4004], desc[UR60][R16.64], !P1 ;  /* 0x04004000100f7fae */ /* 0x0003e2000c92187c */
[----:B---3--:R-:W-:-:S05]  /*46b20*/  IMAD.WIDE R12, R8, 0x4, R124 ;  /* 0x00000004080c7825 */ /* 0x008fca00078e027c */
[----:B------:R3:W-:Y:S04]  /*46b30*/  STL.64 [R1+0x188], R12 ;  /* 0x0001880c01007387 */ /* 0x0007e80000100a00 */
[----:B------:R3:W-:Y:S01]  /*46b40*/  LDGSTS.E [R15+0x8], desc[UR60][R12.64], !P6 ;  /* 0x000080000c0f7fae */ /* 0x0007e2000f12187c */
[----:B--2---:R-:W-:-:S05]  /*46b50*/  IMAD.WIDE R6, R8, 0x4, R120 ;  /* 0x0000000408067825 */ /* 0x004fca00078e0278 */
[----:B------:R2:W-:Y:S01]  /*46b60*/  STL.64 [R1+0x180], R6 ;  /* 0x0001800601007387 */ /* 0x0005e20000100a00 */
[----:B----4-:R-:W-:-:S03]  /*46b70*/  IMAD.WIDE R18, R8, 0x4, R134 ;  /* 0x0000000408127825 */ /* 0x010fc600078e0286 */
[----:B------:R-:W4:Y:S01]  /*46b80*/  LDL.LU.64 R124, [R1+0x1638] ;  /* 0x00163800017c7983 */ /* 0x000f220000300a00 */
[----:B-1----:R-:W-:-:S03]  /*46b90*/  IMAD.WIDE R16, R8, 0x4, R130 ;  /* 0x0000000408107825 */ /* 0x002fc600078e0282 */
[----:B------:R-:W4:Y:S04]  /*46ba0*/  LDL.LU.64 R120, [R1+0x1630] ;  /* 0x0016300001787983 */ /* 0x000f280000300a00 */
[----:B------:R2:W-:Y:S04]  /*46bb0*/  LDGSTS.E [R15+0x4008], desc[UR60][R6.64], !P6 ;  /* 0x04008000060f7fae */ /* 0x0005e8000f12187c */
[----:B------:R1:W-:Y:S04]  /*46bc0*/  STL.64 [R1+0x178], R18 ;  /* 0x0001781201007387 */ /* 0x0003e80000100a00 */
[----:B------:R1:W-:Y:S04]  /*46bd0*/  STL.64 [R1+0x170], R16 ;  /* 0x0001701001007387 */ /* 0x0003e80000100a00 */
[----:B------:R-:W4:Y:S04]  /*46be0*/  LDL.LU.64 R138, [R1+0x1628] ;  /* 0x00162800018a7983 */ /* 0x000f280000300a00 */
[----:B------:R-:W4:Y:S01]  /*46bf0*/  LDL.LU.64 R134, [R1+0x1620] ;  /* 0x0016200001867983 */ /* 0x000f220000300a00 */
[----:B---3--:R-:W-:-:S04]  /*46c00*/  IMAD.WIDE R12, R8, 0x4, R126 ;  /* 0x00000004080c7825 */ /* 0x008fc800078e027e */
[----:B--2---:R-:W-:Y:S01]  /*46c10*/  IMAD.WIDE R6, R8, 0x4, R122 ;  /* 0x0000000408067825 */ /* 0x004fe200078e027a */
[----:B------:R4:W-:Y:S01]  /*46c20*/  STL.64 [R1+0x28], R12 ;  /* 0x0000280c01007387 */ /* 0x0009e20000100a00 */
[----:B------:R-:W-:Y:S01]  /*46c30*/  IADD3 R4, R115, -0x12d, RZ ;  /* 0xfffffed373047810 */ /* 0x000fe20007ffe0ff */
[----:B------:R-:W2:Y:S02]  /*46c40*/  LDC R122, c[0x0][0x230] ;  /* 0x00008c00ff7a7b82 */ /* 0x000ea40000000800 */
[----:B------:R3:W-:Y:S04]  /*46c50*/  STL.64 [R1+0x20], R6 ;  /* 0x0000200601007387 */ /* 0x0007e80000100a00 */
[----:B------:R-:W2:Y:S01]  /*46c60*/  LDL.LU.64 R130, [R1+0x1518] ;  /* 0x0015180001827983 */ /* 0x000ea20000300a00 */
[----:B------:R-:W-:Y:S01]  /*46c70*/  ISETP.GE.U32.AND P0, PT, R112, 0x7ffffe71, PT ;  /* 0x7ffffe717000780c */ /* 0x000fe20003f06070 */
[----:B------:R-:W3:Y:S02]  /*46c80*/  LDC R115, c[0x0][0x230] ;  /* 0x00008c00ff737b82 */ /* 0x000ee40000000800 */
[----:B------:R-:W2:Y:S01]  /*46c90*/  LDL.LU.64 R126, [R1+0x1510] ;  /* 0x00151000017e7983 */ /* 0x000ea20000300a00 */
[----:B------:R-:W-:Y:S01]  /*46ca0*/  ISETP.GE.U32.AND P5, PT, R4, 0x7ffffe54, PT ;  /* 0x7ffffe540400780c */ /* 0x000fe20003fa6070 */
[----:B------:R-:W-:-:S04]  /*46cb0*/  VIADD R112, R113, 0xfffffed2 ;  /* 0xfffffed271707836 */ /* 0x000fc80000000000 */
[----:B------:R-:W4:Y:S01]  /*46cc0*/  LDC R113, c[0x0][0x230] ;  /* 0x00008c00ff717b82 */ /* 0x000f220000000800 */
[----:B------:R-:W-:Y:S02]  /*46cd0*/  IADD3 R4, R116, -0x12f, RZ ;  /* 0xfffffed174047810 */ /* 0x000fe40007ffe0ff */
[----:B------:R-:W-:Y:S01]  /*46ce0*/  ISETP.GE.U32.AND P1, PT, R112, 0x7ffffe53, PT ;  /* 0x7ffffe537000780c */ /* 0x000fe20003f26070 */
[----:B------:R1:W-:Y:S01]  /*46cf0*/  LDGSTS.E [R15+0xc], desc[UR60][R18.64], !P0 ;  /* 0x0000c000120f7fae */ /* 0x0003e2000c12187c */
[----:B------:R-:W-:-:S03]  /*46d00*/  ISETP.GE.U32.AND P6, PT, R4, 0x7ffffe52, PT ;  /* 0x7ffffe520400780c */ /* 0x000fc60003fc6070 */
[----:B------:R1:W-:Y:S01]  /*46d10*/  LDGSTS.E [R15+0x400c], desc[UR60][R16.64], !P0 ;  /* 0x0400c000100f7fae */ /* 0x0003e2000c12187c */
[----:B------:R-:W-:Y:S01]  /*46d20*/  VIADD R112, R114, 0xfffffed0 ;  /* 0xfffffed072707836 */ /* 0x000fe20000000000 */
[----:B------:R-:W4:Y:S02]  /*46d30*/  LDC R116, c[0x0][0x230] ;  /* 0x00008c00ff747b82 */ /* 0x000f240000000800 */
[----:B------:R4:W-:Y:S01]  /*46d40*/  LDGSTS.E [R15+0x8000], desc[UR60][R12.64], !P5 ;  /* 0x080000000c0f7fae */ /* 0x0009e2000e92187c */
[----:B------:R-:W-:-:S03]  /*46d50*/  IADD3 R4, R117, -0x14d, RZ ;  /* 0xfffffeb375047810 */ /* 0x000fc60007ffe0ff */
[----:B------:R4:W-:Y:S01]  /*46d60*/  LDGSTS.E [R15+0xc000], desc[UR60][R6.64], !P5 ;  /* 0x0c000000060f7fae */ /* 0x0009e2000e92187c */
[----:B-1----:R-:W-:-:S04]  /*46d70*/  IMAD.WIDE R18, R8, 0x4, R132 ;  /* 0x0000000408127825 */ /* 0x002fc800078e0284 */
[----:B------:R-:W-:Y:S01]  /*46d80*/  IMAD.WIDE R16, R8, 0x4, R128 ;  /* 0x0000000408107825 */ /* 0x000fe200078e0280 */
[----:B------:R-:W-:Y:S01]  /*46d90*/  STL.64 [R1+0x18], R18 ;  /* 0x0000181201007387 */ /* 0x000fe20000100a00 */
[----:B------:R-:W-:Y:S01]  /*46da0*/  ISETP.GE.U32.AND P0, PT, R112, 0x7ffffe51, PT ;  /* 0x7ffffe517000780c */ /* 0x000fe20003f06070 */
[----:B------:R-:W1:Y:S02]  /*46db0*/  LDC R128, c[0x0][0x230] ;  /* 0x00008c00ff807b82 */ /* 0x000e640000000800 */
[----:B------:R-:W-:Y:S04]  /*46dc0*/  STL.64 [R1+0x10], R16 ;  /* 0x0000101001007387 */ /* 0x000fe80000100a00 */
[----:B------:R-:W2:Y:S01]  /*46dd0*/  LDL.LU.64 R136, [R1+0x1508] ;  /* 0x0015080001887983 */ /* 0x000ea20000300a00 */
[----:B------:R-:W-:-:S03]  /*46de0*/  ISETP.GE.U32.AND P5, PT, R4, 0x7ffffe34, PT ;  /* 0x7ffffe340400780c */ /* 0x000fc60003fa6070 */
[----:B------:R-:W2:Y:S01]  /*46df0*/  LDL.LU.64 R140, [R1+0x1500] ;  /* 0x00150000018c7983 */ /* 0x000ea20000300a00 */
[----:B---3--:R-:W-:Y:S01]  /*46e00*/  VIADD R112, R115, 0xfffffeb2 ;  /* 0xfffffeb273707836 */ /* 0x008fe20000000000 */
[----:B------:R-:W-:Y:S02]  /*46e10*/  IADD3 R4, R119, -0x14f, RZ ;  /* 0xfffffeb177047810 */ /* 0x000fe40007ffe0ff */
[----:B------:R-:W-:Y:S04]  /*46e20*/  LDGSTS.E [R15+0x8004], desc[UR60][R18.64], !P1 ;  /* 0x08004000120f7fae */ /* 0x000fe8000c92187c */
[----:B------:R-:W-:Y:S01]  /*46e30*/  LDGSTS.E [R15+0xc004], desc[UR60][R16.64], !P1 ;  /* 0x0c004000100f7fae */ /* 0x000fe2000c92187c */
[----:B------:R-:W-:Y:S01]  /*46e40*/  ISETP.GE.U32.AND P1, PT, R112, 0x7ffffe33, PT ;  /* 0x7ffffe337000780c */ /* 0x000fe20003f26070 */
[----:B----4-:R-:W-:-:S02]  /*46e50*/  IMAD.WIDE R12, R8, 0x4, R124 ;  /* 0x00000004080c7825 */ /* 0x010fc400078e027c */
[----:B------:R-:W3:Y:S02]  /*46e60*/  LDC R124, c[0x0][0x230] ;  /* 0x00008c00ff7c7b82 */ /* 0x000ee40000000800 */
[C---:B------:R-:W-:Y:S01]  /*46e70*/  IMAD.WIDE R6, R8.reuse, 0x4, R120 ;  /* 0x0000000408067825 */ /* 0x040fe200078e0278 */
[----:B------:R4:W-:Y:S04]  /*46e80*/  STL.64 [R1+0x8], R12 ;  /* 0x0000080c01007387 */ /* 0x0009e80000100a00 */
[----:B------:R4:W-:Y:S04]  /*46e90*/  STL.64 [R1], R6 ;  /* 0x0000000601007387 */ /* 0x0009e80000100a00 */
[----:B------:R-:W4:Y:S04]  /*46ea0*/  LDL.LU.64 R120, [R1+0x1460] ;  /* 0x0014600001787983 */ /* 0x000f280000300a00 */
[----:B------:R-:W3:Y:S04]  /*46eb0*/  LDL.LU.64 R132, [R1+0x1458] ;  /* 0x0014580001847983 */ /* 0x000ee80000300a00 */
[----:B------:R1:W-:Y:S01]  /*46ec0*/  LDGSTS.E [R15+0x8008], desc[UR60][R12.64], !P6 ;  /* 0x080080000c0f7fae */ /* 0x0003e2000f12187c */
[----:B------:R-:W-:-:S03]  /*46ed0*/  IMAD.WIDE R240, R8, 0x4, R138 ;  /* 0x0000000408f07825 */ /* 0x000fc600078e028a */
[----:B------:R1:W-:Y:S01]  /*46ee0*/  LDGSTS.E [R15+0xc008], desc[UR60][R6.64], !P6 ;  /* 0x0c008000060f7fae */ /* 0x0003e2000f12187c */
[----:B------:R-:W-:Y:S02]  /*46ef0*/  ISETP.GE.U32.AND P6, PT, R4, 0x7ffffe32, PT ;  /* 0x7ffffe320400780c */ /* 0x000fe40003fc6070 */
[----:B------:R-:W-:Y:S01]  /*46f00*/  IADD3 R4, R113, -0x16d, RZ ;  /* 0xfffffe9371047810 */ /* 0x000fe20007ffe0ff */
[----:B------:R-:W3:Y:S04]  /*46f10*/  LDL.LU.64 R138, [R1+0x1450] ;  /* 0x00145000018a7983 */ /* 0x000ee80000300a00 */
[----:B------:R-:W3:Y:S01]  /*46f20*/  LDL.LU.64 R148, [R1+0x1448] ;  /* 0x0014480001947983 */ /* 0x000ee20000300a00 */
[----:B------:R-:W-:Y:S02]  /*46f30*/  IMAD.WIDE R238, R8, 0x4, R134 ;  /* 0x0000000408ee7825 */ /* 0x000fe400078e0286 */
[----:B------:R-:W1:Y:S01]  /*46f40*/  LDC R134, c[0x0][0x230] ;  /* 0x00008c00ff867b82 */ /* 0x000e620000000800 */
[----:B------:R-:W-:Y:S01]  /*46f50*/  LDGSTS.E [R15+0x800c], desc[UR60][R240.64], !P0 ;  /* 0x0800c000f00f7fae */ /* 0x000fe2000c12187c */
[----:B------:R-:W-:-:S03]  /*46f60*/  VIADD R116, R116, 0xfffffeb0 ;  /* 0xfffffeb074747836 */ /* 0x000fc60000000000 */
[----:B------:R-:W-:Y:S01]  /*46f70*/  LDGSTS.E [R15+0xc00c], desc[UR60][R238.64], !P0 ;  /* 0x0c00c000ee0f7fae */ /* 0x000fe2000c12187c */
[----:B--2---:R-:W-:-:S03]  /*46f80*/  IMAD.WIDE R112, R8, 0x4, R126 ;  /* 0x0000000408707825 */ /* 0x004fc600078e027e */
[----:B------:R-:W2:Y:S04]  /*46f90*/  LDL.LU.64 R126, [R1+0xf48] ;  /* 0x000f4800017e7983 */ /* 0x000ea80000300a00 */
[----:B------:R-:W2:Y:S01]  /*46fa0*/  LDL.LU.64 R142, [R1+0xf40] ;  /* 0x000f4000018e7983 */ /* 0x000ea20000300a00 */
[----:B------:R-:W-:Y:S01]  /*46fb0*/  IMAD.WIDE R114, R8, 0x4, R130 ;  /* 0x0000000408727825 */ /* 0x000fe200078e0282 */
[----:B------:R-:W-:Y:S01]  /*46fc0*/  ISETP.GE.U32.AND P0, PT, R116, 0x7ffffe31, PT ;  /* 0x7ffffe317400780c */ /* 0x000fe20003f06070 */
[----:B------:R-:W1:Y:S03]  /*46fd0*/  LDC R130, c[0x0][0x230] ;  /* 0x00008c00ff827b82 */ /* 0x000e660000000800 */
[----:B------:R-:W-:Y:S04]  /*46fe0*/  LDGSTS.E [R15+0x10000], desc[UR60][R114.64], !P5 ;  /* 0x10000000720f7fae */ /* 0x000fe8000e92187c */
[----:B------:R-:W-:Y:S01]  /*46ff0*/  LDGSTS.E [R15+0x14000], desc[UR60][R112.64], !P5 ;  /* 0x14000000700f7fae */ /* 0x000fe2000e92187c */
[----:B------:R-:W-:-:S02]  /*47000*/  ISETP.GE.U32.AND P5, PT, R4, 0x7ffffe14, PT ;  /* 0x7ffffe140400780c */ /* 0x000fc40003fa6070 */
[----:B------:R-:W-:Y:S01]  /*47010*/  IADD3 R4, R118, -0x16f, RZ ;  /* 0xfffffe9176047810 */ /* 0x000fe20007ffe0ff */
[----:B------:R-:W-:-:S04]  /*47020*/  IMAD.WIDE R136, R8, 0x4, R136 ;  /* 0x0000000408887825 */ /* 0x000fc800078e0288 */
[C---:B------:R-:W-:Y:S01]  /*47030*/  IMAD.WIDE R116, R8.reuse, 0x4, R140 ;  /* 0x0000000408747825 */ /* 0x040fe200078e028c */
[----:B------:R-:W-:Y:S04]  /*47040*/  LDGSTS.E [R15+0x10004], desc[UR60][R136.64], !P1 ;  /* 0x10004000880f7fae */ /* 0x000fe8000c92187c */
[----:B------:R-:W2:Y:S04]  /*47050*/  LDL.LU.64 R140, [R1+0xf38] ;  /* 0x000f3800018c7983 */ /* 0x000ea80000300a00 */
[----:B------:R-:W2:Y:S04]  /*47060*/  LDL.LU.64 R156, [R1+0xf30] ;  /* 0x000f3000019c7983 */ /* 0x000ea80000300a00 */
[----:B------:R-:W-:Y:S01]  /*47070*/  LDGSTS.E [R15+0x14004], desc[UR60][R116.64], !P1 ;  /* 0x14004000740f7fae */ /* 0x000fe2000c92187c */
[----:B----4-:R-:W-:-:S04]  /*47080*/  IMAD.WIDE R120, R8, 0x4, R120 ;  /* 0x0000000408787825 */ /* 0x010fc800078e0278 */
[----:B---3--:R-:W-:Y:S01]  /*47090*/  IMAD.WIDE R118, R8, 0x4, R132 ;  /* 0x0000000408767825 */ /* 0x008fe200078e0284 */
[----:B------:R-:W-:Y:S04]  /*470a0*/  LDGSTS.E [R15+0x10008], desc[UR60][R120.64], !P6 ;  /* 0x10008000780f7fae */ /* 0x000fe8000f12187c */
[----:B------:R-:W3:Y:S04]  /*470b0*/  LDL.LU.64 R132, [R1+0xf28] ;  /* 0x000f280001847983 */ /* 0x000ee80000300a00 */
[----:B------:R-:W4:Y:S04]  /*470c0*/  LDL.LU.64 R152, [R1+0xf20] ;  /* 0x000f200001987983 */ /* 0x000f280000300a00 */
[----:B------:R-:W-:Y:S01]  /*470d0*/  LDGSTS.E [R15+0x14008], desc[UR60][R118.64], !P6 ;  /* 0x14008000760f7fae */ /* 0x000fe2000f12187c */
[----:B------:R-:W-:-:S02]  /*470e0*/  ISETP.GE.U32.AND P6, PT, R4, 0x7ffffe12, PT ;  /* 0x7ffffe120400780c */ /* 0x000fc40003fc6070 */
[----:B------:R-:W-:Y:S01]  /*470f0*/  IADD3 R4, R124, -0x111, RZ ;  /* 0xfffffeef7c047810 */ /* 0x000fe20007ffe0ff */
[----:B--2---:R-:W-:Y:S02]  /*47100*/  IMAD.WIDE R124, R8, 0x4, R142 ;  /* 0x00000004087c7825 */ /* 0x004fe400078e028e */
[----:B------:R-:W2:Y:S04]  /*47110*/  LDL.LU.64 R142, [R1+0xf18] ;  /* 0x000f1800018e7983 */ /* 0x000ea80000300a00 */
[----:B------:R-:W3:Y:S04]  /*47120*/  LDL.LU.64 R158, [R1+0xf10] ;  /* 0x000f1000019e7983 */ /* 0x000ee80000300a00 */
[----:B------:R-:W2:Y:S01]  /*47130*/  LDL.LU.64 R154, [R1+0x1798] ;  /* 0x00179800019a7983 */ /* 0x000ea20000300a00 */
[----:B------:R-:W-:-:S02]  /*47140*/  VIADD R122, R122, 0xfffffe92 ;  /* 0xfffffe927a7a7836 */ /* 0x000fc40000000000 */
[----:B------:R-:W-:Y:S01]  /*47150*/  IMAD.WIDE R138, R8, 0x4, R138 ;  /* 0x00000004088a7825 */ /* 0x000fe200078e028a */
[----:B------:R-:W3:Y:S02]  /*47160*/  LDL.LU.64 R150, [R1+0x1790] ;  /* 0x0017900001967983 */ /* 0x000ee40000300a00 */
[----:B------:R-:W-:Y:S01]  /*47170*/  ISETP.GE.U32.AND P1, PT, R122, 0x7ffffe13, PT ;  /* 0x7ffffe137a00780c */ /* 0x000fe20003f26070 */
[C---:B------:R-:W-:Y:S01]  /*47180*/  IMAD.WIDE R122, R8.reuse, 0x4, R148 ;  /* 0x00000004087a7825 */ /* 0x040fe200078e0294 */
[----:B------:R-:W-:Y:S01]  /*47190*/  LDGSTS.E [R15+0x1000c], desc[UR60][R138.64], !P0 ;  /* 0x1000c0008a0f7fae */ /* 0x000fe2000c12187c */
[----:B------:R-:W3:Y:S02]  /*471a0*/  LDC R148, c[0x0][0x230] ;  /* 0x00008c00ff947b82 */ /* 0x000ee40000000800 */
[----:B------:R-:W-:Y:S01]  /*471b0*/  IMAD.WIDE R126, R8, 0x4, R126 ;  /* 0x00000004087e7825 */ /* 0x000fe200078e027e */
[----:B------:R-:W-:Y:S03]  /*471c0*/  LDGSTS.E [R15+0x1400c], desc[UR60][R122.64], !P0 ;  /* 0x1400c0007a0f7fae */ /* 0x000fe6000c12187c */
[----:B-1----:R-:W-:Y:S01]  /*471d0*/  VIADD R128, R128, 0xfffffe90 ;  /* 0xfffffe9080807836 */ /* 0x002fe20000000000 */
[----:B------:R-:W-:Y:S01]  /*471e0*/  LDGSTS.E [R15+0x18000], desc[UR60][R126.64], !P5 ;  /* 0x180000007e0f7fae */ /* 0x000fe2000e92187c */
[----:B------:R-:W-:Y:S01]  /*471f0*/  VIADD R134, R134, 0xfffffeee ;  /* 0xfffffeee86867836 */ /* 0x000fe20000000000 */
[----:B------:R-:W1:Y:S02]  /*47200*/  LDC R149, c[0x0][0x230] ;  /* 0x00008c00ff957b82 */ /* 0x000e640000000800 */
[----:B------:R-:W3:Y:S01]  /*47210*/  LDL.LU.64 R164, [R1+0x1788] ;  /* 0x0017880001a47983 */ /* 0x000ee20000300a00 */
[----:B------:R-:W-:-:S03]  /*47220*/  ISETP.GE.U32.AND P0, PT, R128, 0x7ffffe11, PT ;  /* 0x7ffffe118000780c */ /* 0x000fc60003f06070 */
[----:B------:R-:W-:Y:S01]  /*47230*/  LDGSTS.E [R15+0x1c000], desc[UR60][R124.64], !P5 ;  /* 0x1c0000007c0f7fae */ /* 0x000fe2000e92187c */
[----:B------:R-:W-:-:S03]  /*47240*/  ISETP.GE.U32.AND P5, PT, R4, 0x7ffffe70, PT ;  /* 0x7ffffe700400780c */ /* 0x000fc60003fa6070 */
[----:B------:R-:W3:Y:S01]  /*47250*/  LDL.LU.64 R160, [R1+0x1780] ;  /* 0x0017800001a07983 */ /* 0x000ee20000300a00 */
[----:B------:R-:W-:Y:S01]  /*47260*/  IADD3 R4, R130, -0x113, RZ ;  /* 0xfffffeed82047810 */ /* 0x000fe20007ffe0ff */
[C---:B------:R-:W-:Y:S02]  /*47270*/  IMAD.WIDE R128, R8.reuse, 0x4, R156 ;  /* 0x0000000408807825 */ /* 0x040fe400078e029c */
[----:B------:R-:W3:Y:S02]  /*47280*/  LDL.LU.64 R156, [R1+0x1778] ;  /* 0x00177800019c7983 */ /* 0x000ee40000300a00 */
[----:B------:R-:W-:-:S05]  /*47290*/  IMAD.WIDE R140, R8, 0x4, R140 ;  /* 0x00000004088c7825 */ /* 0x000fca00078e028c */
[----:B------:R-:W-:Y:S04]  /*472a0*/  LDGSTS.E [R15+0x18004], desc[UR60][R140.64], !P1 ;  /* 0x180040008c0f7fae */ /* 0x000fe8000c92187c */
[----:B------:R-:W-:Y:S01]  /*472b0*/  LDGSTS.E [R15+0x1c004], desc[UR60][R128.64], !P1 ;  /* 0x1c004000800f7fae */ /* 0x000fe2000c92187c */
[----:B------:R-:W-:Y:S01]  /*472c0*/  ISETP.GE.U32.AND P1, PT, R134, 0x7ffffe6f, PT ;  /* 0x7ffffe6f8600780c */ /* 0x000fe20003f26070 */
[C---:B----4-:R-:W-:Y:S02]  /*472d0*/  IMAD.WIDE R130, R8.reuse, 0x4, R152 ;  /* 0x0000000408827825 */ /* 0x050fe400078e0298 */
[----:B------:R-:W4:Y:S04]  /*472e0*/  LDL.LU.64 R152, [R1+0x1770] ;  /* 0x0017700001987983 */ /* 0x000f280000300a00 */
[----:B------:R-:W4:Y:S04]  /*472f0*/  LDL.LU.64 R166, [R1+0x1768] ;  /* 0x0017680001a67983 */ /* 0x000f280000300a00 */
[----:B------:R-:W4:Y:S01]  /*47300*/  LDL.LU.64 R162, [R1+0x1760] ;  /* 0x0017600001a27983 */ /* 0x000f220000300a00 */
[----:B--2---:R-:W-:-:S04]  /*47310*/  IMAD.WIDE R12, R8, 0x4, R154 ;  /* 0x00000004080c7825 */ /* 0x004fc800078e029a */
[C---:B---3--:R-:W-:Y:S01]  /*47320*/  IMAD.WIDE R134, R8.reuse, 0x4, R158 ;  /* 0x0000000408867825 */ /* 0x048fe200078e029e */
[----:B------:R2:W-:Y:S04]  /*47330*/  STL.64 [R1+0x168], R12 ;  /* 0x0001680c01007387 */ /* 0x0005e80000100a00 */
[----:B------:R-:W3:Y:S01]  /*47340*/  LDL.LU.64 R158, [R1+0x1618] ;  /* 0x00161800019e7983 */ /* 0x000ee20000300a00 */
[----:B------:R-:W-:-:S05]  /*47350*/  IMAD.WIDE R132, R8, 0x4, R132 ;  /* 0x0000000408847825 */ /* 0x000fca00078e0284 */
[----:B------:R-:W-:Y:S01]  /*47360*/  LDGSTS.E [R15+0x18008], desc[UR60][R132.64], !P6 ;  /* 0x18008000840f7fae */ /* 0x000fe2000f12187c */
[----:B------:R-:W-:-:S03]  /*47370*/  IMAD.WIDE R142, R8, 0x4, R142 ;  /* 0x00000004088e7825 */ /* 0x000fc600078e028e */
[----:B------:R-:W-:Y:S01]  /*47380*/  LDGSTS.E [R15+0x1c008], desc[UR60][R130.64], !P6 ;  /* 0x1c008000820f7fae */ /* 0x000fe2000f12187c */
[----:B------:R-:W-:Y:S01]  /*47390*/  ISETP.GE.U32.AND P6, PT, R4, 0x7ffffe6e, PT ;  /* 0x7ffffe6e0400780c */ /* 0x000fe20003fc6070 */
[C---:B------:R-:W-:Y:S02]  /*473a0*/  IMAD.WIDE R6, R8.reuse, 0x4, R150 ;  /* 0x0000000408067825 */ /* 0x040fe400078e0296 */
[----:B------:R-:W-:Y:S02]  /*473b0*/  LDGSTS.E [R15+0x1800c], desc[UR60][R142.64], !P0 ;  /* 0x1800c0008e0f7fae */ /* 0x000fe4000c12187c */
[----:B------:R-:W-:-:S04]  /*473c0*/  IMAD.WIDE R18, R8, 0x4, R164 ;  /* 0x0000000408127825 */ /* 0x000fc800078e02a4 */
[----:B------:R-:W-:Y:S01]  /*473d0*/  IMAD.WIDE R16, R8, 0x4, R160 ;  /* 0x0000000408107825 */ /* 0x000fe200078e02a0 */
[----:B------:R-:W-:Y:S01]  /*473e0*/  LDGSTS.E [R15+0x1c00c], desc[UR60][R134.64], !P0 ;  /* 0x1c00c000860f7fae */ /* 0x000fe2000c12187c */
[----:B------:R-:W-:Y:S01]  /*473f0*/  IADD3 R4, R146, -0x131, RZ ;  /* 0xfffffecf92047810 */ /* 0x000fe20007ffe0ff */
[----:B------:R-:W1:Y:S02]  /*47400*/  LDC R151, c[0x0][0x230] ;  /* 0x00008c00ff977b82 */ /* 0x000e640000000800 */
[----:B------:R4:W-:Y:S04]  /*47410*/  STL.64 [R1+0x160], R6 ;  /* 0x0001600601007387 */ /* 0x0009e80000100a00 */
[----:B------:R2:W-:Y:S02]  /*47420*/  LDGSTS.E [R11], desc[UR60][R12.64], !P5 ;  /* 0x000000000c0b7fae */ /* 0x0005e4000e92187c */
[----:B------:R-:W1:Y:S02]  /*47430*/  LDC R146, c[0x0][0x230] ;  /* 0x00008c00ff927b82 */ /* 0x000e640000000800 */
[----:B------:R-:W3:Y:S04]  /*47440*/  LDL.LU.64 R154, [R1+0x1610] ;  /* 0x00161000019a7983 */ /* 0x000ee80000300a00 */
[----:B------:R4:W-:Y:S02]  /*47450*/  LDGSTS.E [R11+0x4000], desc[UR60][R6.64], !P5 ;  /* 0x04000000060b7fae */ /* 0x0009e4000e92187c */
[----:B------:R-:W1:Y:S01]  /*47460*/  LDC R150, c[0x0][0x230] ;  /* 0x00008c00ff967b82 */ /* 0x000e620000000800 */
[C---:B--2---:R-:W-:Y:S01]  /*47470*/  IMAD.WIDE R12, R8.reuse, 0x4, R156 ;  /* 0x00000004080c7825 */ /* 0x044fe200078e029c */
[----:B------:R-:W-:Y:S04]  /*47480*/  STL.64 [R1+0x158], R18 ;  /* 0x0001581201007387 */ /* 0x000fe80000100a00 */
[----:B------:R-:W-:Y:S04]  /*47490*/  STL.64 [R1+0x150], R16 ;  /* 0x0001501001007387 */ /* 0x000fe80000100a00 */
[----:B------:R-:W2:Y:S04]  /*474a0*/  LDL.LU.64 R164, [R1+0x1608] ;  /* 0x0016080001a47983 */ /* 0x000ea80000300a00 */
[----:B------:R-:W-:Y:S04]  /*474b0*/  LDGSTS.E [R11+0x4], desc[UR60][R18.64], !P1 ;  /* 0x00004000120b7fae */ /* 0x000fe8000c92187c */
[----:B------:R-:W2:Y:S04]  /*474c0*/  LDL.LU.64 R160, [R1+0x1600] ;  /* 0x0016000001a07983 */ /* 0x000ea80000300a00 */
[----:B------:R-:W-:Y:S04]  /*474d0*/  LDGSTS.E [R11+0x4004], desc[UR60][R16.64], !P1 ;  /* 0x04004000100b7fae */ /* 0x000fe8000c92187c */
[----:B------:R4:W-:Y:S04]  /*474e0*/  STL.64 [R1+0x148], R12 ;  /* 0x0001480c01007387 */ /* 0x0009e80000100a00 */
[----:B------:R4:W-:Y:S02]  /*474f0*/  LDGSTS.E [R11+0x8], desc[UR60][R12.64], !P6 ;  /* 0x000080000c0b7fae */ /* 0x0009e4000f12187c */
[----:B----4-:R-:W-:-:S04]  /*47500*/  IMAD.WIDE R6, R8, 0x4, R152 ;  /* 0x0000000408067825 */ /* 0x010fc800078e0298 */
[C---:B------:R-:W-:Y:S01]  /*47510*/  IMAD.WIDE R12, R8.reuse, 0x4, R166 ;  /* 0x00000004080c7825 */ /* 0x040fe200078e02a6 */
[----:B------:R4:W-:Y:S04]  /*47520*/  STL.64 [R1+0x140], R6 ;  /* 0x0001400601007387 */ /* 0x0009e80000100a00 */
[----:B------:R4:W-:Y:S04]  /*47530*/  LDGSTS.E [R11+0x4008], desc[UR60][R6.64], !P6 ;  /* 0x04008000060b7fae */ /* 0x0009e8000f12187c */
[----:B------:R-:W2:Y:S04]  /*47540*/  LDL.LU.64 R156, [R1+0x15f8] ;  /* 0x0015f800019c7983 */ /* 0x000ea80000300a00 */
[----:B------:R-:W2:Y:S01]  /*47550*/  LDL.LU.64 R152, [R1+0x15f0] ;  /* 0x0015f00001987983 */ /* 0x000ea20000300a00 */
[----:B----4-:R-:W-:-:S03]  /*47560*/  IMAD.WIDE R6, R8, 0x4, R162 ;  /* 0x0000000408067825 */ /* 0x010fc600078e02a2 */
[----:B------:R4:W-:Y:S04]  /*47570*/  STL.64 [R1+0x138], R12 ;  /* 0x0001380c01007387 */ /* 0x0009e80000100a00 */
[----:B------:R4:W-:Y:S04]  /*47580*/  STL.64 [R1+0x130], R6 ;  /* 0x0001300601007387 */ /* 0x0009e80000100a00 */
[----:B------:R-:W4:Y:S04]  /*47590*/  LDL.LU.64 R170, [R1+0x15e8] ;  /* 0x0015e80001aa7983 */ /* 0x000f280000300a00 */
[----:B------:R-:W4:Y:S04]  /*475a0*/  LDL.LU.64 R166, [R1+0x15e0] ;  /* 0x0015e00001a67983 */ /* 0x000f280000300a00 */
[----:B------:R-:W4:Y:S01]  /*475b0*/  LDL.LU.64 R162, [R1+0x1048] ;  /* 0x0010480001a27983 */ /* 0x000f220000300a00 */
[----:B---3--:R-:W-:-:S03]  /*475c0*/  IMAD.WIDE R236, R8, 0x4, R158 ;  /* 0x0000000408ec7825 */ /* 0x008fc600078e029e */
[----:B------:R-:W3:Y:S04]  /*475d0*/  LDL.LU.64 R158, [R1+0x1040] ;  /* 0x00104000019e7983 */ /* 0x000ee80000300a00 */
[----:B------:R-:W3:Y:S04]  /*475e0*/  LDL.LU.64 R168, [R1+0x1038] ;  /* 0x0010380001a87983 */ /* 0x000ee80000300a00 */
[----:B------:R-:W3:Y:S01]  /*475f0*/  LDL.LU.64 R172, [R1+0x1030] ;  /* 0x0010300001ac7983 */ /* 0x000ee20000300a00 */
[----:B------:R-:W-:Y:S01]  /*47600*/  ISETP.GE.U32.AND P0, PT, R144, 0x7ffffe6d, PT ;  /* 0x7ffffe6d9000780c */ /* 0x000fe20003f06070 */
[----:B------:R-:W-:Y:S01]  /*47610*/  VIADD R144, R147, 0xfffffece ;  /* 0xfffffece93907836 */ /* 0x000fe20000000000 */
[----:B------:R-:W-:Y:S01]  /*47620*/  ISETP.GE.U32.AND P5, PT, R4, 0x7ffffe50, PT ;  /* 0x7ffffe500400780c */ /* 0x000fe20003fa6070 */
[----:B------:R-:W3:Y:S01]  /*47630*/  LDC R147, c[0x0][0x230] ;  /* 0x00008c00ff937b82 */ /* 0x000ee20000000800 */
[----:B------:R-:W-:-:S02]  /*47640*/  IADD3 R4, R148, -0x133, RZ ;  /* 0xfffffecd94047810 */ /* 0x000fc40007ffe0ff */
[----:B------:R-:W-:Y:S01]  /*47650*/  ISETP.GE.U32.AND P1, PT, R144, 0x7ffffe4f, PT ;  /* 0x7ffffe4f9000780c */ /* 0x000fe20003f26070 */
[----:B------:R-:W-:-:S04]  /*47660*/  VIADD R144, R145, 0xfffffecc ;  /* 0xfffffecc91907836 */ /* 0x000fc80000000000 */
[----:B------:R-:W2:Y:S02]  /*47670*/  LDC R148, c[0x0][0x230] ;  /* 0x00008c00ff947b82 */ /* 0x000ea40000000800 */
[----:B------:R3:W-:Y:S04]  /*47680*/  LDGSTS.E [R11+0xc], desc[UR60][R12.64], !P0 ;  /* 0x0000c0000c0b7fae */ /* 0x0007e8000c12187c */
[----:B------:R3:W-:Y:S01]  /*47690*/  LDGSTS.E [R11+0x400c], desc[UR60][R6.64], !P0 ;  /* 0x0400c000060b7fae */ /* 0x0007e2000c12187c */
[----:B------:R-:W-:Y:S01]  /*476a0*/  ISETP.GE.U32.AND P0, PT, R144, 0x7ffffe4d, PT ;  /* 0x7ffffe4d9000780c */ /* 0x000fe20003f06070 */
[----:B-1----:R-:W-:Y:S02]  /*476b0*/  VIADD R144, R146, 0xfffffeae ;  /* 0xfffffeae92907836 */ /* 0x002fe40000000000 */
[----:B------:R-:W-:Y:S01]  /*476c0*/  LDGSTS.E [R11+0x8000], desc[UR60][R236.64], !P5 ;  /* 0x08000000ec0b7fae */ /* 0x000fe2000e92187c */
[----:B------:R-:W-:Y:S01]  /*476d0*/  IMAD.WIDE R234, R8, 0x4, R154 ;  /* 0x0000000408ea7825 */ /* 0x000fe200078e029a */
[----:B------:R-:W-:Y:S01]  /*476e0*/  ISETP.GE.U32.AND P6, PT, R4, 0x7ffffe4e, PT ;  /* 0x7ffffe4e0400780c */ /* 0x000fe20003fc6070 */
[----:B------:R-:W1:Y:S03]  /*476f0*/  LDC R154, c[0x0][0x230] ;  /* 0x00008c00ff9a7b82 */ /* 0x000e660000000800 */
[----:B------:R-:W-:Y:S01]  /*47700*/  LDGSTS.E [R11+0xc000], desc[UR60][R234.64], !P5 ;  /* 0x0c000000ea0b7fae */ /* 0x000fe2000e92187c */
[----:B--2---:R-:W-:-:S05]  /*47710*/  IMAD.WIDE R232, R8, 0x4, R164 ;  /* 0x0000000408e87825 */ /* 0x004fca00078e02a4 */
[----:B------:R-:W-:Y:S01]  /*47720*/  LDGSTS.E [R11+0x8004], desc[UR60][R232.64], !P1 ;  /* 0x08004000e80b7fae */ /* 0x000fe2000c92187c */
[----:B------:R-:W-:-:S04]  /*47730*/  IMAD.WIDE R230, R8, 0x4, R160 ;  /* 0x0000000408e67825 */ /* 0x000fc800078e02a0 */
[----:B------:R-:W-:Y:S01]  /*47740*/  VIADD R148, R148, 0xfffffeac ;  /* 0xfffffeac94947836 */ /* 0x000fe20000000000 */
[----:B------:R-:W-:Y:S01]  /*47750*/  LDGSTS.E [R11+0xc004], desc[UR60][R230.64], !P1 ;  /* 0x0c004000e60b7fae */ /* 0x000fe2000c92187c */
[----:B------:R-:W-:Y:S01]  /*47760*/  ISETP.GE.U32.AND P1, PT, R144, 0x7ffffe2f, PT ;  /* 0x7ffffe2f9000780c */ /* 0x000fe20003f26070 */
[----:B------:R-:W2:Y:S01]  /*47770*/  LDC R160, c[0x0][0x230] ;  /* 0x00008c00ffa07b82 */ /* 0x000ea20000000800 */
[----:B------:R-:W-:Y:S01]  /*47780*/  IADD3 R4, R149, -0x151, RZ ;  /* 0xfffffeaf95047810 */ /* 0x000fe20007ffe0ff */
[C---:B------:R-:W-:Y:S02]  /*47790*/  IMAD.WIDE R226, R8.reuse, 0x4, R152 ;  /* 0x0000000408e27825 */ /* 0x040fe400078e0298 */
[----:B------:R-:W2:Y:S04]  /*477a0*/  LDL.LU.64 R152, [R1+0x1028] ;  /* 0x0010280001987983 */ /* 0x000ea80000300a00 */
[----:B------:R-:W2:Y:S01]  /*477b0*/  LDL.LU.64 R164, [R1+0x1020] ;  /* 0x0010200001a47983 */ /* 0x000ea20000300a00 */
[----:B----4-:R-:W-:-:S03]  /*477c0*/  IMAD.WIDE R224, R8, 0x4, R170 ;  /* 0x0000000408e07825 */ /* 0x010fc600078e02aa */
[----:B------:R-:W4:Y:S04]  /*477d0*/  LDL.LU.64 R170, [R1+0x1018] ;  /* 0x0010180001aa7983 */ /* 0x000f280000300a00 */
[----:B------:R-:W4:Y:S01]  /*477e0*/  LDL.LU.64 R180, [R1+0x1010] ;  /* 0x0010100001b47983 */ /* 0x000f220000300a00 */
[----:B------:R-:W-:-:S04]  /*477f0*/  IMAD.WIDE R228, R8, 0x4, R156 ;  /* 0x0000000408e47825 */ /* 0x000fc800078e029c */
[C---:B------:R-:W-:Y:S01]  /*47800*/  IMAD.WIDE R222, R8.reuse, 0x4, R166 ;  /* 0x0000000408de7825 */ /* 0x040fe200078e02a6 */
[----:B------:R-:W-:Y:S03]  /*47810*/  LDGSTS.E [R11+0x8008], desc[UR60][R228.64], !P6 ;  /* 0x08008000e40b7fae */ /* 0x000fe6000f12187c */
[----:B---3--:R-:W-:Y:S01]  /*47820*/  IMAD.WIDE R144, R8, 0x4, R158 ;  /* 0x0000000408907825 */ /* 0x008fe200078e029e */
[----:B------:R-:W-:Y:S01]  /*47830*/  LDGSTS.E [R11+0xc008], desc[UR60][R226.64], !P6 ;  /* 0x0c008000e20b7fae */ /* 0x000fe2000f12187c */
[----:B------:R-:W-:Y:S01]  /*47840*/  ISETP.GE.U32.AND P5, PT, R4, 0x7ffffe30, PT ;  /* 0x7ffffe300400780c */ /* 0x000fe20003fa6070 */
[----:B------:R-:W3:Y:S02]  /*47850*/  LDC R156, c[0x0][0x230] ;  /* 0x00008c00ff9c7b82 */ /* 0x000ee40000000800 */
[----:B------:R-:W4:Y:S04]  /*47860*/  LDL.LU.64 R158, [R1+0xf08] ;  /* 0x000f0800019e7983 */ /* 0x000f280000300a00 */
[----:B------:R-:W4:Y:S01]  /*47870*/  LDL.LU.64 R174, [R1+0xf00] ;  /* 0x000f000001ae7983 */ /* 0x000f220000300a00 */
[----:B------:R-:W-:Y:S01]  /*47880*/  IMAD.WIDE R168, R8, 0x4, R168 ;  /* 0x0000000408a87825 */ /* 0x000fe200078e02a8 */
[----:B------:R-:W4:Y:S02]  /*47890*/  LDC R166, c[0x0][0x230] ;  /* 0x00008c00ffa67b82 */ /* 0x000f240000000800 */
[----:B------:R-:W-:Y:S04]  /*478a0*/  LDGSTS.E [R11+0x800c], desc[UR60][R224.64], !P0 ;  /* 0x0800c000e00b7fae */ /* 0x000fe8000c12187c */
[----:B------:R-:W-:Y:S01]  /*478b0*/  LDGSTS.E [R11+0xc00c], desc[UR60][R222.64], !P0 ;  /* 0x0c00c000de0b7fae */ /* 0x000fe2000c12187c */
[----:B------:R-:W-:Y:S01]  /*478c0*/  ISETP.GE.U32.AND P0, PT, R148, 0x7ffffe2d, PT ;  /* 0x7ffffe2d9400780c */ /* 0x000fe20003f06070 */
[----:B------:R-:W-:-:S02]  /*478d0*/  IMAD.WIDE R148, R8, 0x4, R172 ;  /* 0x0000000408947825 */ /* 0x000fc400078e02ac */
[----:B------:R-:W4:Y:S04]  /*478e0*/  LDL.LU.64 R172, [R1+0xef8] ;  /* 0x000ef80001ac7983 */ /* 0x000f280000300a00 */
[----:B------:R-:W4:Y:S01]  /*478f0*/  LDL.LU.64 R188, [R1+0xef0] ;  /* 0x000ef00001bc7983 */ /* 0x000f220000300a00 */
[----:B------:R-:W-:-:S04]  /*47900*/  IADD3 R4, R151, -0x153, RZ ;  /* 0xfffffead97047810 */ /* 0x000fc80007ffe0ff */
[----:B------:R-:W-:Y:S02]  /*47910*/  ISETP.GE.U32.AND P6, PT, R4, 0x7ffffe2e, PT ;  /* 0x7ffffe2e0400780c */ /* 0x000fe40003fc6070 */
[----:B------:R-:W-:Y:S01]  /*47920*/  IADD3 R4, R147, -0x171, RZ ;  /* 0xfffffe8f93047810 */ /* 0x000fe20007ffe0ff */
[----:B------:R-:W-:Y:S02]  /*47930*/  IMAD.WIDE R146, R8, 0x4, R162 ;  /* 0x0000000408927825 */ /* 0x000fe400078e02a2 */
[----:B------:R-:W4:Y:S03]  /*47940*/  LDC R162, c[0x0][0x230] ;  /* 0x00008c00ffa27b82 */ /* 0x000f260000000800 */
[----:B------:R-:W-:Y:S04]  /*47950*/  LDGSTS.E [R11+0x10000], desc[UR60][R146.64], !P5 ;  /* 0x10000000920b7fae */ /* 0x000fe8000e92187c */
[----:B------:R-:W-:Y:S01]  /*47960*/  LDGSTS.E [R11+0x14000], desc[UR60][R144.64], !P5 ;  /* 0x14000000900b7fae */ /* 0x000fe2000e92187c */
[----:B------:R-:W-:-:S02]  /*47970*/  ISETP.GE.U32.AND P5, PT, R4, 0x7ffffe10, PT ;  /* 0x7ffffe100400780c */ /* 0x000fc40003fa6070 */
[----:B------:R-:W-:Y:S01]  /*47980*/  IADD3 R4, R150, -0x173, RZ ;  /* 0xfffffe8d96047810 */ /* 0x000fe20007ffe0ff */
[----:B------:R-:W-:Y:S04]  /*47990*/  LDGSTS.E [R11+0x10004], desc[UR60][R168.64], !P1 ;  /* 0x10004000a80b7fae */ /* 0x000fe8000c92187c */
[----:B------:R-:W-:Y:S01]  /*479a0*/  LDGSTS.E [R11+0x14004], desc[UR60][R148.64], !P1 ;  /* 0x14004000940b7fae */ /* 0x000fe2000c92187c */
[----:B-1----:R-:W-:Y:S02]  /*479b0*/  VIADD R154, R154, 0xfffffe8e ;  /* 0xfffffe8e9a9a7836 */ /* 0x002fe40000000000 */
[----:B--2---:R-:W-:-:S03]  /*479c0*/  VIADD R160, R160, 0xfffffe8c ;  /* 0xfffffe8ca0a07836 */ /* 0x004fc60000000000 */
[----:B------:R-:W-:Y:S01]  /*479d0*/  ISETP.GE.U32.AND P1, PT, R154, 0x7ffffe0f, PT ;  /* 0x7ffffe0f9a00780c */ /* 0x000fe20003f26070 */
[----:B------:R-:W-:-:S04]  /*479e0*/  IMAD.WIDE R152, R8, 0x4, R152 ;  /* 0x0000000408987825 */ /* 0x000fc800078e0298 */
[----:B------:R-:W-:Y:S01]  /*479f0*/  IMAD.WIDE R150, R8, 0x4, R164 ;  /* 0x0000000408967825 */ /* 0x000fe200078e02a4 */
[----:B------:R-:W-:Y:S04]  /*47a00*/  LDGSTS.E [R11+0x10008], desc[UR60][R152.64], !P6 ;  /* 0x10008000980b7fae */ /* 0x000fe8000f12187c */
[----:B------:R-:W-:Y:S01]  /*47a10*/  LDGSTS.E [R11+0x14008], desc[UR60][R150.64], !P6 ;  /* 0x14008000960b7fae */ /* 0x000fe2000f12187c */
[----:B------:R-:W-:Y:S02]  /*47a20*/  ISETP.GE.U32.AND P6, PT, R4, 0x7ffffe0e, PT ;  /* 0x7ffffe0e0400780c */ /* 0x000fe40003fc6070 */
[----:B---3--:R-:W-:Y:S01]  /*47a30*/  IADD3 R4, R156, -0x115, RZ ;  /* 0xfffffeeb9c047810 */ /* 0x008fe20007ffe0ff */
[----:B------:R-:W2:Y:S04]  /*47a40*/  LDL.LU.64 R164, [R1+0xee8] ;  /* 0x000ee80001a47983 */ /* 0x000ea80000300a00 */
[----:B------:R-:W3:Y:S01]  /*47a50*/  LDL.LU.64 R182, [R1+0xee0] ;  /* 0x000ee00001b67983 */ /* 0x000ee20000300a00 */
[----:B----4-:R-:W-:-:S04]  /*47a60*/  IMAD.WIDE R170, R8, 0x4, R170 ;  /* 0x0000000408aa7825 */ /* 0x010fc800078e02aa */
[----:B------:R-:W-:Y:S01]  /*47a70*/  IMAD.WIDE R154, R8, 0x4, R180 ;  /* 0x00000004089a7825 */ /* 0x000fe200078e02b4 */
[----:B------:R-:W-:Y:S01]  /*47a80*/  LDGSTS.E [R11+0x1000c], desc[UR60][R170.64], !P0 ;  /* 0x1000c000aa0b7fae */ /* 0x000fe2000c12187c */
[----:B------:R-:W1:Y:S03]  /*47a90*/  LDC R181, c[0x0][0x230] ;  /* 0x00008c00ffb57b82 */ /* 0x000e660000000800 */
[----:B------:R-:W-:Y:S01]  /*47aa0*/  LDGSTS.E [R11+0x1400c], desc[UR60][R154.64], !P0 ;  /* 0x1400c0009a0b7fae */ /* 0x000fe2000c12187c */
[----:B------:R-:W-:Y:S01]  /*47ab0*/  ISETP.GE.U32.AND P0, PT, R160, 0x7ffffe0d, PT ;  /* 0x7ffffe0da000780c */ /* 0x000fe20003f06070 */
[----:B------:R-:W-:-:S03]  /*47ac0*/  VIADD R166, R166, 0xfffffeea ;  /* 0xfffffeeaa6a67836 */ /* 0x000fc60000000000 */
[----:B------:R-:W4:Y:S01]  /*47ad0*/  LDC R180, c[0x0][0x230] ;  /* 0x00008c00ffb47b82 */ /* 0x000f220000000800 */
[C---:B------:R-:W-:Y:S02]  /*47ae0*/  IMAD.WIDE R156, R8.reuse, 0x4, R174 ;  /* 0x00000004089c7825 */ /* 0x040fe400078e02ae */
[----:B------:R-:W4:Y:S04]  /*47af0*/  LDL.LU.64 R174, [R1+0xed8] ;  /* 0x000ed80001ae7983 */ /* 0x000f280000300a00 */
[----:B------:R-:W4:Y:S04]  /*47b00*/  LDL.LU.64 R190, [R1+0xed0] ;  /* 0x000ed00001be7983 */ /* 0x000f280000300a00 */
[----:B------:R-:W4:Y:S04]  /*47b10*/  LDL.LU.64 R186, [R1+0x1758] ;  /* 0x0017580001ba7983 */ /* 0x000f280000300a00 */
[----:B------:R-:W4:Y:S04]  /*47b20*/  LDL.LU.64 R184, [R1+0x1750] ;  /* 0x0017500001b87983 */ /* 0x000f280000300a00 */
[----:B------:R-:W4:Y:S01]  /*47b30*/  LDL.LU.64 R198, [R1+0x1748] ;  /* 0x0017480001c67983 */ /* 0x000f220000300a00 */
[----:B------:R-:W-:-:S03]  /*47b40*/  IMAD.WIDE R160, R8, 0x4, R188 ;  /* 0x0000000408a07825 */ /* 0x000fc600078e02bc */
[----:B------:R-:W4:Y:S04]  /*47b50*/  LDL.LU.64 R194, [R1+0x1740] ;  /* 0x0017400001c27983 */ /* 0x000f280000300a00 */
[----:B------:R-:W4:Y:S04]  /*47b60*/  LDL.LU.64 R192, [R1+0x1738] ;  /* 0x0017380001c07983 */ /* 0x000f280000300a00 */
[----:B------:R-:W4:Y:S01]  /*47b70*/  LDL.LU.64 R188, [R1+0x1730] ;  /* 0x0017300001bc7983 */ /* 0x000f220000300a00 */
[----:B------:R-:W-:-:S03]  /*47b80*/  IMAD.WIDE R158, R8, 0x4, R158 ;  /* 0x00000004089e7825 */ /* 0x000fc600078e029e */
[----:B------:R-:W4:Y:S01]  /*47b90*/  LDL.LU.64 R200, [R1+0x1728] ;  /* 0x0017280001c87983 */ /* 0x000f220000300a00 */
[----:B------:R-:W-:-:S03]  /*47ba0*/  IMAD.WIDE R172, R8, 0x4, R172 ;  /* 0x0000000408ac7825 */ /* 0x000fc600078e02ac */
[----:B------:R-:W-:Y:S04]  /*47bb0*/  LDGSTS.E [R11+0x18000], desc[UR60][R158.64], !P5 ;  /* 0x180000009e0b7fae */ /* 0x000fe8000e92187c */
[----:B------:R-:W-:Y:S01]  /*47bc0*/  LDGSTS.E [R11+0x1c000], desc[UR60][R156.64], !P5 ;  /* 0x1c0000009c0b7fae */ /* 0x000fe2000e92187c */
[----:B------:R-:W-:-:S03]  /*47bd0*/  ISETP.GE.U32.AND P5, PT, R4, 0x7ffffe6c, PT ;  /* 0x7ffffe6c0400780c */ /* 0x000fc60003fa6070 */
[----:B------:R-:W-:Y:S01]  /*47be0*/  LDGSTS.E [R11+0x18004], desc[UR60][R172.64], !P1 ;  /* 0x18004000ac0b7fae */ /* 0x000fe2000c92187c */
[----:B------:R-:W-:-:S03]  /*47bf0*/  IADD3 R4, R162, -0x117, RZ ;  /* 0xfffffee9a2047810 */ /* 0x000fc60007ffe0ff */
[----:B------:R-:W4:Y:S04]  /*47c00*/  LDL.LU.64 R196, [R1+0x1720] ;  /* 0x0017200001c47983 */ /* 0x000f280000300a00 */
[----:B------:R-:W-:Y:S01]  /*47c10*/  LDGSTS.E [R11+0x1c004], desc[UR60][R160.64], !P1 ;  /* 0x1c004000a00b7fae */ /* 0x000fe2000c92187c */
[----:B------:R-:W-:Y:S01]  /*47c20*/  ISETP.GE.U32.AND P1, PT, R166, 0x7ffffe6b, PT ;  /* 0x7ffffe6ba600780c */ /* 0x000fe20003f26070 */
[----:B--2---:R-:W-:-:S04]  /*47c30*/  IMAD.WIDE R164, R8, 0x4, R164 ;  /* 0x0000000408a47825 */ /* 0x004fc800078e02a4 */
[C---:B---3--:R-:W-:Y:S01]  /*47c40*/  IMAD.WIDE R162, R8.reuse, 0x4, R182 ;  /* 0x0000000408a27825 */ /* 0x048fe200078e02b6 */
[----:B------:R-:W-:Y:S01]  /*47c50*/  LDGSTS.E [R11+0x18008], desc[UR60][R164.64], !P6 ;  /* 0x18008000a40b7fae */ /* 0x000fe2000f12187c */
[----:B------:R-:W2:Y:S03]  /*47c60*/  LDC R182, c[0x0][0x230] ;  /* 0x00008c00ffb67b82 */ /* 0x000ea60000000800 */
[----:B------:R-:W-:Y:S01]  /*47c70*/  LDGSTS.E [R11+0x1c008], desc[UR60][R162.64], !P6 ;  /* 0x1c008000a20b7fae */ /* 0x000fe2000f12187c */
[----:B----4-:R-:W-:-:S04]  /*47c80*/  IMAD.WIDE R174, R8, 0x4, R174 ;  /* 0x0000000408ae7825 */ /* 0x010fc800078e02ae */
[C---:B------:R-:W-:Y:S01]  /*47c90*/  IMAD.WIDE R12, R8.reuse, 0x4, R186 ;  /* 0x00000004080c7825 */ /* 0x040fe200078e02ba */
[----:B------:R-:W-:Y:S03]  /*47ca0*/  LDGSTS.E [R11+0x1800c], desc[UR60][R174.64], !P0 ;  /* 0x1800c000ae0b7fae */ /* 0x000fe6000c12187c */
[C---:B------:R-:W-:Y:S01]  /*47cb0*/  IMAD.WIDE R6, R8.reuse, 0x4, R184 ;  /* 0x0000000408067825 */ /* 0x040fe200078e02b8 */
[----:B------:R3:W-:Y:S03]  /*47cc0*/  STL.64 [R1+0x128], R12 ;  /* 0x0001280c01007387 */ /* 0x0007e60000100a00 */
[----:B------:R-:W-:-:S04]  /*47cd0*/  IMAD.WIDE R166, R8, 0x4, R190 ;  /* 0x0000000408a67825 */ /* 0x000fc800078e02be */
[C---:B------:R-:W-:Y:S01]  /*47ce0*/  IMAD.WIDE R18, R8.reuse, 0x4, R198 ;  /* 0x0000000408127825 */ /* 0x040fe200078e02c6 */
[----:B------:R-:W4:Y:S03]  /*47cf0*/  LDL.LU.64 R190, [R1+0x1108] ;  /* 0x0011080001be7983 */ /* 0x000f260000300a00 */
[----:B------:R-:W-:Y:S01]  /*47d00*/  IMAD.WIDE R16, R8, 0x4, R194 ;  /* 0x0000000408107825 */ /* 0x000fe200078e02c2 */
[----:B------:R1:W-:Y:S01]  /*47d10*/  STL.64 [R1+0x120], R6 ;  /* 0x0001200601007387 */ /* 0x0003e20000100a00 */
[----:B------:R-:W-:Y:S01]  /*47d20*/  ISETP.GE.U32.AND P6, PT, R4, 0x7ffffe6a, PT ;  /* 0x7ffffe6a0400780c */ /* 0x000fe20003fc6070 */
[----:B------:R-:W4:Y:S02]  /*47d30*/  LDC R184, c[0x0][0x230] ;  /* 0x00008c00ffb87b82 */ /* 0x000f240000000800 */
[----:B------:R-:W4:Y:S04]  /*47d40*/  LDL.LU.64 R186, [R1+0x1100] ;  /* 0x0011000001ba7983 */ /* 0x000f280000300a00 */
[----:B------:R-:W-:Y:S04]  /*47d50*/  LDGSTS.E [R11+0x1c00c], desc[UR60][R166.64], !P0 ;  /* 0x1c00c000a60b7fae */ /* 0x000fe8000c12187c */
[----:B------:R3:W-:Y:S04]  /*47d60*/  LDGSTS.E [R3], desc[UR60][R12.64], !P5 ;  /* 0x000000000c037fae */ /* 0x0007e8000e92187c */
[----:B------:R1:W-:Y:S04]  /*47d70*/  LDGSTS.E [R3+0x4000], desc[UR60][R6.64], !P5 ;  /* 0x0400000006037fae */ /* 0x0003e8000e92187c */
[----:B------:R-:W-:Y:S01]  /*47d80*/  STL.64 [R1+0x118], R18 ;  /* 0x0001181201007387 */ /* 0x000fe20000100a00 */
[----:B---3--:R-:W-:-:S03]  /*47d90*/  IMAD.WIDE R12, R8, 0x4, R192 ;  /* 0x00000004080c7825 */ /* 0x008fc600078e02c0 */
[----:B------:R-:W-:Y:S01]  /*47da0*/  STL.64 [R1+0x110], R16 ;  /* 0x0001101001007387 */ /* 0x000fe20000100a00 */
[----:B------:R-:W-:Y:S01]  /*47db0*/  IADD3 R4, R179, -0x135, RZ ;  /* 0xfffffecbb3047810 */ /* 0x000fe20007ffe0ff */
[----:B------:R-:W3:Y:S01]  /*47dc0*/  LDC R192, c[0x0][0x230] ;  /* 0x00008c00ffc07b82 */ /* 0x000ee20000000800 */
[----:B-1----:R-:W-:Y:S01]  /*47dd0*/  IMAD.WIDE R6, R8, 0x4, R188 ;  /* 0x0000000408067825 */ /* 0x002fe200078e02bc */
[----:B------:R-:W3:Y:S04]  /*47de0*/  LDL.LU.64 R208, [R1+0x10f8] ;  /* 0x0010f80001d07983 */ /* 0x000ee80000300a00 */
[----:B------:R-:W3:Y:S04]  /*47df0*/  LDL.LU.64 R204, [R1+0x10f0] ;  /* 0x0010f00001cc7983 */ /* 0x000ee80000300a00 */
[----:B------:R-:W-:Y:S01]  /*47e00*/  LDGSTS.E [R3+0x4], desc[UR60][R18.64], !P1 ;  /* 0x0000400012037fae */ /* 0x000fe2000c92187c */
[----:B------:R-:W-:Y:S01]  /*47e10*/  ISETP.GE.U32.AND P5, PT, R4, 0x7ffffe4c, PT ;  /* 0x7ffffe4c0400780c */ /* 0x000fe20003fa6070 */
[----:B------:R-:W1:Y:S02]  /*47e20*/  LDC R188, c[0x0][0x230] ;  /* 0x00008c00ffbc7b82 */ /* 0x000e640000000800 */
[----:B------:R2:W-:Y:S04]  /*47e30*/  STL.64 [R1+0x108], R12 ;  /* 0x0001080c01007387 */ /* 0x0005e80000100a00 */
[----:B------:R2:W-:Y:S04]  /*47e40*/  STL.64 [R1+0x100], R6 ;  /* 0x0001000601007387 */ /* 0x0005e80000100a00 */
[----:B------:R-:W3:Y:S04]  /*47e50*/  LDL.LU.64 R198, [R1+0x10e8] ;  /* 0x0010e80001c67983 */ /* 0x000ee80000300a00 */
[----:B------:R-:W3:Y:S04]  /*47e60*/  LDL.LU.64 R194, [R1+0x10e0] ;  /* 0x0010e00001c27983 */ /* 0x000ee80000300a00 */
[----:B------:R-:W-:Y:S04]  /*47e70*/  LDGSTS.E [R3+0x4004], desc[UR60][R16.64], !P1 ;  /* 0x0400400010037fae */ /* 0x000fe8000c92187c */
[----:B------:R2:W-:Y:S04]  /*47e80*/  LDGSTS.E [R3+0x8], desc[UR60][R12.64], !P6 ;  /* 0x000080000c037fae */ /* 0x0005e8000f12187c */
[----:B------:R2:W-:Y:S02]  /*47e90*/  LDGSTS.E [R3+0x4008], desc[UR60][R6.64], !P6 ;  /* 0x0400800006037fae */ /* 0x0005e4000f12187c */
[C---:B--2---:R-:W-:Y:S01]  /*47ea0*/  IMAD.WIDE R12, R8.reuse, 0x4, R200 ;  /* 0x00000004080c7825 */ /* 0x044fe200078e02c8 */
[----:B------:R-:W-:Y:S01]  /*47eb0*/  IADD3 R4, R181, -0x137, RZ ;  /* 0xfffffec9b5047810 */ /* 0x000fe20007ffe0ff */
[----:B------:R-:W2:Y:S02]  /*47ec0*/  LDC R200, c[0x0][0x230] ;  /* 0x00008c00ffc87b82 */ /* 0x000ea40000000800 */
[----:B------:R-:W-:Y:S01]  /*47ed0*/  IMAD.WIDE R6, R8, 0x4, R196 ;  /* 0x0000000408067825 */ /* 0x000fe200078e02c4 */
[----:B------:R-:W-:Y:S04]  /*47ee0*/  STL.64 [R1+0xf8], R12 ;  /* 0x0000f80c01007387 */ /* 0x000fe80000100a00 */
[----:B------:R1:W-:Y:S01]  /*47ef0*/  STL.64 [R1+0xf0], R6 ;  /* 0x0000f00601007387 */ /* 0x0003e20000100a00 */
[----:B------:R-:W-:Y:S01]  /*47f00*/  ISETP.GE.U32.AND P6, PT, R4, 0x7ffffe4a, PT ;  /* 0x7ffffe4a0400780c */ /* 0x000fe20003fc6070 */
[----:B------:R-:W2:Y:S02]  /*47f10*/  LDC R196, c[0x0][0x230] ;  /* 0x00008c00ffc47b82 */ /* 0x000ea40000000800 */
[----:B------:R-:W2:Y:S01]  /*47f20*/  LDL.LU.64 R206, [R1+0x10d8] ;  /* 0x0010d80001ce7983 */ /* 0x000ea20000300a00 */
[----:B------:R-:W-:Y:S01]  /*47f30*/  IADD3 R4, R182, -0x155, RZ ;  /* 0xfffffeabb6047810 */ /* 0x000fe20007ffe0ff */
[----:B----4-:R-:W-:-:S04]  /*47f40*/  IMAD.WIDE R220, R8, 0x4, R190 ;  /* 0x0000000408dc7825 */ /* 0x010fc800078e02be */
[C---:B------:R-:W-:Y:S02]  /*47f50*/  IMAD.WIDE R218, R8.reuse, 0x4, R186 ;  /* 0x0000000408da7825 */ /* 0x040fe400078e02ba */
[----:B------:R-:W4:Y:S04]  /*47f60*/  LDL.LU.64 R186, [R1+0x10d0] ;  /* 0x0010d00001ba7983 */ /* 0x000f280000300a00 */
[----:B------:R-:W4:Y:S04]  /*47f70*/  LDL.LU.64 R202, [R1+0x1008] ;  /* 0x0010080001ca7983 */ /* 0x000f280000300a00 */
[----:B------:R-:W4:Y:S04]  /*47f80*/  LDL.LU.64 R190, [R1+0x1000] ;  /* 0x0010000001be7983 */ /* 0x000f280000300a00 */
[----:B------:R-:W4:Y:S01]  /*47f90*/  LDL.LU.64 R214, [R1+0xff8] ;  /* 0x000ff80001d67983 */ /* 0x000f220000300a00 */
[----:B---3--:R-:W-:-:S03]  /*47fa0*/  IMAD.WIDE R182, R8, 0x4, R194 ;  /* 0x0000000408b67825 */ /* 0x008fc600078e02c2 */
[----:B------:R-:W3:Y:S04]  /*47fb0*/  LDL.LU.64 R194, [R1+0xff0] ;  /* 0x000ff00001c27983 */ /* 0x000ee80000300a00 */
[----:B------:R-:W3:Y:S01]  /*47fc0*/  LDL.LU.64 R210, [R1+0xfe8] ;  /* 0x000fe80001d27983 */ /* 0x000ee20000300a00 */
[----:B------:R-:W-:Y:S01]  /*47fd0*/  ISETP.GE.U32.AND P0, PT, R176, 0x7ffffe69, PT ;  /* 0x7ffffe69b000780c */ /* 0x000fe20003f06070 */
[----:B------:R-:W-:-:S05]  /*47fe0*/  VIADD R176, R177, 0xfffffeca ;  /* 0xfffffecab1b07836 */ /* 0x000fca0000000000 */
[----:B------:R-:W-:Y:S01]  /*47ff0*/  ISETP.GE.U32.AND P1, PT, R176, 0x7ffffe4b, PT ;  /* 0x7ffffe4bb000780c */ /* 0x000fe20003f26070 */
[----:B------:R-:W-:-:S06]  /*48000*/  VIADD R176, R178, 0xfffffec8 ;  /* 0xfffffec8b2b07836 */ /* 0x000fcc0000000000 */
[----:B------:R-:W-:Y:S04]  /*48010*/  LDGSTS.E [R3+0xc], desc[UR60][R12.64], !P0 ;  /* 0x0000c0000c037fae */ /* 0x000fe8000c12187c */
[----:B------:R-:W-:Y:S01]  /*48020*/  LDGSTS.E [R3+0x400c], desc[UR60][R6.64], !P0 ;  /* 0x0400c00006037fae */ /* 0x000fe2000c12187c */
[----:B------:R-:W-:Y:S01]  /*48030*/  ISETP.GE.U32.AND P0, PT, R176, 0x7ffffe49, PT ;  /* 0x7ffffe49b000780c */ /* 0x000fe20003f06070 */
[C---:B------:R-:W-:Y:S02]  /*48040*/  IMAD.WIDE R176, R8.reuse, 0x4, R208 ;  /* 0x0000000408b07825 */ /* 0x040fe400078e02d0 */
[----:B------:R-:W-:Y:S01]  /*48050*/  LDGSTS.E [R3+0x8000], desc[UR60][R220.64], !P5 ;  /* 0x08000000dc037fae */ /* 0x000fe2000e92187c */
[----:B------:R-:W3:Y:S01]  /*48060*/  LDC R208, c[0x0][0x230] ;  /* 0x00008c00ffd07b82 */ /* 0x000ee20000000800 */
[----:B------:R-:W-:-:S02]  /*48070*/  IMAD.WIDE R178, R8, 0x4, R204 ;  /* 0x0000000408b27825 */ /* 0x000fc400078e02cc */
[----:B------:R-:W-:Y:S01]  /*48080*/  LDGSTS.E [R3+0xc000], desc[UR60][R218.64], !P5 ;  /* 0x0c000000da037fae */ /* 0x000fe2000e92187c */
[----:B------:R-:W-:Y:S02]  /*48090*/  ISETP.GE.U32.AND P5, PT, R4, 0x7ffffe2c, PT ;  /* 0x7ffffe2c0400780c */ /* 0x000fe40003fa6070 */
[----:B------:R-:W-:Y:S01]  /*480a0*/  IADD3 R4, R180, -0x157, RZ ;  /* 0xfffffea9b4047810 */ /* 0x000fe20007ffe0ff */
[----:B------:R-:W-:Y:S01]  /*480b0*/  IMAD.WIDE R180, R8, 0x4, R198 ;  /* 0x0000000408b47825 */ /* 0x000fe200078e02c6 */
[----:B------:R-:W-:Y:S01]  /*480c0*/  LDGSTS.E [R3+0x8004], desc[UR60][R176.64], !P1 ;  /* 0x08004000b0037fae */ /* 0x000fe2000c92187c */
[----:B------:R-:W3:Y:S03]  /*480d0*/  LDC R204, c[0x0][0x230] ;  /* 0x00008c00ffcc7b82 */ /* 0x000ee60000000800 */
[----:B------:R-:W3:Y:S01]  /*480e0*/  LDL.LU.64 R198, [R1+0xfe0] ;  /* 0x000fe00001c67983 */ /* 0x000ee20000300a00 */
[----:B------:R-:W-:-:S03]  /*480f0*/  VIADD R184, R184, 0xfffffeaa ;  /* 0xfffffeaab8b87836 */ /* 0x000fc60000000000 */
[----:B------:R-:W-:Y:S04]  /*48100*/  LDGSTS.E [R3+0xc004], desc[UR60][R178.64], !P1 ;  /* 0x0c004000b2037fae */ /* 0x000fe8000c92187c */
[----:B------:R-:W-:Y:S04]  /*48110*/  LDGSTS.E [R3+0x8008], desc[UR60][R180.64], !P6 ;  /* 0x08008000b4037fae */ /* 0x000fe8000f12187c */
[----:B------:R-:W-:Y:S01]  /*48120*/  LDGSTS.E [R3+0xc008], desc[UR60][R182.64], !P6 ;  /* 0x0c008000b6037fae */ /* 0x000fe2000f12187c */
[----:B------:R-:W-:Y:S02]  /*48130*/  ISETP.GE.U32.AND P6, PT, R4, 0x7ffffe2a, PT ;  /* 0x7ffffe2a0400780c */ /* 0x000fe40003fc6070 */
[----:B-1----:R-:W-:Y:S01]  /*48140*/  IADD3 R4, R188, -0x175, RZ ;  /* 0xfffffe8bbc047810 */ /* 0x002fe20007ffe0ff */
[----:B------:R-:W3:Y:S01]  /*48150*/  LDL.LU.64 R6, [R1+0xfd8] ;  /* 0x000fd80001067983 */ /* 0x000ee20000300a00 */
[----:B------:R-:W-:Y:S01]  /*48160*/  ISETP.GE.U32.AND P1, PT, R184, 0x7ffffe2b, PT ;  /* 0x7ffffe2bb800780c */ /* 0x000fe20003f26070 */
[----:B--2---:R-:W-:-:S05]  /*48170*/  IMAD.WIDE R184, R8, 0x4, R206 ;  /* 0x0000000408b87825 */ /* 0x004fca00078e02ce */
[----:B------:R-:W-:Y:S01]  /*48180*/  LDGSTS.E [R3+0x800c], desc[UR60][R184.64], !P0 ;  /* 0x0800c000b8037fae */ /* 0x000fe2000c12187c */
[----:B----4-:R-:W-:-:S04]  /*48190*/  IMAD.WIDE R186, R8, 0x4, R186 ;  /* 0x0000000408ba7825 */ /* 0x010fc800078e02ba */
[C---:B------:R-:W-:Y:S01]  /*481a0*/  IMAD.WIDE R188, R8.reuse, 0x4, R202 ;  /* 0x0000000408bc7825 */ /* 0x040fe200078e02ca */
[----:B------:R-:W-:Y:S04]  /*481b0*/  LDGSTS.E [R3+0xc00c], desc[UR60][R186.64], !P0 ;  /* 0x0c00c000ba037fae */ /* 0x000fe8000c12187c */
[----:B------:R-:W2:Y:S04]  /*481c0*/  LDL.LU.64 R202, [R1+0xfd0] ;  /* 0x000fd00001ca7983 */ /* 0x000ea80000300a00 */
[----:B------:R-:W4:Y:S01]  /*481d0*/  LDL.LU.64 R12, [R1+0xec8] ;  /* 0x000ec800010c7983 */ /* 0x000f220000300a00 */
[----:B------:R-:W-:-:S03]  /*481e0*/  IMAD.WIDE R190, R8, 0x4, R190 ;  /* 0x0000000408be7825 */ /* 0x000fc600078e02be */
[----:B------:R-:W4:Y:S04]  /*481f0*/  LDL.LU.64 R206, [R1+0xec0] ;  /* 0x000ec00001ce7983 */ /* 0x000f280000300a00 */
[----:B------:R-:W-:Y:S04]  /*48200*/  LDGSTS.E [R3+0x10000], desc[UR60][R188.64], !P5 ;  /* 0x10000000bc037fae */ /* 0x000fe8000e92187c */
[----:B------:R-:W-:Y:S01]  /*48210*/  LDGSTS.E [R3+0x14000], desc[UR60][R190.64], !P5 ;  /* 0x14000000be037fae */ /* 0x000fe2000e92187c */
[----:B------:R-:W-:Y:S02]  /*48220*/  ISETP.GE.U32.AND P5, PT, R4, 0x7ffffe0c, PT ;  /* 0x7ffffe0c0400780c */ /* 0x000fe40003fa6070 */
[----:B------:R-:W-:Y:S01]  /*48230*/  IADD3 R4, R196, -0x177, RZ ;  /* 0xfffffe89c4047810 */ /* 0x000fe20007ffe0ff */
[----:B------:R-:W4:Y:S01]  /*48240*/  LDL.LU.64 R18, [R1+0xeb8] ;  /* 0x000eb80001127983 */ /* 0x000f220000300a00 */
[----:B---3--:R-:W-:-:S03]  /*48250*/  IMAD.WIDE R196, R8, 0x4, R210 ;  /* 0x0000000408c47825 */ /* 0x008fc600078e02d2 */
[----:B------:R-:W3:Y:S04]  /*48260*/  LDL.LU.64 R210, [R1+0xeb0] ;  /* 0x000eb00001d27983 */ /* 0x000ee80000300a00 */
[----:B------:R-:W3:Y:S01]  /*48270*/  LDL.LU.64 R38, [R1+0xea8] ;  /* 0x000ea80001267983 */ /* 0x000ee20000300a00 */
[----:B------:R-:W-:Y:S02]  /*48280*/  VIADD R192, R192, 0xfffffea8 ;  /* 0xfffffea8c0c07836 */ /* 0x000fe40000000000 */
[----:B------:R-:W-:-:S03]  /*48290*/  IMAD.WIDE R194, R8, 0x4, R194 ;  /* 0x0000000408c27825 */ /* 0x000fc600078e02c2 */
[----:B------:R-:W-:Y:S01]  /*482a0*/  ISETP.GE.U32.AND P0, PT, R192, 0x7ffffe29, PT ;  /* 0x7ffffe29c000780c */ /* 0x000fe20003f06070 */
[----:B------:R-:W-:Y:S02]  /*482b0*/  IMAD.WIDE R192, R8, 0x4, R214 ;  /* 0x0000000408c07825 */ /* 0x000fe400078e02d6 */
[----:B------:R-:W3:Y:S02]  /*482c0*/  LDL.LU.64 R214, [R1+0xea0] ;  /* 0x000ea00001d67983 */ /* 0x000ee40000300a00 */
[----:B------:R-:W-:Y:S02]  /*482d0*/  VIADD R200, R200, 0xfffffe8a ;  /* 0xfffffe8ac8c87836 */ /* 0x000fe40000000000 */
[----:B------:R-:W-:Y:S04]  /*482e0*/  LDGSTS.E [R3+0x10004], desc[UR60][R192.64], !P1 ;  /* 0x10004000c0037fae */ /* 0x000fe8000c92187c */
[----:B------:R-:W-:Y:S01]  /*482f0*/  LDGSTS.E [R3+0x14004], desc[UR60][R194.64], !P1 ;  /* 0x14004000c2037fae */ /* 0x000fe2000c92187c */
[----:B------:R-:W-:-:S03]  /*48300*/  ISETP.GE.U32.AND P1, PT, R200, 0x7ffffe0b, PT ;  /* 0x7ffffe0bc800780c */ /* 0x000fc60003f26070 */
[----:B------:R-:W3:Y:S04]  /*48310*/  LDL.LU.64 R42, [R1+0xe98] ;  /* 0x000e9800012a7983 */ /* 0x000ee80000300a00 */
[----:B------:R-:W-:Y:S01]  /*48320*/  LDGSTS.E [R3+0x10008], desc[UR60][R196.64], !P6 ;  /* 0x10008000c4037fae */ /* 0x000fe2000f12187c */
[----:B------:R-:W-:-:S03]  /*48330*/  IMAD.WIDE R198, R8, 0x4, R198 ;  /* 0x0000000408c67825 */ /* 0x000fc600078e02c6 */
[----:B------:R-:W3:Y:S04]  /*48340*/  LDL.LU.64 R16, [R1+0xe90] ;  /* 0x000e900001107983 */ /* 0x000ee80000300a00 */
[----:B------:R-:W-:Y:S01]  /*48350*/  LDGSTS.E [R3+0x14008], desc[UR60][R198.64], !P6 ;  /* 0x14008000c6037fae */ /* 0x000fe2000f12187c */
[----:B------:R-:W-:Y:S02]  /*48360*/  ISETP.GE.U32.AND P6, PT, R4, 0x7ffffe0a, PT ;  /* 0x7ffffe0a0400780c */ /* 0x000fe40003fc6070 */
[----:B------:R-:W-:Y:S01]  /*48370*/  IADD3 R4, R204, -0x119, RZ ;  /* 0xfffffee7cc047810 */ /* 0x000fe20007ffe0ff */
[----:B------:R-:W-:Y:S02]  /*48380*/  IMAD.WIDE R200, R8, 0x4, R6 ;  /* 0x0000000408c87825 */ /* 0x000fe400078e0206 */
[----:B------:R-:W3:Y:S02]  /*48390*/  LDL.LU.64 R6, [R1+0x1188] ;  /* 0x0011880001067983 */ /* 0x000ee40000300a00 */
[----:B------:R-:W-:-:S02]  /*483a0*/  VIADD R208, R208, 0xfffffe88 ;  /* 0xfffffe88d0d07836 */ /* 0x000fc40000000000 */
[----:B------:R-:W-:Y:S01]  /*483b0*/  LDGSTS.E [R3+0x1000c], desc[UR60][R200.64], !P0 ;  /* 0x1000c000c8037fae */ /* 0x000fe2000c12187c */
[----:B--2---:R-:W-:-:S04]  /*483c0*/  IMAD.WIDE R202, R8, 0x4, R202 ;  /* 0x0000000408ca7825 */ /* 0x004fc800078e02ca */
[C---:B----4-:R-:W-:Y:S01]  /*483d0*/  IMAD.WIDE R204, R8.reuse, 0x4, R12 ;  /* 0x0000000408cc7825 */ /* 0x050fe200078e020c */
[----:B------:R-:W-:Y:S04]  /*483e0*/  LDGSTS.E [R3+0x1400c], desc[UR60][R202.64], !P0 ;  /* 0x1400c000ca037fae */ /* 0x000fe8000c12187c */
[----:B------:R-:W2:Y:S01]  /*483f0*/  LDL.LU.64 R12, [R1+0x1180] ;  /* 0x00118000010c7983 */ /* 0x000ea20000300a00 */
[----:B------:R-:W-:Y:S01]  /*48400*/  IMAD.WIDE R206, R8, 0x4, R206 ;  /* 0x0000000408ce7825 */ /* 0x000fe200078e02ce */
[----:B------:R-:W-:Y:S02]  /*48410*/  ISETP.GE.U32.AND P0, PT, R208, 0x7ffffe09, PT ;  /* 0x7ffffe09d000780c */ /* 0x000fe40003f06070 */
[----:B------:R-:W-:Y:S04]  /*48420*/  LDGSTS.E [R3+0x18000], desc[UR60][R204.64], !P5 ;  /* 0x18000000cc037fae */ /* 0x000fe8000e92187c */
[----:B------:R-:W4:Y:S04]  /*48430*/  LDL.LU.64 R28, [R1+0x1178] ;  /* 0x00117800011c7983 */ /* 0x000f280000300a00 */
[----:B------:R-:W-:Y:S01]  /*48440*/  LDGSTS.E [R3+0x1c000], desc[UR60][R206.64], !P5 ;  /* 0x1c000000ce037fae */ /* 0x000fe2000e92187c */
[----:B------:R-:W-:Y:S01]  /*48450*/  ISETP.GE.U32.AND P5, PT, R4, 0x7ffffe68, PT ;  /* 0x7ffffe680400780c */ /* 0x000fe20003fa6070 */
[----:B------:R-:W-:-:S02]  /*48460*/  IMAD.WIDE R208, R8, 0x4, R18 ;  /* 0x0000000408d07825 */ /* 0x000fc400078e0212 */
[----:B------:R-:W4:Y:S01]  /*48470*/  LDL.LU.64 R40, [R1+0x1170] ;  /* 0x0011700001287983 */ /* 0x000f220000300a00 */
[----:B------:R-:W-:-:S03]  /*48480*/  IADD3 R4, R212, -0x11b, RZ ;  /* 0xfffffee5d4047810 */ /* 0x000fc60007ffe0ff */
[----:B------:R-:W4:Y:S04]  /*48490*/  LDL.LU.64 R18, [R1+0x1168] ;  /* 0x0011680001127983 */ /* 0x000f280000300a00 */
[----:B------:R-:W-:Y:S01]  /*484a0*/  LDGSTS.E [R3+0x18004], desc[UR60][R208.64], !P1 ;  /* 0x18004000d0037fae */ /* 0x000fe2000c92187c */
[----:B---3--:R-:W-:-:S03]  /*484b0*/  IMAD.WIDE R212, R8, 0x4, R38 ;  /* 0x0000000408d47825 */ /* 0x008fc600078e0226 */
[----:B------:R-:W3:Y:S01]  /*484c0*/  LDL.LU.64 R38, [R1+0x1160] ;  /* 0x0011600001267983 */ /* 0x000ee20000300a00 */
[----:B------:R-:W-:-:S04]  /*484d0*/  IMAD.WIDE R210, R8, 0x4, R210 ;  /* 0x0000000408d27825 */ /* 0x000fc800078e02d2 */
[----:B------:R-:W-:Y:S01]  /*484e0*/  IMAD.WIDE R214, R8, 0x4, R214 ;  /* 0x0000000408d67825 */ /* 0x000fe200078e02d6 */
[----:B------:R-:W-:Y:S01]  /*484f0*/  LDGSTS.E [R3+0x1c004], desc[UR60][R210.64], !P1 ;  /* 0x1c004000d2037fae */ /* 0x000fe2000c92187c */
[----:B------:R-:W-:-:S03]  /*48500*/  ISETP.GE.U32.AND P1, PT, R216, 0x7ffffe67, PT ;  /* 0x7ffffe67d800780c */ /* 0x000fc60003f26070 */
[----:B------:R-:W-:Y:S04]  /*48510*/  LDGSTS.E [R3+0x18008], desc[UR60][R212.64], !P6 ;  /* 0x18008000d4037fae */ /* 0x000fe8000f12187c */
[----:B------:R-:W-:Y:S01]  /*48520*/  LDGSTS.E [R3+0x1c008], desc[UR60][R214.64], !P6 ;  /* 0x1c008000d6037fae */ /* 0x000fe2000f12187c */
[----:B------:R-:W-:Y:S01]  /*48530*/  IMAD.WIDE R216, R8, 0x4, R42 ;  /* 0x0000000408d87825 */ /* 0x000fe200078e022a */
[----:B------:R-:W-:-:S03]  /*48540*/  ISETP.GE.U32.AND P6, PT, R4, 0x7ffffe66, PT ;  /* 0x7ffffe660400780c */ /* 0x000fc60003fc6070 */
[----:B------:R-:W-:Y:S01]  /*48550*/  IMAD.WIDE R16, R8, 0x4, R16 ;  /* 0x0000000408107825 */ /* 0x000fe200078e0210 */
[----:B------:R-:W-:Y:S01]  /*48560*/  IADD3 R4, R22, -0x139, RZ ;  /* 0xfffffec716047810 */ /* 0x000fe20007ffe0ff */
[----:B------:R-:W-:Y:S04]  /*48570*/  LDGSTS.E [R3+0x1800c], desc[UR60][R216.64], !P0 ;  /* 0x1800c000d8037fae */ /* 0x000fe8000c12187c */
[----:B------:R1:W-:Y:S01]  /*48580*/  STL.64 [R1+0x588], R16 ;  /* 0x0005881001007387 */ /* 0x0003e20000100a00 */
[----:B------:R-:W-:-:S03]  /*48590*/  VIADD R252, R252, 0xfffffee4 ;  /* 0xfffffee4fcfc7836 */ /* 0x000fc60000000000 */
[----:B------:R-:W-:Y:S01]  /*485a0*/  LDGSTS.E [R3+0x1c00c], desc[UR60][R16.64], !P0 ;  /* 0x1c00c00010037fae */ /* 0x000fe2000c12187c */
[----:B------:R-:W-:-:S03]  /*485b0*/  IMAD.WIDE R30, R8, 0x4, R6 ;  /* 0x00000004081e7825 */ /* 0x000fc600078e0206 */
[----:B------:R-:W3:Y:S01]  /*485c0*/  LDL.LU.64 R6, [R1+0x1158] ;  /* 0x0011580001067983 */ /* 0x000ee20000300a00 */
[----:B------:R-:W-:-:S03]  /*485d0*/  ISETP.GE.U32.AND P0, PT, R252, 0x7ffffe65, PT ;  /* 0x7ffffe65fc00780c */ /* 0x000fc60003f06070 */
[----:B------:R1:W-:Y:S01]  /*485e0*/  LDGSTS.E [R2], desc[UR60][R30.64], !P5 ;  /* 0x000000001e027fae */ /* 0x0003e2000e92187c */
[----:B------:R-:W-:Y:S02]  /*485f0*/  VIADD R252, R21, 0xfffffec6 ;  /* 0xfffffec615fc7836 */ /* 0x000fe40000000000 */
[C---:B--2---:R-:W-:Y:S02]  /*48600*/  IMAD.WIDE R26, R8.reuse, 0x4, R12 ;  /* 0x00000004081a7825 */ /* 0x044fe400078e020c */
[----:B------:R-:W2:Y:S04]  /*48610*/  LDL.LU.64 R12, [R1+0x1150] ;  /* 0x00115000010c7983 */ /* 0x000ea80000300a00 */
[----:B------:R1:W-:Y:S04]  /*48620*/  STL.64 [R1+0x590], R30 ;  /* 0x0005901e01007387 */ /* 0x0003e80000100a00 */
[----:B------:R-:W2:Y:S04]  /*48630*/  LDL.LU.64 R22, [R1+0x10c8] ;  /* 0x0010c80001167983 */ /* 0x000ea80000300a00 */
[----:B------:R1:W-:Y:S01]  /*48640*/  STL.64 [R1+0x5a0], R26 ;  /* 0x0005a01a01007387 */ /* 0x0003e20000100a00 */
[----:B----4-:R-:W-:-:S03]  /*48650*/  IMAD.WIDE R34, R8, 0x4, R28 ;  /* 0x0000000408227825 */ /* 0x010fc600078e021c */
[----:B-1----:R-:W4:Y:S01]  /*48660*/  LDL.LU.64 R16, [R1+0x10c0] ;  /* 0x0010c00001107983 */ /* 0x002f220000300a00 */
[----:B------:R-:W-:-:S03]  /*48670*/  IMAD.WIDE R32, R8, 0x4, R40 ;  /* 0x0000000408207825 */ /* 0x000fc600078e0228 */
[----:B------:R1:W-:Y:S01]  /*48680*/  LDGSTS.E [R2+0x4000], desc[UR60][R26.64], !P5 ;  /* 0x040000001a027fae */ /* 0x0003e2000e92187c */
[----:B------:R-:W-:Y:S01]  /*48690*/  ISETP.GE.U32.AND P5, PT, R4, 0x7ffffe48, PT ;  /* 0x7ffffe480400780c */ /* 0x000fe20003fa6070 */
[----:B------:R-:W-:Y:S01]  /*486a0*/  IMAD.WIDE R30, R8, 0x4, R18 ;  /* 0x00000004081e7825 */ /* 0x000fe200078e0212 */
[----:B------:R-:W-:Y:S01]  /*486b0*/  IADD3 R4, R20, -0x13b, RZ ;  /* 0xfffffec514047810 */ /* 0x000fe20007ffe0ff */
[----:B------:R-:W-:Y:S04]  /*486c0*/  STL.64 [R1+0x5a8], R34 ;  /* 0x0005a82201007387 */ /* 0x000fe80000100a00 */
[----:B------:R-:W-:Y:S04]  /*486d0*/  STL.64 [R1+0x5b8], R32 ;  /* 0x0005b82001007387 */ /* 0x000fe80000100a00 */
[----:B------:R-:W4:Y:S01]  /*486e0*/  LDL.LU.64 R18, [R1+0x10b8] ;  /* 0x0010b80001127983 */ /* 0x000f220000300a00 */
[----:B-1----:R-:W1:Y:S03]  /*486f0*/  LDC R27, c[0x0][0x230] ;  /* 0x00008c00ff1b7b82 */ /* 0x002e660000000800 */
[----:B------:R-:W4:Y:S04]  /*48700*/  LDL.LU.64 R28, [R1+0x10b0] ;  /* 0x0010b000011c7983 */ /* 0x000f280000300a00 */
[----:B------:R-:W-:Y:S01]  /*48710*/  LDGSTS.E [R2+0x4], desc[UR60][R34.64], !P1 ;  /* 0x0000400022027fae */ /* 0x000fe2000c92187c */
[----:B---3--:R-:W-:Y:S01]  /*48720*/  IMAD.WIDE R20, R8, 0x4, R38 ;  /* 0x0000000408147825 */ /* 0x008fe200078e0226 */
[----:B------:R-:W3:Y:S02]  /*48730*/  LDC R26, c[0x0][0x230] ;  /* 0x00008c00ff1a7b82 */ /* 0x000ee40000000800 */
[----:B------:R-:W-:Y:S04]  /*48740*/  STL.64 [R1+0x5c0], R30 ;  /* 0x0005c01e01007387 */ /* 0x000fe80000100a00 */
[----:B------:R1:W-:Y:S04]  /*48750*/  STL.64 [R1+0x5d0], R20 ;  /* 0x0005d01401007387 */ /* 0x0003e80000100a00 */
[----:B------:R-:W3:Y:S04]  /*48760*/  LDL.LU.64 R40, [R1+0x10a8] ;  /* 0x0010a80001287983 */ /* 0x000ee80000300a00 */
[----:B------:R-:W3:Y:S04]  /*48770*/  LDL.LU.64 R38, [R1+0x10a0] ;  /* 0x0010a00001267983 */ /* 0x000ee80000300a00 */
[----:B------:R-:W-:Y:S01]  /*48780*/  LDGSTS.E [R2+0x4004], desc[UR60][R32.64], !P1 ;  /* 0x0400400020027fae */ /* 0x000fe2000c92187c */
[----:B------:R-:W-:-:S03]  /*48790*/  ISETP.GE.U32.AND P1, PT, R252, 0x7ffffe47, PT ;  /* 0x7ffffe47fc00780c */ /* 0x000fc60003f26070 */
[----:B------:R-:W-:Y:S01]  /*487a0*/  LDGSTS.E [R2+0x8], desc[UR60][R30.64], !P6 ;  /* 0x000080001e027fae */ /* 0x000fe2000f12187c */
[----:B------:R-:W-:-:S03]  /*487b0*/  VIADD R252, R25, 0xfffffec4 ;  /* 0xfffffec419fc7836 */ /* 0x000fc60000000000 */
[----:B------:R1:W-:Y:S01]  /*487c0*/  LDGSTS.E [R2+0x4008], desc[UR60][R20.64], !P6 ;  /* 0x0400800014027fae */ /* 0x0003e2000f12187c */
[----:B------:R-:W-:Y:S02]  /*487d0*/  ISETP.GE.U32.AND P6, PT, R4, 0x7ffffe46, PT ;  /* 0x7ffffe460400780c */ /* 0x000fe40003fc6070 */
[----:B------:R-:W-:Y:S01]  /*487e0*/  IADD3 R4, R24, -0x159, RZ ;  /* 0xfffffea718047810 */ /* 0x000fe20007ffe0ff */
[----:B-1----:R-:W1:Y:S01]  /*487f0*/  LDC R21, c[0x0][0x230] ;  /* 0x00008c00ff157b82 */ /* 0x002e620000000800 */
[----:B------:R-:W-:-:S07]  /*48800*/  IMAD.WIDE R6, R8, 0x4, R6 ;  /* 0x0000000408067825 */ /* 0x000fce00078e0206 */
[----:B------:R-:W1:Y:S01]  /*48810*/  LDC R20, c[0x0][0x230] ;  /* 0x00008c00ff147b82 */ /* 0x000e620000000800 */
[----:B------:R4:W-:Y:S04]  /*48820*/  STL.64 [R1+0x5d8], R6 ;  /* 0x0005d80601007387 */ /* 0x0009e80000100a00 */
[----:B------:R-:W-:Y:S01]  /*48830*/  LDGSTS.E [R2+0xc], desc[UR60][R6.64], !P0 ;  /* 0x0000c00006027fae */ /* 0x000fe2000c12187c */
[----:B--2---:R-:W-:-:S05]  /*48840*/  IMAD.WIDE R12, R8, 0x4, R12 ;  /* 0x00000004080c7825 */ /* 0x004fca00078e020c */
[----:B------:R2:W-:Y:S01]  /*48850*/  STL.64 [R1+0x5e8], R12 ;  /* 0x0005e80c01007387 */ /* 0x0005e20000100a00 */
[----:B------:R-:W-:-:S03]  /*48860*/  IMAD.WIDE R30, R8, 0x4, R22 ;  /* 0x00000004081e7825 */ /* 0x000fc600078e0216 */
[----:B------:R-:W-:Y:S04]  /*48870*/  LDGSTS.E [R2+0x400c], desc[UR60][R12.64], !P0 ;  /* 0x0400c0000c027fae */ /* 0x000fe8000c12187c */
[----:B------:R-:W3:Y:S01]  /*48880*/  LDL.LU.64 R22, [R1+0x1098] ;  /* 0x0010980001167983 */ /* 0x000ee20000300a00 */
[----:B----4-:R-:W-:-:S03]  /*48890*/  IMAD.WIDE R24, R8, 0x4, R16 ;  /* 0x0000000408187825 */ /* 0x010fc600078e0210 */
[----:B------:R4:W-:Y:S04]  /*488a0*/  LDGSTS.E [R2+0x8000], desc[UR60][R30.64], !P5 ;  /* 0x080000001e027fae */ /* 0x0009e8000e92187c */
[----:B------:R-:W4:Y:S04]  /*488b0*/  LDL.LU.64 R16, [R1+0x1090] ;  /* 0x0010900001107983 */ /* 0x000f280000300a00 */
[----:B------:R4:W-:Y:S04]  /*488c0*/  STL.64 [R1+0x5f0], R30 ;  /* 0x0005f01e01007387 */ /* 0x0009e80000100a00 */
[----:B------:R1:W-:Y:S04]  /*488d0*/  STL.64 [R1+0x600], R24 ;  /* 0x0006001801007387 */ /* 0x0003e80000100a00 */
[----:B------:R-:W4:Y:S01]  /*488e0*/  LDL.LU.64 R6, [R1+0xfc8] ;  /* 0x000fc80001067983 */ /* 0x000f220000300a00 */
[----:B------:R-:W-:-:S03]  /*488f0*/  IMAD.WIDE R18, R8, 0x4, R18 ;  /* 0x0000000408127825 */ /* 0x000fc600078e0212 */
[----:B--2---:R-:W2:Y:S01]  /*48900*/  LDL.LU.64 R12, [R1+0xfc0] ;  /* 0x000fc000010c7983 */ /* 0x004ea20000300a00 */
[----:B------:R-:W-:Y:S01]  /*48910*/  IMAD.WIDE R32, R8, 0x4, R28 ;  /* 0x0000000408207825 */ /* 0x000fe200078e021c */
[----:B------:R-:W-:Y:S02]  /*48920*/  ISETP.GE.U32.AND P0, PT, R252, 0x7ffffe45, PT ;  /* 0x7ffffe45fc00780c */ /* 0x000fe40003f06070 */
[----:B------:R1:W-:Y:S01]  /*48930*/  LDGSTS.E [R2+0xc000], desc[UR60][R24.64], !P5 ;  /* 0x0c00000018027fae */ /* 0x0003e2000e92187c */
[----:B------:R-:W-:Y:S01]  /*48940*/  ISETP.GE.U32.AND P5, PT, R4, 0x7ffffe28, PT ;  /* 0x7ffffe280400780c */ /* 0x000fe20003fa6070 */
[----:B------:R-:W-:Y:S01]  /*48950*/  VIADD R252, R27, 0xfffffea6 ;  /* 0xfffffea61bfc7836 */ /* 0x000fe20000000000 */
[----:B---3--:R-:W-:Y:S01]  /*48960*/  IADD3 R4, R26, -0x15b, RZ ;  /* 0xfffffea51a047810 */ /* 0x008fe20007ffe0ff */
[----:B------:R3:W-:Y:S04]  /*48970*/  STL.64 [R1+0x608], R18 ;  /* 0x0006081201007387 */ /* 0x0007e80000100a00 */
[----:B------:R-:W-:Y:S01]  /*48980*/  STL.64 [R1+0x618], R32 ;  /* 0x0006182001007387 */ /* 0x000fe20000100a00 */
[----:B----4-:R-:W-:-:S03]  /*48990*/  IMAD.WIDE R30, R8, 0x4, R40 ;  /* 0x00000004081e7825 */ /* 0x010fc600078e0228 */
[----:B------:R-:W4:Y:S01]  /*489a0*/  LDL.LU.64 R28, [R1+0xfb8] ;  /* 0x000fb800011c7983 */ /* 0x000f220000300a00 */
[----:B-1----:R-:W1:Y:S01]  /*489b0*/  LDC R25, c[0x0][0x230] ;  /* 0x00008c00ff197b82 */ /* 0x002e620000000800 */
[----:B------:R-:W-:Y:S02]  /*489c0*/  IMAD.WIDE R26, R8, 0x4, R38 ;  /* 0x00000004081a7825 */ /* 0x000fe400078e0226 */
[----:B------:R-:W4:Y:S04]  /*489d0*/  LDL.LU.64 R40, [R1+0xfb0] ;  /* 0x000fb00001287983 */ /* 0x000f280000300a00 */
[----:B------:R-:W-:Y:S01]  /*489e0*/  STL.64 [R1+0x620], R30 ;  /* 0x0006201e01007387 */ /* 0x000fe20000100a00 */
[----:B------:R-:W1:Y:S03]  /*489f0*/  LDC R24, c[0x0][0x230] ;  /* 0x00008c00ff187b82 */ /* 0x000e660000000800 */
[----:B------:R-:W-:Y:S04]  /*48a00*/  LDGSTS.E [R2+0x8004], desc[UR60][R18.64], !P1 ;  /* 0x0800400012027fae */ /* 0x000fe8000c92187c */
[----:B------:R3:W-:Y:S04]  /*48a10*/  STL.64 [R1+0x630], R26 ;  /* 0x0006301a01007387 */ /* 0x0007e80000100a00 */
[----:B------:R-:W-:Y:S04]  /*48a20*/  LDGSTS.E [R2+0xc004], desc[UR60][R32.64], !P1 ;  /* 0x0c00400020027fae */ /* 0x000fe8000c92187c */
[----:B---3--:R-:W3:Y:S04]  /*48a30*/  LDL.LU.64 R18, [R1+0xfa8] ;  /* 0x000fa80001127983 */ /* 0x008ee80000300a00 */
[----:B------:R-:W3:Y:S01]  /*48a40*/  LDL.LU.64 R38, [R1+0xfa0] ;  /* 0x000fa00001267983 */ /* 0x000ee20000300a00 */
[----:B------:R-:W-:-:S03]  /*48a50*/  ISETP.GE.U32.AND P1, PT, R252, 0x7ffffe27, PT ;  /* 0x7ffffe27fc00780c */ /* 0x000fc60003f26070 */
[----:B------:R-:W-:Y:S01]  /*48a60*/  LDGSTS.E [R2+0x8008], desc[UR60][R30.64], !P6 ;  /* 0x080080001e027fae */ /* 0x000fe2000f12187c */
[----:B------:R-:W-:-:S03]  /*48a70*/  VIADD R252, R21, 0xfffffea4 ;  /* 0xfffffea415fc7836 */ /* 0x000fc60000000000 */
[----:B------:R1:W-:Y:S01]  /*48a80*/  LDGSTS.E [R2+0xc008], desc[UR60][R26.64], !P6 ;  /* 0x0c0080001a027fae */ /* 0x0003e2000f12187c */
[----:B------:R-:W-:Y:S02]  /*48a90*/  ISETP.GE.U32.AND P6, PT, R4, 0x7ffffe26, PT ;  /* 0x7ffffe260400780c */ /* 0x000fe40003fc6070 */
[----:B------:R-:W-:Y:S01]  /*48aa0*/  IADD3 R4, R20, -0x179, RZ ;  /* 0xfffffe8714047810 */ /* 0x000fe20007ffe0ff */
[----:B-1----:R-:W1:Y:S08]  /*48ab0*/  LDC R27, c[0x0][0x230] ;  /* 0x00008c00ff1b7b82 */ /* 0x002e700000000800 */
[----:B------:R-:W1:Y:S01]  /*48ac0*/  LDC R26, c[0x0][0x230] ;  /* 0x00008c00ff1a7b82 */ /* 0x000e620000000800 */
[----:B------:R-:W-:-:S04]  /*48ad0*/  IMAD.WIDE R22, R8, 0x4, R22 ;  /* 0x0000000408167825 */ /* 0x000fc800078e0216 */
[C---:B------:R-:W-:Y:S01]  /*48ae0*/  IMAD.WIDE R16, R8.reuse, 0x4, R16 ;  /* 0x0000000408107825 */ /* 0x040fe200078e0210 */
[----:B------:R1:W-:Y:S04]  /*48af0*/  STL.64 [R1+0x638], R22 ;  /* 0x0006381601007387 */ /* 0x0003e80000100a00 */
[----:B------:R4:W-:Y:S04]  /*48b00*/  STL.64 [R1+0x648], R16 ;  /* 0x0006481001007387 */ /* 0x0009e80000100a00 */
[----:B------:R-:W-:Y:S01]  /*48b10*/  LDGSTS.E [R2+0x800c], desc[UR60][R22.64], !P0 ;  /* 0x0800c00016027fae */ /* 0x000fe2000c12187c */
[----:B------:R-:W-:-:S03]  /*48b20*/  IMAD.WIDE R30, R8, 0x4, R6 ;  /* 0x00000004081e7825 */ /* 0x000fc600078e0206 */
[----:B------:R-:W-:Y:S01]  /*48b30*/  LDGSTS.E [R2+0xc00c], desc[UR60][R16.64], !P0 ;  /* 0x0c00c00010027fae */ /* 0x000fe2000c12187c */
[----:B--2---:R-:W-:-:S03]  /*48b40*/  IMAD.WIDE R20, R8, 0x4, R12 ;  /* 0x0000000408147825 */ /* 0x004fc600078e020c */
[----:B------:R-:W2:Y:S04]  /*48b50*/  LDL.LU.64 R6, [R1+0xf98] ;  /* 0x000f980001067983 */ /* 0x000ea80000300a00 */
[----:B------:R-:W2:Y:S04]  /*48b60*/  LDL.LU.64 R12, [R1+0xf90] ;  /* 0x000f9000010c7983 */ /* 0x000ea80000300a00 */
[----:B------:R3:W-:Y:S04]  /*48b70*/  STL.64 [R1+0x650], R30 ;  /* 0x0006501e01007387 */ /* 0x0007e80000100a00 */
[----:B------:R3:W-:Y:S04]  /*48b80*/  STL.64 [R1+0x660], R20 ;  /* 0x0006601401007387 */ /* 0x0007e80000100a00 */
[----:B-1----:R-:W2:Y:S01]  /*48b90*/  LDL.LU.64 R22, [R1+0xe88] ;  /* 0x000e880001167983 */ /* 0x002ea20000300a00 */
[----:B----4-:R-:W-:-:S03]  /*48ba0*/  IMAD.WIDE R34, R8, 0x4, R28 ;  /* 0x0000000408227825 */ /* 0x010fc600078e021c */
[----:B------:R-:W4:Y:S01]  /*48bb0*/  LDL.LU.64 R16, [R1+0xe80] ;  /* 0x000e800001107983 */ /* 0x000f220000300a00 */
[----:B------:R-:W-:-:S03]  /*48bc0*/  IMAD.WIDE R32, R8, 0x4, R40 ;  /* 0x0000000408207825 */ /* 0x000fc600078e0228 */
[----:B------:R3:W-:Y:S04]  /*48bd0*/  LDGSTS.E [R2+0x10000], desc[UR60][R30.64], !P5 ;  /* 0x100000001e027fae */ /* 0x0007e8000e92187c */
[----:B------:R-:W-:Y:S01]  /*48be0*/  STL.64 [R1+0x668], R34 ;  /* 0x0006682201007387 */ /* 0x000fe20000100a00 */
[----:B------:R-:W-:-:S03]  /*48bf0*/  ISETP.GE.U32.AND P0, PT, R252, 0x7ffffe25, PT ;  /* 0x7ffffe25fc00780c */ /* 0x000fc60003f06070 */
[----:B------:R-:W4:Y:S01]  /*48c00*/  LDL.LU.64 R28, [R1+0xe78] ;  /* 0x000e7800011c7983 */ /* 0x000f220000300a00 */
[----:B------:R-:W-:-:S03]  /*48c10*/  VIADD R252, R25, 0xfffffe86 ;  /* 0xfffffe8619fc7836 */ /* 0x000fc60000000000 */
[----:B------:R-:W-:Y:S01]  /*48c20*/  STL.64 [R1+0x678], R32 ;  /* 0x0006782001007387 */ /* 0x000fe20000100a00 */
[----:B---3--:R-:W-:-:S03]  /*48c30*/  IMAD.WIDE R30, R8, 0x4, R18 ;  /* 0x00000004081e7825 */ /* 0x008fc600078e0212 */
[----:B------:R1:W-:Y:S01]  /*48c40*/  LDGSTS.E [R2+0x14000], desc[UR60][R20.64], !P5 ;  /* 0x1400000014027fae */ /* 0x0003e2000e92187c */
[----:B------:R-:W-:-:S03]  /*48c50*/  ISETP.GE.U32.AND P5, PT, R4, 0x7ffffe08, PT ;  /* 0x7ffffe080400780c */ /* 0x000fc60003fa6070 */
[----:B------:R-:W3:Y:S01]  /*48c60*/  LDL.LU.64 R40, [R1+0xe70] ;  /* 0x000e700001287983 */ /* 0x000ee20000300a00 */
[----:B------:R-:W-:Y:S01]  /*48c70*/  IADD3 R4, R24, -0x17b, RZ ;  /* 0xfffffe8518047810 */ /* 0x000fe20007ffe0ff */
[----:B------:R-:W-:Y:S02]  /*48c80*/  IMAD.WIDE R24, R8, 0x4, R38 ;  /* 0x0000000408187825 */ /* 0x000fe400078e0226 */
[----:B------:R-:W-:Y:S04]  /*48c90*/  STL.64 [R1+0x680], R30 ;  /* 0x0006801e01007387 */ /* 0x000fe80000100a00 */
[----:B------:R-:W3:Y:S01]  /*48ca0*/  LDL.LU.64 R18, [R1+0xe68] ;  /* 0x000e680001127983 */ /* 0x000ee20000300a00 */
[----:B-1----:R-:W1:Y:S03]  /*48cb0*/  LDC R21, c[0x0][0x230] ;  /* 0x00008c00ff157b82 */ /* 0x002e660000000800 */
[----:B------:R1:W-:Y:S04]  /*48cc0*/  STL.64 [R1+0x690], R24 ;  /* 0x0006901801007387 */ /* 0x0003e80000100a00 */
[----:B------:R-:W3:Y:S01]  /*48cd0*/  LDL.LU.64 R38, [R1+0xe60] ;  /* 0x000e600001267983 */ /* 0x000ee20000300a00 */
[----:B------:R-:W3:Y:S03]  /*48ce0*/  LDC R20, c[0x0][0x230] ;  /* 0x00008c00ff147b82 */ /* 0x000ee60000000800 */
[----:B------:R-:W-:Y:S04]  /*48cf0*/  LDGSTS.E [R2+0x10004], desc[UR60][R34.64], !P1 ;  /* 0x1000400022027fae */ /* 0x000fe8000c92187c */
[----:B------:R-:W-:Y:S01]  /*48d00*/  LDGSTS.E [R2+0x14004], desc[UR60][R32.64], !P1 ;  /* 0x1400400020027fae */ /* 0x000fe2000c92187c */
        /* <DEDUP_REMOVED lines=8> */
[----:B--2---:R-:W-:-:S04]  /*48d90*/  IMAD.WIDE R6, R8, 0x4, R6 ;  /* 0x0000000408067825 */ /* 0x004fc800078e0206 */
[C---:B------:R-:W-:Y:S01]  /*48da0*/  IMAD.WIDE R12, R8.reuse, 0x4, R12 ;  /* 0x00000004080c7825 */ /* 0x040fe200078e020c */
[----:B------:R2:W-:Y:S04]  /*48db0*/  STL.64 [R1+0x698], R6 ;  /* 0x0006980601007387 */ /* 0x0005e80000100a00 */
[----:B------:R1:W-:Y:S04]  /*48dc0*/  STL.64 [R1+0x6a8], R12 ;  /* 0x0006a80c01007387 */ /* 0x0003e80000100a00 */
[----:B------:R-:W-:Y:S01]  /*48dd0*/  LDGSTS.E [R2+0x1000c], desc[UR60][R6.64], !P0 ;  /* 0x1000c00006027fae */ /* 0x000fe2000c12187c */
[----:B------:R-:W-:-:S03]  /*48de0*/  IMAD.WIDE R26, R8, 0x4, R22 ;  /* 0x00000004081a7825 */ /* 0x000fc600078e0216 */
[----:B------:R-:W-:Y:S01]  /*48df0*/  LDGSTS.E [R2+0x1400c], desc[UR60][R12.64], !P0 ;  /* 0x1400c0000c027fae */ /* 0x000fe2000c12187c */
[----:B----4-:R-:W-:-:S03]  /*48e00*/  IMAD.WIDE R22, R8, 0x4, R16 ;  /* 0x0000000408167825 */ /* 0x010fc600078e0210 */
[----:B------:R4:W-:Y:S04]  /*48e10*/  LDGSTS.E [R2+0x18000], desc[UR60][R26.64], !P5 ;  /* 0x180000001a027fae */ /* 0x0009e8000e92187c */
[----:B------:R-:W4:Y:S04]  /*48e20*/  LDL.LU.64 R16, [R1+0xe58] ;  /* 0x000e580001107983 */ /* 0x000f280000300a00 */
[----:B------:R-:W4:Y:S04]  /*48e30*/  LDL.LU.64 R42, [R1+0xe50] ;  /* 0x000e5000012a7983 */ /* 0x000f280000300a00 */
[----:B------:R4:W-:Y:S04]  /*48e40*/  STL.64 [R1+0x6b0], R26 ;  /* 0x0006b01a01007387 */ /* 0x0009e80000100a00 */
[----:B------:R4:W-:Y:S01]  /*48e50*/  STL.64 [R1+0x6c0], R22 ;  /* 0x0006c01601007387 */ /* 0x0009e20000100a00 */
[----:B------:R-:W-:-:S03]  /*48e60*/  IMAD.WIDE R32, R8, 0x4, R28 ;  /* 0x0000000408207825 */ /* 0x000fc600078e021c */
[----:B--2---:R-:W2:Y:S04]  /*48e70*/  LDL.LU.64 R6, [R1+0x1148] ;  /* 0x0011480001067983 */ /* 0x004ea80000300a00 */
[----:B-1----:R-:W2:Y:S01]  /*48e80*/  LDL.LU.64 R12, [R1+0x1140] ;  /* 0x00114000010c7983 */ /* 0x002ea20000300a00 */
[----:B---3--:R-:W-:-:S03]  /*48e90*/  IMAD.WIDE R30, R8, 0x4, R40 ;  /* 0x00000004081e7825 */ /* 0x008fc600078e0228 */
[----:B------:R-:W-:Y:S01]  /*48ea0*/  STL.64 [R1+0x6c8], R32 ;  /* 0x0006c82001007387 */ /* 0x000fe20000100a00 */
[----:B----4-:R-:W-:-:S03]  /*48eb0*/  IMAD.WIDE R26, R8, 0x4, R18 ;  /* 0x00000004081a7825 */ /* 0x010fc600078e0212 */
[----:B------:R-:W3:Y:S01]  /*48ec0*/  LDL.LU.64 R28, [R1+0x1138] ;  /* 0x00113800011c7983 */ /* 0x000ee20000300a00 */
[----:B------:R-:W-:-:S03]  /*48ed0*/  ISETP.GE.U32.AND P0, PT, R252, 0x7ffffe05, PT ;  /* 0x7ffffe05fc00780c */ /* 0x000fc60003f06070 */
[----:B------:R-:W-:Y:S01]  /*48ee0*/  STL.64 [R1+0x6d8], R30 ;  /* 0x0006d81e01007387 */ /* 0x000fe20000100a00 */
[----:B------:R-:W-:-:S03]  /*48ef0*/  VIADD R252, R21, 0xfffffee2 ;  /* 0xfffffee215fc7836 */ /* 0x000fc60000000000 */
[----:B------:R1:W-:Y:S01]  /*48f00*/  LDGSTS.E [R2+0x1c000], desc[UR60][R22.64], !P5 ;  /* 0x1c00000016027fae */ /* 0x0003e2000e92187c */
[----:B------:R-:W-:-:S03]  /*48f10*/  ISETP.GE.U32.AND P5, PT, R4, 0x7ffffe64, PT ;  /* 0x7ffffe640400780c */ /* 0x000fc60003fa6070 */
[----:B------:R-:W4:Y:S01]  /*48f20*/  LDL.LU.64 R40, [R1+0x1130] ;  /* 0x0011300001287983 */ /* 0x000f220000300a00 */
[----:B------:R-:W-:Y:S01]  /*48f30*/  IADD3 R4, R20, -0x11f, RZ ;  /* 0xfffffee114047810 */ /* 0x000fe20007ffe0ff */
[----:B------:R-:W-:Y:S02]  /*48f40*/  IMAD.WIDE R20, R8, 0x4, R38 ;  /* 0x0000000408147825 */ /* 0x000fe400078e0226 */
[----:B------:R-:W-:Y:S04]  /*48f50*/  STL.64 [R1+0x6e0], R26 ;  /* 0x0006e01a01007387 */ /* 0x000fe80000100a00 */
[----:B------:R-:W4:Y:S01]  /*48f60*/  LDL.LU.64 R18, [R1+0x1128] ;  /* 0x0011280001127983 */ /* 0x000f220000300a00 */
[----:B-1----:R-:W1:Y:S03]  /*48f70*/  LDC R23, c[0x0][0x230] ;  /* 0x00008c00ff177b82 */ /* 0x002e660000000800 */
[----:B------:R-:W4:Y:S04]  /*48f80*/  LDL.LU.64 R38, [R1+0x1120] ;  /* 0x0011200001267983 */ /* 0x000f280000300a00 */
[----:B------:R-:W-:Y:S01]  /*48f90*/  LDGSTS.E [R2+0x18004], desc[UR60][R32.64], !P1 ;  /* 0x1800400020027fae */ /* 0x000fe2000c92187c */
[----:B------:R-:W1:Y:S03]  /*48fa0*/  LDC R22, c[0x0][0x230] ;  /* 0x00008c00ff167b82 */ /* 0x000e660000000800 */
[----:B------:R-:W-:Y:S01]  /*48fb0*/  LDGSTS.E [R2+0x1c004], desc[UR60][R30.64], !P1 ;  /* 0x1c0040001e027fae */ /* 0x000fe2000c92187c */
[----:B------:R-:W-:-:S03]  /*48fc0*/  ISETP.GE.U32.AND P1, PT, R252, 0x7ffffe63, PT ;  /* 0x7ffffe63fc00780c */ /* 0x000fc60003f26070 */
[----:B------:R-:W-:Y:S01]  /*48fd0*/  LDGSTS.E [R2+0x18008], desc[UR60][R26.64], !P6 ;  /* 0x180080001a027fae */ /* 0x000fe2000f12187c */
[----:B------:R-:W-:-:S03]  /*48fe0*/  VIADD R252, R25, 0xfffffee0 ;  /* 0xfffffee019fc7836 */ /* 0x000fc60000000000 */
[----:B------:R1:W-:Y:S01]  /*48ff0*/  LDGSTS.E [R2+0x1c008], desc[UR60][R20.64], !P6 ;  /* 0x1c00800014027fae */ /* 0x0003e2000f12187c */
[----:B------:R-:W-:Y:S02]  /*49000*/  ISETP.GE.U32.AND P6, PT, R4, 0x7ffffe62, PT ;  /* 0x7ffffe620400780c */ /* 0x000fe40003fc6070 */
[----:B------:R-:W-:Y:S01]  /*49010*/  IADD3 R4, R24, -0x13d, RZ ;  /* 0xfffffec318047810 */ /* 0x000fe20007ffe0ff */
[----:B------:R1:W-:Y:S02]  /*49020*/  STL.64 [R1+0x6f0], R20 ;  /* 0x0006f01401007387 */ /* 0x0003e40000100a00 */
[----:B-1----:R-:W1:Y:S08]  /*49030*/  LDC R21, c[0x0][0x230] ;  /* 0x00008c00ff157b82 */ /* 0x002e700000000800 */
[----:B------:R-:W1:Y:S01]  /*49040*/  LDC R20, c[0x0][0x230] ;  /* 0x00008c00ff147b82 */ /* 0x000e620000000800 */
[----:B------:R-:W-:-:S04]  /*49050*/  IMAD.WIDE R16, R8, 0x4, R16 ;  /* 0x0000000408107825 */ /* 0x000fc800078e0210 */
[C---:B------:R-:W-:Y:S01]  /*49060*/  IMAD.WIDE R26, R8.reuse, 0x4, R42 ;  /* 0x00000004081a7825 */ /* 0x040fe200078e022a */
[----:B------:R-:W-:Y:S04]  /*49070*/  STL.64 [R1+0x6f8], R16 ;  /* 0x0006f81001007387 */ /* 0x000fe80000100a00 */
[----:B------:R1:W-:Y:S04]  /*49080*/  STL.64 [R1+0x708], R26 ;  /* 0x0007081a01007387 */ /* 0x0003e80000100a00 */
[----:B------:R-:W4:Y:S01]  /*49090*/  LDL.LU.64 R42, [R1+0x1118] ;  /* 0x00111800012a7983 */ /* 0x000f220000300a00 */
[----:B--2---:R-:W-:-:S03]  /*490a0*/  IMAD.WIDE R24, R8, 0x4, R6 ;  /* 0x0000000408187825 */ /* 0x004fc600078e0206 */
[----:B------:R-:W-:Y:S01]  /*490b0*/  LDGSTS.E [R2+0x1800c], desc[UR60][R16.64], !P0 ;  /* 0x1800c00010027fae */ /* 0x000fe2000c12187c */
[----:B------:R-:W-:-:S03]  /*490c0*/  IMAD.WIDE R6, R8, 0x4, R12 ;  /* 0x0000000408067825 */ /* 0x000fc600078e020c */
[----:B------:R1:W-:Y:S04]  /*490d0*/  LDGSTS.E [R2+0x1c00c], desc[UR60][R26.64], !P0 ;  /* 0x1c00c0001a027fae */ /* 0x0003e8000c12187c */
[----:B------:R-:W2:Y:S04]  /*490e0*/  LDL.LU.64 R12, [R1+0x1110] ;  /* 0x00111000010c7983 */ /* 0x000ea80000300a00 */
[----:B------:R4:W-:Y:S04]  /*490f0*/  STL.64 [R1+0x710], R24 ;  /* 0x0007101801007387 */ /* 0x0009e80000100a00 */
[----:B------:R4:W-:Y:S01]  /*49100*/  STL.64 [R1+0x720], R6 ;  /* 0x0007200601007387 */ /* 0x0009e20000100a00 */
[C---:B---3--:R-:W-:Y:S01]  /*49110*/  IMAD.WIDE R28, R8.reuse, 0x4, R28 ;  /* 0x00000004081c7825 */ /* 0x048fe200078e021c */
[----:B-1----:R-:W1:Y:S02]  /*49120*/  LDC R26, c[0x0][0x230] ;  /* 0x00008c00ff1a7b82 */ /* 0x002e640000000800 */
[----:B------:R-:W3:Y:S04]  /*49130*/  LDL.LU.64 R16, [R1+0x1088] ;  /* 0x0010880001107983 */ /* 0x000ee80000300a00 */
[----:B------:R4:W-:Y:S04]  /*49140*/  LDGSTS.E [R0], desc[UR60][R24.64], !P5 ;  /* 0x0000000018007fae */ /* 0x0009e8000e92187c */
[----:B------:R-:W-:Y:S01]  /*49150*/  LDGSTS.E [R0+0x4000], desc[UR60][R6.64], !P5 ;  /* 0x0400000006007fae */ /* 0x000fe2000e92187c */
[----:B----4-:R-:W-:-:S03]  /*49160*/  IMAD.WIDE R30, R8, 0x4, R18 ;  /* 0x00000004081e7825 */ /* 0x010fc600078e0212 */
[----:B------:R-:W-:Y:S01]  /*49170*/  LDGSTS.E [R0+0x4], desc[UR60][R28.64], !P1 ;  /* 0x000040001c007fae */ /* 0x000fe2000c92187c */
[----:B------:R-:W-:-:S03]  /*49180*/  IMAD.WIDE R24, R8, 0x4, R40 ;  /* 0x0000000408187825 */ /* 0x000fc600078e0228 */
[----:B------:R-:W4:Y:S01]  /*49190*/  LDL.LU.64 R6, [R1+0x1080] ;  /* 0x0010800001067983 */ /* 0x000f220000300a00 */
[----:B------:R-:W-:-:S03]  /*491a0*/  IMAD.WIDE R18, R8, 0x4, R38 ;  /* 0x0000000408127825 */ /* 0x000fc600078e0226 */
[----:B------:R-:W-:Y:S04]  /*491b0*/  STL.64 [R1+0x728], R28 ;  /* 0x0007281c01007387 */ /* 0x000fe80000100a00 */
[----:B------:R1:W-:Y:S04]  /*491c0*/  STL.64 [R1+0x738], R24 ;  /* 0x0007381801007387 */ /* 0x0003e80000100a00 */
[----:B------:R-:W-:Y:S04]  /*491d0*/  LDGSTS.E [R0+0x4004], desc[UR60][R24.64], !P1 ;  /* 0x0400400018007fae */ /* 0x000fe8000c92187c */
[----:B------:R-:W-:Y:S01]  /*491e0*/  STL.64 [R1+0x740], R30 ;  /* 0x0007401e01007387 */ /* 0x000fe20000100a00 */
[----:B------:R-:W-:-:S02]  /*491f0*/  ISETP.GE.U32.AND P5, PT, R4, 0x7ffffe44, PT ;  /* 0x7ffffe440400780c */ /* 0x000fc40003fa6070 */
[----:B------:R-:W-:Y:S01]  /*49200*/  ISETP.GE.U32.AND P0, PT, R252, 0x7ffffe61, PT ;  /* 0x7ffffe61fc00780c */ /* 0x000fe20003f06070 */
[----:B------:R-:W-:Y:S04]  /*49210*/  LDGSTS.E [R0+0x8], desc[UR60][R30.64], !P6 ;  /* 0x000080001e007fae */ /* 0x000fe8000f12187c */
[----:B-1----:R-:W4:Y:S04]  /*49220*/  LDL.LU.64 R24, [R1+0x1078] ;  /* 0x0010780001187983 */ /* 0x002f280000300a00 */
[----:B------:R1:W-:Y:S04]  /*49230*/  STL.64 [R1+0x750], R18 ;  /* 0x0007501201007387 */ /* 0x0003e80000100a00 */
[----:B------:R-:W4:Y:S04]  /*49240*/  LDL.LU.64 R28, [R1+0x1070] ;  /* 0x00107000011c7983 */ /* 0x000f280000300a00 */
[----:B------:R-:W4:Y:S04]  /*49250*/  LDL.LU.64 R40, [R1+0x1068] ;  /* 0x0010680001287983 */ /* 0x000f280000300a00 */
[----:B------:R-:W4:Y:S01]  /*49260*/  LDL.LU.64 R38, [R1+0x1060] ;  /* 0x0010600001267983 */ /* 0x000f220000300a00 */
[----:B------:R-:W-:-:S02]  /*49270*/  VIADD R4, R23, 0xfffffec2 ;  /* 0xfffffec217047836 */ /* 0x000fc40000000000 */
[----:B------:R-:W-:Y:S01]  /*49280*/  VIADD R252, R21, 0xfffffec0 ;  /* 0xfffffec015fc7836 */ /* 0x000fe20000000000 */
[----:B------:R1:W-:Y:S01]  /*49290*/  LDGSTS.E [R0+0x4008], desc[UR60][R18.64], !P6 ;  /* 0x0400800012007fae */ /* 0x0003e2000f12187c */
[----:B------:R-:W4:Y:S01]  /*492a0*/  LDC R23, c[0x0][0x230] ;  /* 0x00008c00ff177b82 */ /* 0x000f220000000800 */
[----:B------:R-:W-:Y:S02]  /*492b0*/  ISETP.GE.U32.AND P1, PT, R4, 0x7ffffe43, PT ;  /* 0x7ffffe430400780c */ /* 0x000fe40003f26070 */
[----:B------:R-:W-:-:S04]  /*492c0*/  IADD3 R4, R22, -0x13f, RZ ;  /* 0xfffffec116047810 */ /* 0x000fc80007ffe0ff */
[----:B------:R-:W-:Y:S01]  /*492d0*/  ISETP.GE.U32.AND P6, PT, R4, 0x7ffffe42, PT ;  /* 0x7ffffe420400780c */ /* 0x000fe20003fc6070 */
[----:B------:R-:W4:Y:S01]  /*492e0*/  LDC R22, c[0x0][0x230] ;  /* 0x00008c00ff167b82 */ /* 0x000f220000000800 */
[----:B------:R-:W-:-:S07]  /*492f0*/  IADD3 R4, R20, -0x15d, RZ ;  /* 0xfffffea314047810 */ /* 0x000fce0007ffe0ff */
[----:B-1----:R-:W1:Y:S08]  /*49300*/  LDC R19, c[0x0][0x230] ;  /* 0x00008c00ff137b82 */ /* 0x002e700000000800 */
[----:B------:R-:W1:Y:S01]  /*49310*/  LDC R18, c[0x0][0x230] ;  /* 0x00008c00ff127b82 */ /* 0x000e620000000800 */
[----:B------:R-:W-:-:S05]  /*49320*/  IMAD.WIDE R32, R8, 0x4, R42 ;  /* 0x0000000408207825 */ /* 0x000fca00078e022a */
[----:B------:R-:W-:Y:S04]  /*49330*/  STL.64 [R1+0x758], R32 ;  /* 0x0007582001007387 */ /* 0x000fe80000100a00 */
[----:B------:R-:W4:Y:S01]  /*49340*/  LDL.LU.64 R42, [R1+0x1058] ;  /* 0x00105800012a7983 */ /* 0x000f220000300a00 */
[----:B--2---:R-:W-:-:S03]  /*49350*/  IMAD.WIDE R12, R8, 0x4, R12 ;  /* 0x00000004080c7825 */ /* 0x004fc600078e020c */
[----:B------:R2:W-:Y:S04]  /*49360*/  LDGSTS.E [R0+0xc], desc[UR60][R32.64], !P0 ;  /* 0x0000c00020007fae */ /* 0x0005e8000c12187c */
[----:B------:R1:W-:Y:S04]  /*49370*/  STL.64 [R1+0x768], R12 ;  /* 0x0007680c01007387 */ /* 0x0003e80000100a00 */
[----:B------:R-:W2:Y:S01]  /*49380*/  LDL.LU.64 R20, [R1+0x1050] ;  /* 0x0010500001147983 */ /* 0x000ea20000300a00 */
[----:B---3--:R-:W-:-:S03]  /*49390*/  IMAD.WIDE R30, R8, 0x4, R16 ;  /* 0x00000004081e7825 */ /* 0x008fc600078e0210 */
[----:B------:R-:W-:Y:S04]  /*493a0*/  LDGSTS.E [R0+0x400c], desc[UR60][R12.64], !P0 ;  /* 0x0400c0000c007fae */ /* 0x000fe8000c12187c */
[----:B------:R-:W-:Y:S01]  /*493b0*/  STL.64 [R1+0x770], R30 ;  /* 0x0007701e01007387 */ /* 0x000fe20000100a00 */
[----:B----4-:R-:W-:Y:S01]  /*493c0*/  IMAD.WIDE R16, R8, 0x4, R6 ;  /* 0x0000000408107825 */ /* 0x010fe200078e0206 */
[----:B------:R-:W-:Y:S02]  /*493d0*/  ISETP.GE.U32.AND P0, PT, R252, 0x7ffffe41, PT ;  /* 0x7ffffe41fc00780c */ /* 0x000fe40003f06070 */
[----:B------:R-:W3:Y:S04]  /*493e0*/  LDL.LU.64 R6, [R1+0xf88] ;  /* 0x000f880001067983 */ /* 0x000ee80000300a00 */
[----:B------:R4:W-:Y:S04]  /*493f0*/  STL.64 [R1+0x780], R16 ;  /* 0x0007801001007387 */ /* 0x0009e80000100a00 */
[----:B-1----:R-:W3:Y:S01]  /*49400*/  LDL.LU.64 R12, [R1+0xf80] ;  /* 0x000f8000010c7983 */ /* 0x002ee20000300a00 */
[----:B------:R-:W-:-:S03]  /*49410*/  VIADD R252, R26, 0xfffffea2 ;  /* 0xfffffea21afc7836 */ /* 0x000fc60000000000 */
[----:B------:R-:W-:Y:S04]  /*49420*/  LDGSTS.E [R0+0x8000], desc[UR60][R30.64], !P5 ;  /* 0x080000001e007fae */ /* 0x000fe8000e92187c */
[----:B------:R4:W-:Y:S01]  /*49430*/  LDGSTS.E [R0+0xc000], desc[UR60][R16.64], !P5 ;  /* 0x0c00000010007fae */ /* 0x0009e2000e92187c */
[----:B------:R-:W-:-:S03]  /*49440*/  IMAD.WIDE R34, R8, 0x4, R24 ;  /* 0x0000000408227825 */ /* 0x000fc600078e0218 */
[----:B------:R-:W3:Y:S01]  /*49450*/  LDL.LU.64 R24, [R1+0xf78] ;  /* 0x000f780001187983 */ /* 0x000ee20000300a00 */
[----:B--2---:R-:W-:-:S03]  /*49460*/  IMAD.WIDE R32, R8, 0x4, R28 ;  /* 0x0000000408207825 */ /* 0x004fc600078e021c */
[----:B------:R-:W-:Y:S01]  /*49470*/  STL.64 [R1+0x788], R34 ;  /* 0x0007882201007387 */ /* 0x000fe20000100a00 */
[----:B----4-:R-:W1:Y:S03]  /*49480*/  LDC R17, c[0x0][0x230] ;  /* 0x00008c00ff117b82 */ /* 0x010e660000000800 */
[----:B------:R-:W2:Y:S01]  /*49490*/  LDL.LU.64 R28, [R1+0xf70] ;  /* 0x000f7000011c7983 */ /* 0x000ea20000300a00 */
[----:B------:R-:W-:-:S03]  /*494a0*/  IMAD.WIDE R26, R8, 0x4, R38 ;  /* 0x00000004081a7825 */ /* 0x000fc600078e0226 */
[----:B------:R-:W-:Y:S01]  /*494b0*/  STL.64 [R1+0x798], R32 ;  /* 0x0007982001007387 */ /* 0x000fe20000100a00 */
[----:B------:R-:W4:Y:S03]  /*494c0*/  LDC R16, c[0x0][0x230] ;  /* 0x00008c00ff107b82 */ /* 0x000f260000000800 */
[----:B------:R-:W2:Y:S01]  /*494d0*/  LDL.LU.64 R38, [R1+0xf68] ;  /* 0x000f680001267983 */ /* 0x000ea20000300a00 */
[----:B------:R-:W-:Y:S01]  /*494e0*/  IMAD.WIDE R30, R8, 0x4, R40 ;  /* 0x00000004081e7825 */ /* 0x000fe200078e0228 */
[----:B------:R-:W-:Y:S02]  /*494f0*/  ISETP.GE.U32.AND P5, PT, R4, 0x7ffffe24, PT ;  /* 0x7ffffe240400780c */ /* 0x000fe40003fa6070 */
[----:B------:R-:W-:Y:S04]  /*49500*/  LDGSTS.E [R0+0x8004], desc[UR60][R34.64], !P1 ;  /* 0x0800400022007fae */ /* 0x000fe8000c92187c */
[----:B------:R1:W-:Y:S04]  /*49510*/  STL.64 [R1+0x7a0], R30 ;  /* 0x0007a01e01007387 */ /* 0x0003e80000100a00 */
[----:B------:R4:W-:Y:S04]  /*49520*/  STL.64 [R1+0x7b0], R26 ;  /* 0x0007b01a01007387 */ /* 0x0009e80000100a00 */
[----:B------:R-:W2:Y:S01]  /*49530*/  LDL.LU.64 R40, [R1+0xf60] ;  /* 0x000f600001287983 */ /* 0x000ea20000300a00 */
[----:B------:R-:W-:-:S03]  /*49540*/  IADD3 R4, R23, -0x15f, RZ ;  /* 0xfffffea117047810 */ /* 0x000fc60007ffe0ff */
[----:B------:R-:W-:Y:S04]  /*49550*/  LDGSTS.E [R0+0xc004], desc[UR60][R32.64], !P1 ;  /* 0x0c00400020007fae */ /* 0x000fe8000c92187c */
[----:B------:R1:W-:Y:S01]  /*49560*/  LDGSTS.E [R0+0x8008], desc[UR60][R30.64], !P6 ;  /* 0x080080001e007fae */ /* 0x0003e2000f12187c */
[----:B------:R-:W-:-:S03]  /*49570*/  ISETP.GE.U32.AND P1, PT, R252, 0x7ffffe23, PT ;  /* 0x7ffffe23fc00780c */ /* 0x000fc60003f26070 */
[----:B------:R4:W-:Y:S01]  /*49580*/  LDGSTS.E [R0+0xc008], desc[UR60][R26.64], !P6 ;  /* 0x0c0080001a007fae */ /* 0x0009e2000f12187c */
[----:B------:R-:W-:Y:S01]  /*49590*/  ISETP.GE.U32.AND P6, PT, R4, 0x7ffffe22, PT ;  /* 0x7ffffe220400780c */ /* 0x000fe20003fc6070 */
[----:B------:R-:W-:Y:S01]  /*495a0*/  VIADD R252, R19, 0xfffffea0 ;  /* 0xfffffea013fc7836 */ /* 0x000fe20000000000 */
[----:B------:R-:W-:Y:S01]  /*495b0*/  IADD3 R4, R18, -0x17d, RZ ;  /* 0xfffffe8312047810 */ /* 0x000fe20007ffe0ff */
[----:B------:R-:W-:Y:S01]  /*495c0*/  VIADD R23, R22, 0xfffffe82 ;  /* 0xfffffe8216177836 */ /* 0x000fe20000000000 */
[----:B-1----:R-:W-:Y:S01]  /*495d0*/  IADD3 R22, R17, -0x17f, RZ ;  /* 0xfffffe8111167810 */ /* 0x002fe20007ffe0ff */
[----:B------:R-:W-:-:S05]  /*495e0*/  IMAD.WIDE R30, R8, 0x4, R42 ;  /* 0x00000004081e7825 */ /* 0x000fca00078e022a */
[----:B------:R1:W-:Y:S04]  /*495f0*/  STL.64 [R1+0x7b8], R30 ;  /* 0x0007b81e01007387 */ /* 0x0003e80000100a00 */
[----:B------:R1:W-:Y:S01]  /*49600*/  LDGSTS.E [R0+0x800c], desc[UR60][R30.64], !P0 ;  /* 0x0800c0001e007fae */ /* 0x0003e2000c12187c */
[----:B----4-:R-:W-:-:S05]  /*49610*/  IMAD.WIDE R26, R8, 0x4, R20 ;  /* 0x00000004081a7825 */ /* 0x010fca00078e0214 */
[----:B------:R4:W-:Y:S01]  /*49620*/  LDGSTS.E [R0+0xc00c], desc[UR60][R26.64], !P0 ;  /* 0x0c00c0001a007fae */ /* 0x0009e2000c12187c */
[----:B------:R-:W-:Y:S01]  /*49630*/  ISETP.GE.U32.AND P0, PT, R252, 0x7ffffe21, PT ;  /* 0x7ffffe21fc00780c */ /* 0x000fe20003f06070 */
[----:B------:R-:W-:Y:S02]  /*49640*/  VIADD R252, R16, 0xfffffe80 ;  /* 0xfffffe8010fc7836 */ /* 0x000fe40000000000 */
[C---:B---3--:R-:W-:Y:S02]  /*49650*/  IMAD.WIDE R20, R8.reuse, 0x4, R6 ;  /* 0x0000000408147825 */ /* 0x048fe400078e0206 */
[----:B------:R-:W3:Y:S04]  /*49660*/  LDL.LU.64 R6, [R1+0xf58] ;  /* 0x000f580001067983 */ /* 0x000ee80000300a00 */
[----:B------:R-:W-:Y:S01]  /*49670*/  STL.64 [R1+0x7c8], R26 ;  /* 0x0007c81a01007387 */ /* 0x000fe20000100a00 */
[----:B------:R-:W-:-:S03]  /*49680*/  IMAD.WIDE R18, R8, 0x4, R12 ;  /* 0x0000000408127825 */ /* 0x000fc600078e020c */
[----:B------:R-:W3:Y:S04]  /*49690*/  LDL.LU.64 R12, [R1+0xf50] ;  /* 0x000f5000010c7983 */ /* 0x000ee80000300a00 */
[----:B------:R4:W-:Y:S04]  /*496a0*/  STL.64 [R1+0x7d0], R20 ;  /* 0x0007d01401007387 */ /* 0x0009e80000100a00 */
[----:B------:R4:W-:Y:S04]  /*496b0*/  STL.64 [R1+0x7e0], R18 ;  /* 0x0007e01201007387 */ /* 0x0009e80000100a00 */
[----:B------:R3:W-:Y:S01]  /*496c0*/  LDGSTS.E [R0+0x10000], desc[UR60][R20.64], !P5 ;  /* 0x1000000014007fae */ /* 0x0007e2000e92187c */
[----:B-1----:R-:W-:-:S03]  /*496d0*/  IMAD.WIDE R30, R8, 0x4, R24 ;  /* 0x00000004081e7825 */ /* 0x002fc600078e0218 */
[----:B------:R1:W-:Y:S04]  /*496e0*/  LDGSTS.E [R0+0x14000], desc[UR60][R18.64], !P5 ;  /* 0x1400000012007fae */ /* 0x0003e8000e92187c */
[----:B----4-:R-:W4:Y:S04]  /*496f0*/  LDL.LU.64 R20, [R1+0xe48] ;  /* 0x000e480001147983 */ /* 0x010f280000300a00 */
[----:B------:R-:W1:Y:S04]  /*49700*/  LDL.LU.64 R18, [R1+0xe40] ;  /* 0x000e400001127983 */ /* 0x000e680000300a00 */
[----:B------:R-:W-:Y:S01]  /*49710*/  STL.64 [R1+0x7e8], R30 ;  /* 0x0007e81e01007387 */ /* 0x000fe20000100a00 */
[----:B--2---:R-:W-:-:S03]  /*49720*/  IMAD.WIDE R16, R8, 0x4, R38 ;  /* 0x0000000408107825 */ /* 0x004fc600078e0226 */
[----:B------:R-:W2:Y:S01]  /*49730*/  LDL.LU.64 R38, [R1+0xd10] ;  /* 0x000d100001267983 */ /* 0x000ea20000300a00 */
[----:B------:R-:W3:Y:S01]  /*49740*/  S2R R42, SR_TID.X ;  /* 0x00000000002a7919 */ /* 0x000ee20000002100 */
[C---:B------:R-:W-:Y:S02]  /*49750*/  IMAD.WIDE R24, R8.reuse, 0x4, R40 ;  /* 0x0000000408187825 */ /* 0x040fe400078e0228 */
[----:B------:R-:W-:Y:S01]  /*49760*/  LDGSTS.E [R0+0x10004], desc[UR60][R30.64], !P1 ;  /* 0x100040001e007fae */ /* 0x000fe2000c92187c */
[----:B------:R-:W3:Y:S01]  /*49770*/  LDC R41, c[0x0][0x230] ;  /* 0x00008c00ff297b82 */ /* 0x000ee20000000800 */
[----:B------:R-:W-:Y:S01]  /*49780*/  IMAD.WIDE R26, R8, 0x4, R28 ;  /* 0x00000004081a7825 */ /* 0x000fe200078e021c */
[----:B------:R-:W-:-:S04]  /*49790*/  ISETP.GE.U32.AND P5, PT, R4, 0x7ffffe04, PT ;  /* 0x7ffffe040400780c */ /* 0x000fc80003fa6070 */
[----:B------:R-:W-:Y:S04]  /*497a0*/  STL.64 [R1+0x7f8], R26 ;  /* 0x0007f81a01007387 */ /* 0x000fe80000100a00 */
[----:B------:R-:W-:Y:S04]  /*497b0*/  LDGSTS.E [R0+0x14004], desc[UR60][R26.64], !P1 ;  /* 0x140040001a007fae */ /* 0x000fe8000c92187c */
[----:B------:R3:W-:Y:S04]  /*497c0*/  STL.64 [R1+0x800], R16 ;  /* 0x0008001001007387 */ /* 0x0007e80000100a00 */
[----:B------:R-:W-:Y:S01]  /*497d0*/  LDGSTS.E [R0+0x10008], desc[UR60][R16.64], !P6 ;  /* 0x1000800010007fae */ /* 0x000fe2000f12187c */
[----:B---3--:R-:W-:-:S03]  /*497e0*/  IADD3 R41, R41, 0x7f, RZ ;  /* 0x0000007f29297810 */ /* 0x008fc60007ffe0ff */
[----:B------:R3:W-:Y:S04]  /*497f0*/  STL.64 [R1+0x810], R24 ;  /* 0x0008101801007387 */ /* 0x0007e80000100a00 */
[----:B------:R-:W-:Y:S01]  /*49800*/  LDGSTS.E [R0+0x14008], desc[UR60][R24.64], !P6 ;  /* 0x1400800018007fae */ /* 0x000fe2000f12187c */
[----:B------:R-:W-:-:S03]  /*49810*/  ISETP.GT.AND P6, PT, R41, 0x1ff, PT ;  /* 0x000001ff2900780c */ /* 0x000fc60003fc4270 */
[----:B------:R-:W2:Y:S04]  /*49820*/  LDL.LU.64 R16, [R1+0xd08] ;  /* 0x000d080001107983 */ /* 0x000ea80000300a00 */
[----:B------:R-:W2:Y:S04]  /*49830*/  LDL.LU.64 R30, [R1+0x11a8] ;  /* 0x0011a800011e7983 */ /* 0x000ea80000300a00 */
[----:B------:R-:W2:Y:S04]  /*49840*/  LDL.LU.64 R26, [R1+0x1198] ;  /* 0x00119800011a7983 */ /* 0x000ea80000300a00 */
[----:B------:R-:W2:Y:S04]  /*49850*/  LDL.LU.64 R34, [R1+0x11b8] ;  /* 0x0011b80001227983 */ /* 0x000ea80000300a00 */
[----:B---3--:R-:W3:Y:S01]  /*49860*/  LDL.LU.64 R24, [R1+0x1190] ;  /* 0x0011900001187983 */ /* 0x008ee20000300a00 */
[----:B------:R-:W-:-:S04]  /*49870*/  LOP3.LUT R29, R42, 0x7f, RZ, 0xc0, !PT ;  /* 0x0000007f2a1d7812 */ /* 0x000fc800078ec0ff */
[----:B------:R-:W-:-:S04]  /*49880*/  ISETP.GE.AND P1, PT, R29, R252, PT ;  /* 0x000000fc1d00720c */ /* 0x000fc80003f26270 */
[----:B------:R-:W-:Y:S02]  /*49890*/  SEL R4, RZ, 0x4, P1 ;  /* 0x00000004ff047807 */ /* 0x000fe40000800000 */
[----:B------:R-:W-:Y:S01]  /*498a0*/  ISETP.GE.U32.AND P1, PT, R22, 0x7ffffe02, PT ;  /* 0x7ffffe021600780c */ /* 0x000fe20003f26070 */
[----:B------:R-:W-:-:S05]  /*498b0*/  IMAD.WIDE R40, R8, 0x4, R6 ;  /* 0x0000000408287825 */ /* 0x000fca00078e0206 */
[----:B------:R-:W-:Y:S01]  /*498c0*/  LDGSTS.E [R0+0x1000c], desc[UR60][R40.64], !P0 ;  /* 0x1000c00028007fae */ /* 0x000fe2000c12187c */
[----:B------:R-:W-:-:S03]  /*498d0*/  IMAD.WIDE R32, R8, 0x4, R12 ;  /* 0x0000000408207825 */ /* 0x000fc600078e020c */
[----:B------:R-:W3:Y:S04]  /*498e0*/  LDL.LU.64 R12, [R1+0x11b0] ;  /* 0x0011b000010c7983 */ /* 0x000ee80000300a00 */
[----:B------:R1:W-:Y:S04]  /*498f0*/  STL.64 [R1+0x818], R40 ;  /* 0x0008182801007387 */ /* 0x0003e80000100a00 */
[----:B------:R-:W3:Y:S04]  /*49900*/  LDL.LU.64 R6, [R1+0x11a0] ;  /* 0x0011a00001067983 */ /* 0x000ee80000300a00 */
[----:B------:R-:W-:Y:S04]  /*49910*/  STL.64 [R1+0x828], R32 ;  /* 0x0008282001007387 */ /* 0x000fe80000100a00 */
[----:B------:R-:W-:Y:S01]  /*49920*/  LDGSTS.E [R0+0x1400c], desc[UR60][R32.64], !P0 ;  /* 0x1400c00020007fae */ /* 0x000fe2000c12187c */
[----:B----4-:R-:W-:-:S04]  /*49930*/  IMAD.WIDE R20, R8, 0x4, R20 ;  /* 0x0000000408147825 */ /* 0x010fc800078e0214 */
[----:B-1----:R-:W-:Y:S01]  /*49940*/  IMAD.WIDE R18, R8, 0x4, R18 ;  /* 0x0000000408127825 */ /* 0x002fe200078e0212 */
[----:B------:R-:W-:Y:S04]  /*49950*/  STL.64 [R1+0x830], R20 ;  /* 0x0008301401007387 */ /* 0x000fe80000100a00 */
[----:B------:R-:W-:Y:S04]  /*49960*/  LDGSTS.E [R0+0x18000], desc[UR60][R20.64], !P5 ;  /* 0x1800000014007fae */ /* 0x000fe8000e92187c */
[----:B------:R2:W-:Y:S04]  /*49970*/  STL.64 [R1+0x840], R18 ;  /* 0x0008401201007387 */ /* 0x0005e80000100a00 */
[----:B------:R2:W-:Y:S04]  /*49980*/  LDGSTS.E [R0+0x1c000], desc[UR60][R18.64], !P5 ;  /* 0x1c00000012007fae */ /* 0x0005e8000e92187c */
[----:B------:R-:W4:Y:S01]  /*49990*/  LDL.LU.64 R40, [R1+0xe38] ;  /* 0x000e380001287983 */ /* 0x000f220000300a00 */
[----:B------:R-:W-:Y:S01]  /*499a0*/  ISETP.GE.U32.AND P0, PT, R23, 0x7ffffe03, PT ;  /* 0x7ffffe031700780c */ /* 0x000fe20003f06070 */
[----:B--2---:R-:W-:-:S02]  /*499b0*/  IMAD.WIDE R18, R5, 0x4, R38 ;  /* 0x0000000405127825 */ /* 0x004fc400078e0226 */
[----:B------:R-:W2:Y:S04]  /*499c0*/  LDL.LU.64 R38, [R1+0xe30] ;  /* 0x000e300001267983 */ /* 0x000ea80000300a00 */
[----:B------:R-:W2:Y:S04]  /*499d0*/  LDL.LU.64 R44, [R1+0xe28] ;  /* 0x000e2800012c7983 */ /* 0x000ea80000300a00 */
[----:B------:R-:W-:Y:S04]  /*499e0*/  STL.64 [R1+0x848], R18 ;  /* 0x0008481201007387 */ /* 0x000fe80000100a00 */
[----:B------:R-:W2:Y:S04]  /*499f0*/  LDL.LU.64 R20, [R1+0xe20] ;  /* 0x000e200001147983 */ /* 0x000ea80000300a00 */
[----:B------:R-:W2:Y:S01]  /*49a00*/  LDL.LU.64 R22, [R1+0xe18] ;  /* 0x000e180001167983 */ /* 0x000ea20000300a00 */
[----:B------:R-:W-:-:S02]  /*49a10*/  SEL R4, R4, RZ, P6 ;  /* 0x000000ff04047207 */ /* 0x000fc40003000000 */
[----:B------:R-:W-:Y:S01]  /*49a20*/  ISETP.GE.U32.AND P6, PT, R252, 0x7ffffe01, PT ;  /* 0x7ffffe01fc00780c */ /* 0x000fe20003fc6070 */
[----:B------:R-:W-:Y:S01]  /*49a30*/  VIADD R252, R244, 0x100000 ;  /* 0x00100000f4fc7836 */ /* 0x000fe20000000000 */
[----:B------:R-:W-:Y:S01]  /*49a40*/  ISETP.NE.U32.AND P5, PT, R4, RZ, PT ;  /* 0x000000ff0400720c */ /* 0x000fe20003fa5070 */
[----:B------:R-:W-:-:S04]  /*49a50*/  IMAD.WIDE R16, R5, 0x4, R16 ;  /* 0x0000000405107825 */ /* 0x000fc800078e0210 */
[C---:B------:R-:W-:Y:S01]  /*49a60*/  IMAD.WIDE R32, R8.reuse, 0x4, R30 ;  /* 0x0000000408207825 */ /* 0x040fe200078e021e */
[----:B------:R-:W-:Y:S03]  /*49a70*/  STL.64 [R1+0x850], R16 ;  /* 0x0008501001007387 */ /* 0x000fe60000100a00 */
[C---:B------:R-:W-:Y:S01]  /*49a80*/  IMAD.WIDE R26, R8.reuse, 0x4, R26 ;  /* 0x00000004081a7825 */ /* 0x040fe200078e021a */
[----:B------:R-:W-:Y:S03]  /*49a90*/  LDGSTS.E [R0+0x18004], desc[UR60][R32.64], !P0 ;  /* 0x1800400020007fae */ /* 0x000fe6000c12187c */
[C---:B------:R-:W-:Y:S01]  /*49aa0*/  IMAD.WIDE R30, R8.reuse, 0x4, R34 ;  /* 0x00000004081e7825 */ /* 0x040fe200078e0222 */
[----:B------:R-:W-:Y:S03]  /*49ab0*/  STL.64 [R1+0x858], R32 ;  /* 0x0008582001007387 */ /* 0x000fe60000100a00 */
[----:B---3--:R-:W-:Y:S01]  /*49ac0*/  IMAD.WIDE R24, R8, 0x4, R24 ;  /* 0x0000000408187825 */ /* 0x008fe200078e0218 */
[----:B------:R-:W-:Y:S01]  /*49ad0*/  LDGSTS.E [R0+0x1c004], desc[UR60][R30.64], !P0 ;  /* 0x1c0040001e007fae */ /* 0x000fe2000c12187c */
[----:B------:R-:W-:-:S03]  /*49ae0*/  IADD3 R4, R244, 0x100000, RZ ;  /* 0x00100000f4047810 */ /* 0x000fc60007ffe0ff */
[----:B------:R-:W-:Y:S04]  /*49af0*/  STL.64 [R1+0x868], R26 ;  /* 0x0008681a01007387 */ /* 0x000fe80000100a00 */
[----:B------:R-:W-:Y:S04]  /*49b00*/  LDGSTS.E [R0+0x18008], desc[UR60][R26.64], !P1 ;  /* 0x180080001a007fae */ /* 0x000fe8000c92187c */
[----:B------:R1:W-:Y:S04]  /*49b10*/  STL.64 [R1+0x880], R30 ;  /* 0x0008801e01007387 */ /* 0x0003e80000100a00 */
[----:B------:R3:W-:Y:S04]  /*49b20*/  STL.64 [R1+0x870], R24 ;  /* 0x0008701801007387 */ /* 0x0007e80000100a00 */
[----:B-1----:R-:W2:Y:S04]  /*49b30*/  LDL.LU.64 R30, [R1+0xe10] ;  /* 0x000e1000011e7983 */ /* 0x002ea80000300a00 */
[----:B------:R-:W2:Y:S04]  /*49b40*/  LDL.LU.64 R34, [R1+0xe08] ;  /* 0x000e080001227983 */ /* 0x000ea80000300a00 */
[----:B------:R-:W2:Y:S01]  /*49b50*/  LDL.LU.64 R26, [R1+0xe00] ;  /* 0x000e0000011a7983 */ /* 0x000ea20000300a00 */
[----:B------:R-:W-:-:S02]  /*49b60*/  VIADD R28, R244, 0x100000 ;  /* 0x00100000f41c7836 */ /* 0x000fc40000000000 */
[----:B------:R-:W-:-:S05]  /*49b70*/  IMAD.WIDE R12, R8, 0x4, R12 ;  /* 0x00000004080c7825 */ /* 0x000fca00078e020c */
[----:B------:R-:W-:Y:S01]  /*49b80*/  LDGSTS.E [R0+0x1c008], desc[UR60][R12.64], !P1 ;  /* 0x1c0080000c007fae */ /* 0x000fe2000c92187c */
[----:B------:R-:W-:-:S03]  /*49b90*/  IMAD.WIDE R6, R8, 0x4, R6 ;  /* 0x0000000408067825 */ /* 0x000fc600078e0206 */
[----:B------:R3:W-:Y:S04]  /*49ba0*/  LDGSTS.E [R0+0x1800c], desc[UR60][R24.64], !P6 ;  /* 0x1800c00018007fae */ /* 0x0007e8000f12187c */
[----:B------:R-:W-:Y:S04]  /*49bb0*/  LDGSTS.E [R0+0x1c00c], desc[UR60][R6.64], !P6 ;  /* 0x1c00c00006007fae */ /* 0x000fe8000f12187c */
[----:B------:R-:W0:Y:S04]  /*49bc0*/  LDGDEPBAR ;  /* 0x00000000000079af */ /* 0x000e280000000000 */
[----:B------:R-:W-:Y:S04]  /*49bd0*/  LDGSTS.E [R252+-0x80000], desc[UR60][R18.64], P4 ;  /* 0x8000000012fc7fae */ /* 0x000fe8000a12187c */
[----:B------:R-:W-:Y:S01]  /*49be0*/  LDGSTS.E [R4+-0x7fc00], desc[UR60][R16.64], P4 ;  /* 0x8040000010047fae */ /* 0x000fe2000a12187c */
[----:B---3--:R-:W-:-:S03]  /*49bf0*/  IADD3 R25, R244, 0x100000, RZ ;  /* 0x00100000f4197810 */ /* 0x008fc60007ffe0ff */
[----:B------:R-:W3:Y:S04]  /*49c00*/  LDL.LU.64 R18, [R1+0xdf8] ;  /* 0x000df80001127983 */ /* 0x000ee80000300a00 */
[----:B------:R-:W3:Y:S01]  /*49c10*/  LDL.LU.64 R16, [R1+0xdf0] ;  /* 0x000df00001107983 */ /* 0x000ee20000300a00 */
[----:B----4-:R-:W-:-:S04]  /*49c20*/  IMAD.WIDE R40, R5, 0x4, R40 ;  /* 0x0000000405287825 */ /* 0x010fc800078e0228 */
[----:B------:R-:W-:Y:S01]  /*49c30*/  VIADD R24, R244, 0x100000 ;  /* 0x00100000f4187836 */ /* 0x000fe20000000000 */
[----:B------:R1:W-:Y:S04]  /*49c40*/  STL.64 [R1+0x980], R40 ;  /* 0x0009802801007387 */ /* 0x0003e80000100a00 */
[----:B------:R-:W-:Y:S01]  /*49c50*/  LDGSTS.E [R28+-0x7f800], desc[UR60][R40.64], P4 ;  /* 0x80800000281c7fae */ /* 0x000fe2000a12187c */
[----:B--2---:R-:W-:-:S04]  /*49c60*/  IMAD.WIDE R38, R5, 0x4, R38 ;  /* 0x0000000405267825 */ /* 0x004fc800078e0226 */
[C---:B------:R-:W-:Y:S01]  /*49c70*/  IMAD.WIDE R32, R5.reuse, 0x4, R44 ;  /* 0x0000000405207825 */ /* 0x040fe200078e022c */
[----:B------:R2:W-:Y:S03]  /*49c80*/  STL.64 [R1+0x9c0], R38 ;  /* 0x0009c02601007387 */ /* 0x0005e60000100a00 */
[C---:B------:R-:W-:Y:S01]  /*49c90*/  IMAD.WIDE R20, R5.reuse, 0x4, R20 ;  /* 0x0000000405147825 */ /* 0x040fe200078e0214 */
[----:B------:R-:W-:Y:S03]  /*49ca0*/  STL.64 [R1+0x9e0], R32 ;  /* 0x0009e02001007387 */ /* 0x000fe60000100a00 */
[C---:B------:R-:W-:Y:S01]  /*49cb0*/  IMAD.WIDE R22, R5.reuse, 0x4, R22 ;  /* 0x0000000405167825 */ /* 0x040fe200078e0216 */
[----:B------:R4:W-:Y:S04]  /*49cc0*/  STL.64 [R1+0x9e8], R20 ;  /* 0x0009e81401007387 */ /* 0x0009e80000100a00 */
[----:B------:R4:W-:Y:S04]  /*49cd0*/  STL.64 [R1+0x9f0], R22 ;  /* 0x0009f01601007387 */ /* 0x0009e80000100a00 */
[----:B------:R-:W-:Y:S04]  /*49ce0*/  LDGSTS.E [R25+-0x7f400], desc[UR60][R38.64], P4 ;  /* 0x80c0000026197fae */ /* 0x000fe8000a12187c */
[----:B-1----:R-:W3:Y:S04]  /*49cf0*/  LDL.LU.64 R40, [R1+0xde8] ;  /* 0x000de80001287983 */ /* 0x002ee80000300a00 */
[----:B------:R1:W-:Y:S04]  /*49d00*/  LDGSTS.E [R24+-0x7f000], desc[UR60][R32.64], P4 ;  /* 0x8100000020187fae */ /* 0x0003e8000a12187c */
[----:B--2---:R-:W2:Y:S04]  /*49d10*/  LDL.LU.64 R38, [R1+0xde0] ;  /* 0x000de00001267983 */ /* 0x004ea80000300a00 */
[----:B------:R-:W-:Y:S04]  /*49d20*/  LDGSTS.E [R252+-0x7ec00], desc[UR60][R20.64], P4 ;  /* 0x8140000014fc7fae */ /* 0x000fe8000a12187c */
[----:B------:R-:W2:Y:S04]  /*49d30*/  LDL.LU.64 R44, [R1+0xdd8] ;  /* 0x000dd800012c7983 */ /* 0x000ea80000300a00 */
[----:B------:R-:W-:Y:S04]  /*49d40*/  LDGSTS.E [R4+-0x7e800], desc[UR60][R22.64], P4 ;  /* 0x8180000016047fae */ /* 0x000fe8000a12187c */
[----:B----4-:R-:W4:Y:S04]  /*49d50*/  LDL.LU.64 R20, [R1+0xdd0] ;  /* 0x000dd00001147983 */ /* 0x010f280000300a00 */
[----:B------:R-:W4:Y:S01]  /*49d60*/  LDL.LU.64 R22, [R1+0xdc8] ;  /* 0x000dc80001167983 */ /* 0x000f220000300a00 */
[----:B-1----:R-:W-:-:S04]  /*49d70*/  IMAD.WIDE R32, R5, 0x4, R30 ;  /* 0x0000000405207825 */ /* 0x002fc800078e021e */
[C---:B------:R-:W-:Y:S01]  /*49d80*/  IMAD.WIDE R30, R5.reuse, 0x4, R34 ;  /* 0x00000004051e7825 */ /* 0x040fe200078e0222 */
[----:B------:R-:W-:Y:S03]  /*49d90*/  STL.64 [R1+0x9f8], R32 ;  /* 0x0009f82001007387 */ /* 0x000fe60000100a00 */
[C---:B------:R-:W-:Y:S01]  /*49da0*/  IMAD.WIDE R26, R5.reuse, 0x4, R26 ;  /* 0x00000004051a7825 */ /* 0x040fe200078e021a */
[----:B------:R1:W-:Y:S04]  /*49db0*/  STL.64 [R1+0xa00], R30 ;  /* 0x000a001e01007387 */ /* 0x0003e80000100a00 */
[----:B------:R1:W-:Y:S04]  /*49dc0*/  STL.64 [R1+0xa08], R26 ;  /* 0x000a081a01007387 */ /* 0x0003e80000100a00 */
[----:B------:R2:W-:Y:S04]  /*49dd0*/  LDGSTS.E [R28+-0x7e400], desc[UR60][R32.64], P4 ;  /* 0x81c00000201c7fae */ /* 0x0005e8000a12187c */
[----:B------:R-:W-:Y:S04]  /*49de0*/  LDGSTS.E [R25+-0x7e000], desc[UR60][R30.64], P4 ;  /* 0x820000001e197fae */ /* 0x000fe8000a12187c */
[----:B------:R-:W-:Y:S01]  /*49df0*/  LDGSTS.E [R24+-0x7dc00], desc[UR60][R26.64], P4 ;  /* 0x824000001a187fae */ /* 0x000fe2000a12187c */
[----:B---3--:R-:W-:-:S04]  /*49e00*/  IMAD.WIDE R18, R5, 0x4, R18 ;  /* 0x0000000405127825 */ /* 0x008fc800078e0212 */
[C---:B------:R-:W-:Y:S01]  /*49e10*/  IMAD.WIDE R16, R5.reuse, 0x4, R16 ;  /* 0x0000000405107825 */ /* 0x040fe200078e0210 */
[----:B------:R3:W-:Y:S04]  /*49e20*/  STL.64 [R1+0xa10], R18 ;  /* 0x000a101201007387 */ /* 0x0007e80000100a00 */
[----:B------:R3:W-:Y:S04]  /*49e30*/  STL.64 [R1+0xa18], R16 ;  /* 0x000a181001007387 */ /* 0x0007e80000100a00 */
[----:B-1----:R-:W4:Y:S04]  /*49e40*/  LDL.LU.64 R30, [R1+0xdc0] ;  /* 0x000dc000011e7983 */ /* 0x002f280000300a00 */
[----:B------:R-:W4:Y:S04]  /*49e50*/  LDL.LU.64 R34, [R1+0xdb8] ;  /* 0x000db80001227983 */ /* 0x000f280000300a00 */
[----:B------:R-:W-:Y:S04]  /*49e60*/  LDGSTS.E [R252+-0x7d800], desc[UR60][R18.64], P4 ;  /* 0x8280000012fc7fae */ /* 0x000fe8000a12187c */
[----:B------:R-:W4:Y:S04]  /*49e70*/  LDL.LU.64 R26, [R1+0xdb0] ;  /* 0x000db000011a7983 */ /* 0x000f280000300a00 */
[----:B------:R-:W-:Y:S04]  /*49e80*/  LDGSTS.E [R4+-0x7d400], desc[UR60][R16.64], P4 ;  /* 0x82c0000010047fae */ /* 0x000fe8000a12187c */
[----:B---3--:R-:W3:Y:S04]  /*49e90*/  LDL.LU.64 R18, [R1+0xda8] ;  /* 0x000da80001127983 */ /* 0x008ee80000300a00 */
[----:B------:R-:W3:Y:S01]  /*49ea0*/  LDL.LU.64 R16, [R1+0xda0] ;  /* 0x000da00001107983 */ /* 0x000ee20000300a00 */
[----:B------:R-:W-:-:S04]  /*49eb0*/  IMAD.WIDE R40, R5, 0x4, R40 ;  /* 0x0000000405287825 */ /* 0x000fc800078e0228 */
[C---:B--2---:R-:W-:Y:S01]  /*49ec0*/  IMAD.WIDE R38, R5.reuse, 0x4, R38 ;  /* 0x0000000405267825 */ /* 0x044fe200078e0226 */
[----:B------:R1:W-:Y:S03]  /*49ed0*/  STL.64 [R1+0xa20], R40 ;  /* 0x000a202801007387 */ /* 0x0003e60000100a00 */
[C---:B------:R-:W-:Y:S01]  /*49ee0*/  IMAD.WIDE R32, R5.reuse, 0x4, R44 ;  /* 0x0000000405207825 */ /* 0x040fe200078e022c */
[----:B------:R2:W-:Y:S03]  /*49ef0*/  STL.64 [R1+0xa28], R38 ;  /* 0x000a282601007387 */ /* 0x0005e60000100a00 */
[C---:B----4-:R-:W-:Y:S01]  /*49f00*/  IMAD.WIDE R20, R5.reuse, 0x4, R20 ;  /* 0x0000000405147825 */ /* 0x050fe200078e0214 */
[----:B------:R-:W-:Y:S03]  /*49f10*/  STL.64 [R1+0xa30], R32 ;  /* 0x000a302001007387 */ /* 0x000fe60000100a00 */
[C---:B------:R-:W-:Y:S01]  /*49f20*/  IMAD.WIDE R22, R5.reuse, 0x4, R22 ;  /* 0x0000000405167825 */ /* 0x040fe200078e0216 */
[----:B------:R4:W-:Y:S04]  /*49f30*/  STL.64 [R1+0xa38], R20 ;  /* 0x000a381401007387 */ /* 0x0009e80000100a00 */
[----:B------:R-:W-:Y:S04]  /*49f40*/  LDGSTS.E [R28+-0x7d000], desc[UR60][R40.64], P4 ;  /* 0x83000000281c7fae */ /* 0x000fe8000a12187c */
        /* <DEDUP_REMOVED lines=14> */
[----:B------:R1:W-:Y:S03]  /*4a030*/  STL.64 [R1+0xa50], R30 ;  /* 0x000a501e01007387 */ /* 0x0003e60000100a00 */
[C---:B---3--:R-:W-:Y:S01]  /*4a040*/  IMAD.WIDE R18, R5.reuse, 0x4, R18 ;  /* 0x0000000405127825 */ /* 0x048fe200078e0212 */
[----:B------:R3:W-:Y:S04]  /*4a050*/  STL.64 [R1+0xa58], R26 ;  /* 0x000a581a01007387 */ /* 0x0007e80000100a00 */
[----:B------:R2:W-:Y:S01]  /*4a060*/  LDGSTS.E [R28+-0x7bc00], desc[UR60][R32.64], P4 ;  /* 0x84400000201c7fae */ /* 0x0005e2000a12187c */
[----:B------:R-:W-:-:S03]  /*4a070*/  IMAD.WIDE R16, R5, 0x4, R16 ;  /* 0x0000000405107825 */ /* 0x000fc600078e0210 */
[----:B------:R3:W-:Y:S04]  /*4a080*/  STL.64 [R1+0xa60], R18 ;  /* 0x000a601201007387 */ /* 0x0007e80000100a00 */
[----:B------:R-:W-:Y:S04]  /*4a090*/  LDGSTS.E [R25+-0x7b800], desc[UR60][R30.64], P4 ;  /* 0x848000001e197fae */ /* 0x000fe8000a12187c */
[----:B------:R3:W-:Y:S04]  /*4a0a0*/  STL.64 [R1+0xa68], R16 ;  /* 0x000a681001007387 */ /* 0x0007e80000100a00 */
[----:B------:R-:W-:Y:S04]  /*4a0b0*/  LDGSTS.E [R24+-0x7b400], desc[UR60][R26.64], P4 ;  /* 0x84c000001a187fae */ /* 0x000fe8000a12187c */
[----:B-1----:R-:W4:Y:S04]  /*4a0c0*/  LDL.LU.64 R30, [R1+0xd70] ;  /* 0x000d7000011e7983 */ /* 0x002f280000300a00 */
[----:B------:R-:W4:Y:S04]  /*4a0d0*/  LDL.LU.64 R34, [R1+0xd68] ;  /* 0x000d680001227983 */ /* 0x000f280000300a00 */
[----:B------:R-:W-:Y:S04]  /*4a0e0*/  LDGSTS.E [R252+-0x7b000], desc[UR60][R18.64], P4 ;  /* 0x8500000012fc7fae */ /* 0x000fe8000a12187c */
[----:B---3--:R-:W3:Y:S04]  /*4a0f0*/  LDL.LU.64 R26, [R1+0xd60] ;  /* 0x000d6000011a7983 */ /* 0x008ee80000300a00 */
[----:B------:R-:W-:Y:S04]  /*4a100*/  LDGSTS.E [R4+-0x7ac00], desc[UR60][R16.64], P4 ;  /* 0x8540000010047fae */ /* 0x000fe8000a12187c */
[----:B------:R-:W3:Y:S04]  /*4a110*/  LDL.LU.64 R18, [R1+0xd58] ;  /* 0x000d580001127983 */ /* 0x000ee80000300a00 */
        /* <DEDUP_REMOVED lines=24> */
[C---:B---3--:R-:W-:Y:S01]  /*4a2a0*/  IMAD.WIDE R26, R5.reuse, 0x4, R26 ;  /* 0x00000004051a7825 */ /* 0x048fe200078e021a */
[----:B------:R1:W-:Y:S03]  /*4a2b0*/  STL.64 [R1+0xaa0], R30 ;  /* 0x000aa01e01007387 */ /* 0x0003e60000100a00 */
[C---:B------:R-:W-:Y:S01]  /*4a2c0*/  IMAD.WIDE R18, R5.reuse, 0x4, R18 ;  /* 0x0000000405127825 */ /* 0x040fe200078e0212 */
        /* <DEDUP_REMOVED lines=121> */
[----:B------:R-:W-:Y:S01]  /*4aa60*/  LDGSTS.E [R28+-0x59c00], desc[UR60][R32.64], P4 ;  /* 0xa6400000201c7fae */ /* 0x000fe2000a12187c */
[----:B------:R-:W-:-:S03]  /*4aa70*/  IMAD.WIDE R16, R5, 0x4, R16 ;  /* 0x0000000405107825 */ /* 0x000fc600078e0210 */
[----:B------:R3:W-:Y:S04]  /*4aa80*/  STL.64 [R1+0x360], R18 ;  /* 0x0003601201007387 */ /* 0x0007e80000100a00 */
[----:B------:R-:W-:Y:S04]  /*4aa90*/  LDGSTS.E [R25+-0x59800], desc[UR60][R30.64], P4 ;  /* 0xa68000001e197fae */ /* 0x000fe8000a12187c */
[----:B------:R3:W-:Y:S04]  /*4aaa0*/  STL.64 [R1+0x320], R16 ;  /* 0x0003201001007387 */ /* 0x0007e80000100a00 */
[----:B------:R3:W-:Y:S04]  /*4aab0*/  LDGSTS.E [R24+-0x59400], desc[UR60][R26.64], P4 ;  /* 0xa6c000001a187fae */ /* 0x0007e8000a12187c */
[----:B-1----:R-:W4:Y:S04]  /*4aac0*/  LDL.LU.64 R30, [R1+0x12d8] ;  /* 0x0012d800011e7983 */ /* 0x002f280000300a00 */
[----:B------:R-:W4:Y:S04]  /*4aad0*/  LDL.LU.64 R34, [R1+0x12d0] ;  /* 0x0012d00001227983 */ /* 0x000f280000300a00 */
[----:B------:R1:W-:Y:S04]  /*4aae0*/  LDGSTS.E [R252+-0x59000], desc[UR60][R18.64], P4 ;  /* 0xa700000012fc7fae */ /* 0x0003e8000a12187c */
[----:B---3--:R-:W3:Y:S04]  /*4aaf0*/  LDL.LU.64 R26, [R1+0x12c8] ;  /* 0x0012c800011a7983 */ /* 0x008ee80000300a00 */
[----:B------:R1:W-:Y:S04]  /*4ab00*/  LDGSTS.E [R4+-0x58c00], desc[UR60][R16.64], P4 ;  /* 0xa740000010047fae */ /* 0x0003e8000a12187c */
[----:B------:R-:W3:Y:S01]  /*4ab10*/  LDL.LU.64 R18, [R1+0x12c0] ;  /* 0x0012c00001127983 */ /* 0x000ee20000300a00 */
[----:B------:R-:W-:-:S03]  /*4ab20*/  IADD3 R24, R245, 0x100000, RZ ;  /* 0x00100000f5187810 */ /* 0x000fc60007ffe0ff */
[----:B------:R-:W3:Y:S01]  /*4ab30*/  LDL.LU.64 R16, [R1+0x12b8] ;  /* 0x0012b80001107983 */ /* 0x000ee20000300a00 */
[C---:B-1----:R-:W-:Y:S01]  /*4ab40*/  VIADD R252, R245.reuse, 0x100000 ;  /* 0x00100000f5fc7836 */ /* 0x042fe20000000000 */
[----:B------:R-:W-:Y:S01]  /*4ab50*/  IADD3 R4, R245, 0x100000, RZ ;  /* 0x00100000f5047810 */ /* 0x000fe20007ffe0ff */
[----:B------:R-:W-:-:S04]  /*4ab60*/  IMAD.WIDE R40, R5, 0x4, R40 ;  /* 0x0000000405287825 */ /* 0x000fc800078e0228 */
[C---:B--2---:R-:W-:Y:S01]  /*4ab70*/  IMAD.WIDE R38, R5.reuse, 0x4, R38 ;  /* 0x0000000405267825 */ /* 0x044fe200078e0226 */
[----:B------:R1:W-:Y:S03]  /*4ab80*/  STL.64 [R1+0x2e0], R40 ;  /* 0x0002e02801007387 */ /* 0x0003e60000100a00 */
[C---:B------:R-:W-:Y:S01]  /*4ab90*/  IMAD.WIDE R32, R5.reuse, 0x4, R44 ;  /* 0x0000000405207825 */ /* 0x040fe200078e022c */
[----:B------:R2:W-:Y:S03]  /*4aba0*/  STL.64 [R1+0x2a0], R38 ;  /* 0x0002a02601007387 */ /* 0x0005e60000100a00 */
[C---:B----4-:R-:W-:Y:S01]  /*4abb0*/  IMAD.WIDE R20, R5.reuse, 0x4, R20 ;  /* 0x0000000405147825 */ /* 0x050fe200078e0214 */
[----:B------:R-:W-:Y:S03]  /*4abc0*/  STL.64 [R1+0xba0], R32 ;  /* 0x000ba02001007387 */ /* 0x000fe60000100a00 */
[----:B------:R-:W-:Y:S01]  /*4abd0*/  IMAD.WIDE R22, R5, 0x4, R22 ;  /* 0x0000000405167825 */ /* 0x000fe200078e0216 */
[----:B------:R4:W-:Y:S04]  /*4abe0*/  STL.64 [R1+0xba8], R20 ;  /* 0x000ba81401007387 */ /* 0x0009e80000100a00 */
[----:B------:R4:W-:Y:S04]  /*4abf0*/  LDGSTS.E [R28+-0x58800], desc[UR60][R40.64], P4 ;  /* 0xa7800000281c7fae */ /* 0x0009e8000a12187c */
[----:B------:R4:W-:Y:S04]  /*4ac00*/  STL.64 [R1+0xbb0], R22 ;  /* 0x000bb01601007387 */ /* 0x0009e80000100a00 */
[----:B------:R4:W-:Y:S04]  /*4ac10*/  LDGSTS.E [R25+-0x58400], desc[UR60][R38.64], P4 ;  /* 0xa7c0000026197fae */ /* 0x0009e8000a12187c */
        /* <DEDUP_REMOVED lines=8> */
[C---:B------:R-:W-:Y:S01]  /*4aca0*/  VIADD R28, R245.reuse, 0x100000 ;  /* 0x00100000f51c7836 */ /* 0x040fe20000000000 */
[----:B------:R-:W-:Y:S01]  /*4acb0*/  IADD3 R25, R245, 0x100000, RZ ;  /* 0x00100000f5197810 */ /* 0x000fe20007ffe0ff */
        /* <DEDUP_REMOVED lines=231> */
[----:B------:R4:W-:Y:S04]  /*4bb30*/  LDGSTS.E [R25+-0x59380], desc[UR60][R38.64], P4 ;  /* 0xa6c8000026197fae */ /* 0x0009e8000a12187c */
[----:B-1----:R-:W3:Y:S04]  /*4bb40*/  LDL.LU.64 R40, [R1+0x1418] ;  /* 0x0014180001287983 */ /* 0x002ee80000300a00 */
[----:B------:R1:W-:Y:S04]  /*4bb50*/  LDGSTS.E [R24+-0x58f80], desc[UR60][R32.64], P4 ;  /* 0xa708000020187fae */ /* 0x0003e8000a12187c */
[----:B--2---:R-:W2:Y:S04]  /*4bb60*/  LDL.LU.64 R38, [R1+0x1410] ;  /* 0x0014100001267983 */ /* 0x004ea80000300a00 */
[----:B------:R1:W-:Y:S04]  /*4bb70*/  LDGSTS.E [R252+-0x58b80], desc[UR60][R20.64], P4 ;  /* 0xa748000014fc7fae */ /* 0x0003e8000a12187c */
[----:B------:R-:W2:Y:S04]  /*4bb80*/  LDL.LU.64 R44, [R1+0x1408] ;  /* 0x00140800012c7983 */ /* 0x000ea80000300a00 */
[----:B------:R1:W-:Y:S04]  /*4bb90*/  LDGSTS.E [R4+-0x58780], desc[UR60][R22.64], P4 ;  /* 0xa788000016047fae */ /* 0x0003e8000a12187c */
[----:B----4-:R-:W4:Y:S04]  /*4bba0*/  LDL.LU.64 R20, [R1+0x1400] ;  /* 0x0014000001147983 */ /* 0x010f280000300a00 */
[----:B------:R-:W4:Y:S01]  /*4bbb0*/  LDL.LU.64 R22, [R1+0x13f8] ;  /* 0x0013f80001167983 */ /* 0x000f220000300a00 */
[C---:B------:R-:W-:Y:S01]  /*4bbc0*/  VIADD R25, R246.reuse, 0x100000 ;  /* 0x00100000f6197836 */ /* 0x040fe20000000000 */
[C---:B-1----:R-:W-:Y:S01]  /*4bbd0*/  IADD3 R24, R246.reuse, 0x100000, RZ ;  /* 0x00100000f6187810 */ /* 0x042fe20007ffe0ff */
[C---:B------:R-:W-:Y:S01]  /*4bbe0*/  VIADD R252, R246.reuse, 0x100000 ;  /* 0x00100000f6fc7836 */ /* 0x040fe20000000000 */
[----:B------:R-:W-:Y:S01]  /*4bbf0*/  IADD3 R4, R246, 0x100000, RZ ;  /* 0x00100000f6047810 */ /* 0x000fe20007ffe0ff */
[----:B------:R-:W-:-:S04]  /*4bc00*/  IMAD.WIDE R32, R5, 0x4, R30 ;  /* 0x0000000405207825 */ /* 0x000fc800078e021e */
        /* <DEDUP_REMOVED lines=17> */
[----:B------:R-:W3:Y:S01]  /*4bd20*/  LDL.LU.64 R18, [R1+0x13d8] ;  /* 0x0013d80001127983 */ /* 0x000ee20000300a00 */
[----:B------:R-:W-:-:S03]  /*4bd30*/  VIADD R28, R246, 0x100000 ;  /* 0x00100000f61c7836 */ /* 0x000fc60000000000 */
        /* <DEDUP_REMOVED lines=231> */
[----:B------:R3:W-:Y:S04]  /*4cbb0*/  LDGSTS.E [R25+-0x58f00], desc[UR60][R30.64], P4 ;  /* 0xa71000001e197fae */ /* 0x0007e8000a12187c */
        /* <DEDUP_REMOVED lines=8> */
[C---:B------:R-:W-:Y:S01]  /*4cc40*/  IADD3 R28, R247.reuse, 0x100000, RZ ;  /* 0x00100000f71c7810 */ /* 0x040fe20007ffe0ff */
[----:B------:R-:W-:-:S02]  /*4cc50*/  VIADD R25, R247, 0x100000 ;  /* 0x00100000f7197836 */ /* 0x000fc40000000000 */
[----:B------:R-:W3:Y:S01]  /*4cc60*/  LDL.LU.64 R16, [R1+0x19e0] ;  /* 0x0019e00001107983 */ /* 0x000ee20000300a00 */
[C---:B------:R-:W-:Y:S01]  /*4cc70*/  IADD3 R24, R247.reuse, 0x100000, RZ ;  /* 0x00100000f7187810 */ /* 0x040fe20007ffe0ff */
        /* <DEDUP_REMOVED lines=239> */
[----:B------:R1:W-:Y:S04]  /*4db70*/  LDGSTS.E [R4+-0x59280], desc[UR60][R16.64], P4 ;  /* 0xa6d8000010047fae */ /* 0x0003e8000a12187c */
[----:B------:R-:W3:Y:S04]  /*4db80*/  LDL.LU.64 R18, [R1+0x1b60] ;  /* 0x001b600001127983 */ /* 0x000ee80000300a00 */
[----:B------:R-:W3:Y:S01]  /*4db90*/  LDL.LU.64 R16, [R1+0x1b58] ;  /* 0x001b580001107983 */ /* 0x000ee20000300a00 */
[----:B-1----:R-:W-:-:S02]  /*4dba0*/  VIADD R4, R248, 0x100000 ;  /* 0x00100000f8047836 */ /* 0x002fc40000000000 */
[----:B------:R-:W-:-:S04]  /*4dbb0*/  IMAD.WIDE R40, R5, 0x4, R40 ;  /* 0x0000000405287825 */ /* 0x000fc800078e0228 */
[C---:B--2---:R-:W-:Y:S01]  /*4dbc0*/  IMAD.WIDE R38, R5.reuse, 0x4, R38 ;  /* 0x0000000405267825 */ /* 0x044fe200078e0226 */
[----:B------:R1:W-:Y:S04]  /*4dbd0*/  STL.64 [R1+0xd00], R40 ;  /* 0x000d002801007387 */ /* 0x0003e80000100a00 */
[----:B------:R2:W-:Y:S04]  /*4dbe0*/  LDGSTS.E [R28+-0x58e80], desc[UR60][R40.64], P4 ;  /* 0xa7180000281c7fae */ /* 0x0005e8000a12187c */
[----:B------:R2:W-:Y:S04]  /*4dbf0*/  STL.64 [R1+0xce0], R38 ;  /* 0x000ce02601007387 */ /* 0x0005e80000100a00 */
[----:B------:R2:W-:Y:S01]  /*4dc00*/  LDGSTS.E [R25+-0x58a80], desc[UR60][R38.64], P4 ;  /* 0xa758000026197fae */ /* 0x0005e2000a12187c */
[----:B------:R-:W-:-:S04]  /*4dc10*/  IMAD.WIDE R32, R5, 0x4, R44 ;  /* 0x0000000405207825 */ /* 0x000fc800078e022c */
[C---:B----4-:R-:W-:Y:S01]  /*4dc20*/  IMAD.WIDE R20, R5.reuse, 0x4, R20 ;  /* 0x0000000405147825 */ /* 0x050fe200078e0214 */
[----:B------:R-:W-:Y:S04]  /*4dc30*/  STL.64 [R1+0xcc0], R32 ;  /* 0x000cc02001007387 */ /* 0x000fe80000100a00 */
[----:B------:R4:W-:Y:S04]  /*4dc40*/  LDGSTS.E [R24+-0x58680], desc[UR60][R32.64], P4 ;  /* 0xa798000020187fae */ /* 0x0009e8000a12187c */
[----:B------:R2:W-:Y:S04]  /*4dc50*/  STL.64 [R1+0xca0], R20 ;  /* 0x000ca01401007387 */ /* 0x0005e80000100a00 */
[----:B------:R4:W-:Y:S01]  /*4dc60*/  LDGSTS.E [R252+-0x58280], desc[UR60][R20.64], P4 ;  /* 0xa7d8000014fc7fae */ /* 0x0009e2000a12187c */
[----:B------:R-:W-:-:S05]  /*4dc70*/  IMAD.WIDE R22, R5, 0x4, R22 ;  /* 0x0000000405167825 */ /* 0x000fca00078e0216 */
[----:B------:R4:W-:Y:S04]  /*4dc80*/  STL.64 [R1+0x1198], R22 ;  /* 0x0011981601007387 */ /* 0x0009e80000100a00 */
[----:B-1----:R-:W3:Y:S04]  /*4dc90*/  LDL.LU.64 R40, [R1+0x1b50] ;  /* 0x001b500001287983 */ /* 0x002ee80000300a00 */
[----:B--2---:R-:W2:Y:S04]  /*4dca0*/  LDL.LU.64 R38, [R1+0x1b48] ;  /* 0x001b480001267983 */ /* 0x004ea80000300a00 */
[----:B------:R-:W2:Y:S04]  /*4dcb0*/  LDL.LU.64 R44, [R1+0x1b40] ;  /* 0x001b4000012c7983 */ /* 0x000ea80000300a00 */
[----:B------:R-:W2:Y:S04]  /*4dcc0*/  LDL.LU.64 R20, [R1+0x1b38] ;  /* 0x001b380001147983 */ /* 0x000ea80000300a00 */
[----:B------:R-:W-:Y:S04]  /*4dcd0*/  LDGSTS.E [R4+-0x7fe00], desc[UR60][R22.64], P4 ;  /* 0x8020000016047fae */ /* 0x000fe8000a12187c */
[----:B----4-:R-:W4:Y:S01]  /*4dce0*/  LDL.LU.64 R22, [R1+0x1b30] ;  /* 0x001b300001167983 */ /* 0x010f220000300a00 */
[C---:B------:R-:W-:Y:S01]  /*4dcf0*/  IADD3 R28, R248.reuse, 0x100000, RZ ;  /* 0x00100000f81c7810 */ /* 0x040fe20007ffe0ff */
[C---:B------:R-:W-:Y:S01]  /*4dd00*/  VIADD R25, R248.reuse, 0x100000 ;  /* 0x00100000f8197836 */ /* 0x040fe20000000000 */
[C---:B------:R-:W-:Y:S01]  /*4dd10*/  IADD3 R24, R248.reuse, 0x100000, RZ ;  /* 0x00100000f8187810 */ /* 0x040fe20007ffe0ff */
[----:B------:R-:W-:-:S02]  /*4dd20*/  VIADD R252, R248, 0x100000 ;  /* 0x00100000f8fc7836 */ /* 0x000fc40000000000 */
[----:B------:R-:W-:-:S04]  /*4dd30*/  IMAD.WIDE R32, R5, 0x4, R30 ;  /* 0x0000000405207825 */ /* 0x000fc800078e021e */
[C---:B------:R-:W-:Y:S01]  /*4dd40*/  IMAD.WIDE R30, R5.reuse, 0x4, R34 ;  /* 0x00000004051e7825 */ /* 0x040fe200078e0222 */
[----:B------:R-:W-:Y:S04]  /*4dd50*/  STL.64 [R1+0x11a0], R32 ;  /* 0x0011a02001007387 */ /* 0x000fe80000100a00 */
[----:B------:R1:W-:Y:S04]  /*4dd60*/  LDGSTS.E [R28+-0x7fa00], desc[UR60][R32.64], P4 ;  /* 0x80600000201c7fae */ /* 0x0003e8000a12187c */
[----:B------:R1:W-:Y:S04]  /*4dd70*/  STL.64 [R1+0x11a8], R30 ;  /* 0x0011a81e01007387 */ /* 0x0003e80000100a00 */
[----:B------:R-:W-:Y:S01]  /*4dd80*/  LDGSTS.E [R25+-0x7f600], desc[UR60][R30.64], P4 ;  /* 0x80a000001e197fae */ /* 0x000fe2000a12187c */
[----:B---3--:R-:W-:-:S04]  /*4dd90*/  IMAD.WIDE R26, R5, 0x4, R26 ;  /* 0x00000004051a7825 */ /* 0x008fc800078e021a */
[C---:B------:R-:W-:Y:S01]  /*4dda0*/  IMAD.WIDE R18, R5.reuse, 0x4, R18 ;  /* 0x0000000405127825 */ /* 0x040fe200078e0212 */
[----:B------:R3:W-:Y:S04]  /*4ddb0*/  STL.64 [R1+0x11b0], R26 ;  /* 0x0011b01a01007387 */ /* 0x0007e80000100a00 */
[----:B------:R-:W-:Y:S04]  /*4ddc0*/  LDGSTS.E [R24+-0x7f200], desc[UR60][R26.64], P4 ;  /* 0x80e000001a187fae */ /* 0x000fe8000a12187c */
[----:B------:R3:W-:Y:S04]  /*4ddd0*/  STL.64 [R1+0x11b8], R18 ;  /* 0x0011b81201007387 */ /* 0x0007e80000100a00 */
[----:B------:R-:W-:Y:S01]  /*4dde0*/  LDGSTS.E [R252+-0x7ee00], desc[UR60][R18.64], P4 ;  /* 0x8120000012fc7fae */ /* 0x000fe2000a12187c */
[----:B------:R-:W-:-:S05]  /*4ddf0*/  IMAD.WIDE R16, R5, 0x4, R16 ;  /* 0x0000000405107825 */ /* 0x000fca00078e0210 */
[----:B------:R3:W-:Y:S04]  /*4de00*/  STL.64 [R1+0x11c0], R16 ;  /* 0x0011c01001007387 */ /* 0x0007e80000100a00 */
[----:B-1----:R-:W4:Y:S04]  /*4de10*/  LDL.LU.64 R30, [R1+0x1b28] ;  /* 0x001b2800011e7983 */ /* 0x002f280000300a00 */
[----:B------:R-:W4:Y:S04]  /*4de20*/  LDL.LU.64 R34, [R1+0x1b20] ;  /* 0x001b200001227983 */ /* 0x000f280000300a00 */
[----:B---3--:R-:W3:Y:S04]  /*4de30*/  LDL.LU.64 R26, [R1+0x1b18] ;  /* 0x001b1800011a7983 */ /* 0x008ee80000300a00 */
[----:B------:R-:W3:Y:S04]  /*4de40*/  LDL.LU.64 R18, [R1+0x1b10] ;  /* 0x001b100001127983 */ /* 0x000ee80000300a00 */
[----:B------:R-:W-:Y:S04]  /*4de50*/  LDGSTS.E [R4+-0x7ea00], desc[UR60][R16.64], P4 ;  /* 0x8160000010047fae */ /* 0x000fe8000a12187c */
[----:B------:R-:W3:Y:S01]  /*4de60*/  LDL.LU.64 R16, [R1+0x1b08] ;  /* 0x001b080001107983 */ /* 0x000ee20000300a00 */
[----:B------:R-:W-:-:S04]  /*4de70*/  IMAD.WIDE R40, R5, 0x4, R40 ;  /* 0x0000000405287825 */ /* 0x000fc800078e0228 */
[----:B--2---:R-:W-:-:S04]  /*4de80*/  IMAD.WIDE R38, R5, 0x4, R38 ;  /* 0x0000000405267825 */ /* 0x004fc800078e0226 */
[----:B------:R-:W-:-:S04]  /*4de90*/  IMAD.WIDE R32, R5, 0x4, R44 ;  /* 0x0000000405207825 */ /* 0x000fc800078e022c */
[C---:B------:R-:W-:Y:S01]  /*4dea0*/  IMAD.WIDE R20, R5.reuse, 0x4, R20 ;  /* 0x0000000405147825 */ /* 0x040fe200078e0214 */
[----:B------:R1:W-:Y:S04]  /*4deb0*/  STL.64 [R1+0x11c8], R40 ;  /* 0x0011c82801007387 */ /* 0x0003e80000100a00 */
[----:B------:R2:W-:Y:S04]  /*4dec0*/  STL.64 [R1+0x11d0], R38 ;  /* 0x0011d02601007387 */ /* 0x0005e80000100a00 */
[----:B------:R-:W-:Y:S04]  /*4ded0*/  STL.64 [R1+0x11d8], R32 ;  /* 0x0011d82001007387 */ /* 0x000fe80000100a00 */
[----:B------:R2:W-:Y:S04]  /*4dee0*/  STL.64 [R1+0x11e0], R20 ;  /* 0x0011e01401007387 */ /* 0x0005e80000100a00 */
[----:B------:R-:W-:Y:S04]  /*4def0*/  LDGSTS.E [R28+-0x7e600], desc[UR60][R40.64], P4 ;  /* 0x81a00000281c7fae */ /* 0x000fe8000a12187c */
[----:B------:R-:W-:Y:S04]  /*4df00*/  LDGSTS.E [R25+-0x7e200], desc[UR60][R38.64], P4 ;  /* 0x81e0000026197fae */ /* 0x000fe8000a12187c */
[----:B------:R2:W-:Y:S04]  /*4df10*/  LDGSTS.E [R24+-0x7de00], desc[UR60][R32.64], P4 ;  /* 0x8220000020187fae */ /* 0x0005e8000a12187c */
[----:B------:R-:W-:Y:S01]  /*4df20*/  LDGSTS.E [R252+-0x7da00], desc[UR60][R20.64], P4 ;  /* 0x8260000014fc7fae */ /* 0x000fe2000a12187c */
[----:B----4-:R-:W-:-:S05]  /*4df30*/  IMAD.WIDE R22, R5, 0x4, R22 ;  /* 0x0000000405167825 */ /* 0x010fca00078e0216 */
[----:B------:R4:W-:Y:S04]  /*4df40*/  STL.64 [R1+0x11e8], R22 ;  /* 0x0011e81601007387 */ /* 0x0009e80000100a00 */
[----:B-1----:R-:W3:Y:S04]  /*4df50*/  LDL.LU.64 R40, [R1+0x1b00] ;  /* 0x001b000001287983 */ /* 0x002ee80000300a00 */
[----:B--2---:R-:W2:Y:S04]  /*4df60*/  LDL.LU.64 R38, [R1+0x1af8] ;  /* 0x001af80001267983 */ /* 0x004ea80000300a00 */
[----:B------:R-:W2:Y:S04]  /*4df70*/  LDL.LU.64 R44, [R1+0x1af0] ;  /* 0x001af000012c7983 */ /* 0x000ea80000300a00 */
[----:B------:R-:W2:Y:S04]  /*4df80*/  LDL.LU.64 R20, [R1+0x1ae8] ;  /* 0x001ae80001147983 */ /* 0x000ea80000300a00 */
[----:B------:R-:W-:Y:S04]  /*4df90*/  LDGSTS.E [R4+-0x7d600], desc[UR60][R22.64], P4 ;  /* 0x82a0000016047fae */ /* 0x000fe8000a12187c */
[----:B----4-:R-:W4:Y:S01]  /*4dfa0*/  LDL.LU.64 R22, [R1+0x1ae0] ;  /* 0x001ae00001167983 */ /* 0x010f220000300a00 */
[----:B------:R-:W-:-:S04]  /*4dfb0*/  IMAD.WIDE R32, R5, 0x4, R30 ;  /* 0x0000000405207825 */ /* 0x000fc800078e021e */
[----:B------:R-:W-:-:S04]  /*4dfc0*/  IMAD.WIDE R30, R5, 0x4, R34 ;  /* 0x00000004051e7825 */ /* 0x000fc800078e0222 */
[----:B---3--:R-:W-:-:S04]  /*4dfd0*/  IMAD.WIDE R26, R5, 0x4, R26 ;  /* 0x00000004051a7825 */ /* 0x008fc800078e021a */
[C---:B------:R-:W-:Y:S01]  /*4dfe0*/  IMAD.WIDE R18, R5.reuse, 0x4, R18 ;  /* 0x0000000405127825 */ /* 0x040fe200078e0212 */
[----:B------:R-:W-:Y:S04]  /*4dff0*/  STL.64 [R1+0x11f0], R32 ;  /* 0x0011f02001007387 */ /* 0x000fe80000100a00 */
[----:B------:R1:W-:Y:S04]  /*4e000*/  STL.64 [R1+0x11f8], R30 ;  /* 0x0011f81e01007387 */ /* 0x0003e80000100a00 */
[----:B------:R3:W-:Y:S04]  /*4e010*/  STL.64 [R1+0x1200], R26 ;  /* 0x0012001a01007387 */ /* 0x0007e80000100a00 */
[----:B------:R2:W-:Y:S04]  /*4e020*/  LDGSTS.E [R28+-0x7d200], desc[UR60][R32.64], P4 ;  /* 0x82e00000201c7fae */ /* 0x0005e8000a12187c */
[----:B------:R3:W-:Y:S04]  /*4e030*/  STL.64 [R1+0x1208], R18 ;  /* 0x0012081201007387 */ /* 0x0007e80000100a00 */
[----:B------:R-:W-:Y:S04]  /*4e040*/  LDGSTS.E [R25+-0x7ce00], desc[UR60][R30.64], P4 ;  /* 0x832000001e197fae */ /* 0x000fe8000a12187c */
[----:B------:R-:W-:Y:S04]  /*4e050*/  LDGSTS.E [R24+-0x7ca00], desc[UR60][R26.64], P4 ;  /* 0x836000001a187fae */ /* 0x000fe8000a12187c */
        /* <DEDUP_REMOVED lines=179> */
[----:B------:R-:W-:Y:S04]  /*4eb90*/  LDGSTS.E [R24+-0x59600], desc[UR60][R32.64], P4 ;  /* 0xa6a0000020187fae */ /* 0x000fe8000a12187c */
[----:B------:R2:W-:Y:S01]  /*4eba0*/  LDGSTS.E [R252+-0x59200], desc[UR60][R20.64], P4 ;  /* 0xa6e0000014fc7fae */ /* 0x0005e2000a12187c */
[----:B----4-:R-:W-:-:S05]  /*4ebb0*/  IMAD.WIDE R22, R5, 0x4, R22 ;  /* 0x0000000405167825 */ /* 0x010fca00078e0216 */
[----:B------:R4:W-:Y:S04]  /*4ebc0*/  STL.64 [R1+0xcf8], R22 ;  /* 0x000cf81601007387 */ /* 0x0009e80000100a00 */
[----:B-1----:R-:W3:Y:S04]  /*4ebd0*/  LDL.LU.64 R40, [R1+0x1cc8] ;  /* 0x001cc80001287983 */ /* 0x002ee80000300a00 */
[----:B--2---:R-:W2:Y:S04]  /*4ebe0*/  LDL.LU.64 R38, [R1+0x1cc0] ;  /* 0x001cc00001267983 */ /* 0x004ea80000300a00 */
[----:B------:R-:W2:Y:S04]  /*4ebf0*/  LDL.LU.64 R44, [R1+0x1cb8] ;  /* 0x001cb800012c7983 */ /* 0x000ea80000300a00 */
[----:B------:R-:W2:Y:S04]  /*4ec00*/  LDL.LU.64 R20, [R1+0x1cb0] ;  /* 0x001cb00001147983 */ /* 0x000ea80000300a00 */
[----:B------:R1:W-:Y:S04]  /*4ec10*/  LDGSTS.E [R4+-0x58e00], desc[UR60][R22.64], P4 ;  /* 0xa720000016047fae */ /* 0x0003e8000a12187c */
[----:B----4-:R-:W4:Y:S01]  /*4ec20*/  LDL.LU.64 R22, [R1+0x1ca8] ;  /* 0x001ca80001167983 */ /* 0x010f220000300a00 */
[C---:B------:R-:W-:Y:S01]  /*4ec30*/  IADD3 R252, R249.reuse, 0x100000, RZ ;  /* 0x00100000f9fc7810 */ /* 0x040fe20007ffe0ff */
[----:B-1----:R-:W-:-:S02]  /*4ec40*/  VIADD R4, R249, 0x100000 ;  /* 0x00100000f9047836 */ /* 0x002fc40000000000 */
        /* <DEDUP_REMOVED lines=9> */
[----:B------:R3:W-:Y:S04]  /*4ece0*/  LDGSTS.E [R25+-0x58600], desc[UR60][R30.64], P4 ;  /* 0xa7a000001e197fae */ /* 0x0007e8000a12187c */
[----:B------:R3:W-:Y:S04]  /*4ecf0*/  LDGSTS.E [R24+-0x58200], desc[UR60][R26.64], P4 ;  /* 0xa7e000001a187fae */ /* 0x0007e8000a12187c */
[----:B------:R-:W-:Y:S01]  /*4ed00*/  LDGSTS.E [R252+-0x7fd80], desc[UR60][R18.64], P4 ;  /* 0x8028000012fc7fae */ /* 0x000fe2000a12187c */
[----:B------:R-:W-:-:S05]  /*4ed10*/  IMAD.WIDE R16, R5, 0x4, R16 ;  /* 0x0000000405107825 */ /* 0x000fca00078e0210 */
[----:B------:R3:W-:Y:S04]  /*4ed20*/  STL.64 [R1+0x1380], R16 ;  /* 0x0013801001007387 */ /* 0x0007e80000100a00 */
[----:B-1----:R-:W4:Y:S04]  /*4ed30*/  LDL.LU.64 R30, [R1+0x1ca0] ;  /* 0x001ca000011e7983 */ /* 0x002f280000300a00 */
[----:B------:R-:W4:Y:S04]  /*4ed40*/  LDL.LU.64 R34, [R1+0x1c98] ;  /* 0x001c980001227983 */ /* 0x000f280000300a00 */
[----:B---3--:R-:W3:Y:S04]  /*4ed50*/  LDL.LU.64 R26, [R1+0x1c90] ;  /* 0x001c9000011a7983 */ /* 0x008ee80000300a00 */
[----:B------:R-:W3:Y:S04]  /*4ed60*/  LDL.LU.64 R18, [R1+0x1c88] ;  /* 0x001c880001127983 */ /* 0x000ee80000300a00 */
[----:B------:R-:W-:Y:S01]  /*4ed70*/  LDGSTS.E [R4+-0x7f980], desc[UR60][R16.64], P4 ;  /* 0x8068000010047fae */ /* 0x000fe2000a12187c */
[C---:B------:R-:W-:Y:S01]  /*4ed80*/  IADD3 R28, R249.reuse, 0x100000, RZ ;  /* 0x00100000f91c7810 */ /* 0x040fe20007ffe0ff */
[C---:B------:R-:W-:Y:S01]  /*4ed90*/  VIADD R25, R249.reuse, 0x100000 ;  /* 0x00100000f9197836 */ /* 0x040fe20000000000 */
[----:B------:R-:W-:Y:S01]  /*4eda0*/  IADD3 R24, R249, 0x100000, RZ ;  /* 0x00100000f9187810 */ /* 0x000fe20007ffe0ff */
        /* <DEDUP_REMOVED lines=228> */
[----:B------:R-:W-:Y:S04]  /*4fbf0*/  LDGSTS.E [R28+-0x59980], desc[UR60][R32.64], P4 ;  /* 0xa6680000201c7fae */ /* 0x000fe8000a12187c */
[----:B------:R3:W-:Y:S04]  /*4fc00*/  STL.64 [R1+0x15a0], R18 ;  /* 0x0015a01201007387 */ /* 0x0007e80000100a00 */
[----:B------:R-:W-:Y:S04]  /*4fc10*/  LDGSTS.E [R25+-0x59580], desc[UR60][R30.64], P4 ;  /* 0xa6a800001e197fae */ /* 0x000fe8000a12187c */
[----:B------:R3:W-:Y:S04]  /*4fc20*/  LDGSTS.E [R24+-0x59180], desc[UR60][R26.64], P4 ;  /* 0xa6e800001a187fae */ /* 0x0007e8000a12187c */
[----:B------:R3:W-:Y:S01]  /*4fc30*/  LDGSTS.E [R252+-0x58d80], desc[UR60][R18.64], P4 ;  /* 0xa728000012fc7fae */ /* 0x0007e2000a12187c */
[----:B------:R-:W-:-:S05]  /*4fc40*/  IMAD.WIDE R16, R5, 0x4, R16 ;  /* 0x0000000405107825 */ /* 0x000fca00078e0210 */
[----:B------:R3:W-:Y:S04]  /*4fc50*/  STL.64 [R1+0x1598], R16 ;  /* 0x0015981001007387 */ /* 0x0007e80000100a00 */
[----:B-1----:R-:W4:Y:S04]  /*4fc60*/  LDL.LU.64 R30, [R1+0x1e10] ;  /* 0x001e1000011e7983 */ /* 0x002f280000300a00 */
[----:B------:R-:W4:Y:S04]  /*4fc70*/  LDL.LU.64 R34, [R1+0x1e08] ;  /* 0x001e080001227983 */ /* 0x000f280000300a00 */
[----:B---3--:R-:W3:Y:S04]  /*4fc80*/  LDL.LU.64 R26, [R1+0x1e00] ;  /* 0x001e0000011a7983 */ /* 0x008ee80000300a00 */
[----:B------:R-:W3:Y:S04]  /*4fc90*/  LDL.LU.64 R18, [R1+0x1df8] ;  /* 0x001df80001127983 */ /* 0x000ee80000300a00 */
[----:B------:R1:W-:Y:S01]  /*4fca0*/  LDGSTS.E [R4+-0x58980], desc[UR60][R16.64], P4 ;  /* 0xa768000010047fae */ /* 0x0003e2000a12187c */
[C---:B------:R-:W-:Y:S01]  /*4fcb0*/  VIADD R24, R250.reuse, 0x100000 ;  /* 0x00100000fa187836 */ /* 0x040fe20000000000 */
[----:B------:R-:W-:-:S02]  /*4fcc0*/  IADD3 R252, R250, 0x100000, RZ ;  /* 0x00100000fafc7810 */ /* 0x000fc40007ffe0ff */
[----:B------:R-:W3:Y:S01]  /*4fcd0*/  LDL.LU.64 R16, [R1+0x1df0] ;  /* 0x001df00001107983 */ /* 0x000ee20000300a00 */
[----:B-1----:R-:W-:Y:S02]  /*4fce0*/  VIADD R4, R250, 0x100000 ;  /* 0x00100000fa047836 */ /* 0x002fe40000000000 */
        /* <DEDUP_REMOVED lines=8> */
[----:B------:R2:W-:Y:S04]  /*4fd70*/  LDGSTS.E [R28+-0x58580], desc[UR60][R40.64], P4 ;  /* 0xa7a80000281c7fae */ /* 0x0005e8000a12187c */
[----:B------:R2:W-:Y:S04]  /*4fd80*/  LDGSTS.E [R25+-0x58180], desc[UR60][R38.64], P4 ;  /* 0xa7e8000026197fae */ /* 0x0005e8000a12187c */
        /* <DEDUP_REMOVED lines=11> */
[----:B------:R-:W-:-:S02]  /*4fe40*/  VIADD R25, R250, 0x100000 ;  /* 0x00100000fa197836 */ /* 0x000fc40000000000 */
        /* <DEDUP_REMOVED lines=229> */
[----:B------:R2:W-:Y:S04]  /*50ca0*/  LDGSTS.E [R25+-0x59100], desc[UR60][R38.64], P4 ;  /* 0xa6f0000026197fae */ /* 0x0005e8000a12187c */
[----:B------:R2:W-:Y:S04]  /*50cb0*/  LDGSTS.E [R24+-0x58d00], desc[UR60][R32.64], P4 ;  /* 0xa730000020187fae */ /* 0x0005e8000a12187c */
        /* <DEDUP_REMOVED lines=10> */
[C---:B------:R-:W-:Y:S01]  /*50d60*/  VIADD R24, R251.reuse, 0x100000 ;  /* 0x00100000fb187836 */ /* 0x040fe20000000000 */
        /* <DEDUP_REMOVED lines=21> */
[----:B------:R-:W-:-:S03]  /*50ec0*/  IADD3 R28, R251, 0x100000, RZ ;  /* 0x00100000fb1c7810 */ /* 0x000fc60007ffe0ff */
        /* <DEDUP_REMOVED lines=125> */
[----:B------:R-:W-:Y:S04]  /*516a0*/  STL.64 [R1+0x1bd8], R40 ;  /* 0x001bd82801007387 */ /* 0x000fe80000100a00 */
[----:B------:R-:W-:Y:S04]  /*516b0*/  STL.64 [R1+0x1be8], R38 ;  /* 0x001be82601007387 */ /* 0x000fe80000100a00 */
[----:B------:R-:W-:Y:S04]  /*516c0*/  LDGSTS.E [R28+-0x5f480], desc[UR60][R40.64], P4 ;  /* 0xa0b80000281c7fae */ /* 0x000fe8000a12187c */
[----:B------:R-:W-:Y:S04]  /*516d0*/  STL.64 [R1+0x1bf8], R32 ;  /* 0x001bf82001007387 */ /* 0x000fe80000100a00 */
[----:B------:R-:W-:Y:S04]  /*516e0*/  LDGSTS.E [R25+-0x5f080], desc[UR60][R38.64], P4 ;  /* 0xa0f8000026197fae */ /* 0x000fe8000a12187c */
[----:B------:R1:W-:Y:S04]  /*516f0*/  STL.64 [R1+0x1c08], R20 ;  /* 0x001c081401007387 */ /* 0x0003e80000100a00 */
[----:B------:R-:W-:Y:S04]  /*51700*/  LDGSTS.E [R24+-0x5ec80], desc[UR60][R32.64], P4 ;  /* 0xa138000020187fae */ /* 0x000fe8000a12187c */
[----:B------:R-:W-:Y:S01]  /*51710*/  LDGSTS.E [R252+-0x5e880], desc[UR60][R20.64], P4 ;  /* 0xa178000014fc7fae */ /* 0x000fe2000a12187c */
[----:B----4-:R-:W-:-:S05]  /*51720*/  IMAD.WIDE R22, R5, 0x4, R22 ;  /* 0x0000000405167825 */ /* 0x010fca00078e0216 */
[----:B------:R2:W-:Y:S04]  /*51730*/  STL.64 [R1+0x1c18], R22 ;  /* 0x001c181601007387 */ /* 0x0005e80000100a00 */
[----:B-1----:R-:W4:Y:S04]  /*51740*/  LDL.LU.64 R20, [R1+0x1ce0] ;  /* 0x001ce00001147983 */ /* 0x002f280000300a00 */
[----:B------:R-:W4:Y:S04]  /*51750*/  LDL.LU.64 R40, [R1+0x1bb0] ;  /* 0x001bb00001287983 */ /* 0x000f280000300a00 */
[----:B------:R-:W4:Y:S04]  /*51760*/  LDL.LU.64 R38, [R1+0x1ba0] ;  /* 0x001ba00001267983 */ /* 0x000f280000300a00 */
[----:B------:R-:W4:Y:S04]  /*51770*/  LDL.LU.64 R44, [R1+0x1b90] ;  /* 0x001b9000012c7983 */ /* 0x000f280000300a00 */
[----:B------:R-:W4:Y:S04]  /*51780*/  LDL.LU.64 R24, [R1+0x1a38] ;  /* 0x001a380001187983 */ /* 0x000f280000300a00 */
[----:B------:R2:W-:Y:S02]  /*51790*/  LDGSTS.E [R4+-0x5e480], desc[UR60][R22.64], P4 ;  /* 0xa1b8000016047fae */ /* 0x0005e4000a12187c */
[C---:B--2---:R-:W-:Y:S01]  /*517a0*/  VIADD R23, R251.reuse, 0x100000 ;  /* 0x00100000fb177836 */ /* 0x044fe20000000000 */
[----:B------:R-:W-:Y:S01]  /*517b0*/  IADD3 R22, R251, 0x100000, RZ ;  /* 0x00100000fb167810 */ /* 0x000fe20007ffe0ff */
        /* <DEDUP_REMOVED lines=16> */
[----:B--2---:R-:W2:Y:S04]  /*518c0*/  LDL.LU.64 R26, [R1+0x568] ;  /* 0x00056800011a7983 */ /* 0x004ea80000300a00 */
[----:B------:R-:W2:Y:S04]  /*518d0*/  LDL.LU.64 R22, [R1+0x528] ;  /* 0x0005280001167983 */ /* 0x000ea80000300a00 */
[----:B---3--:R-:W3:Y:S04]  /*518e0*/  LDL.LU.64 R18, [R1+0x4e8] ;  /* 0x0004e80001127983 */ /* 0x008ee80000300a00 */
[----:B------:R1:W-:Y:S02]  /*518f0*/  LDGSTS.E [R4+-0x5d080], desc[UR60][R16.64], P4 ;  /* 0xa2f8000010047fae */ /* 0x0003e4000a12187c */
[C---:B-1----:R-:W-:Y:S01]  /*51900*/  VIADD R17, R251.reuse, 0x100000 ;  /* 0x00100000fb117836 */ /* 0x042fe20000000000 */
[----:B------:R-:W-:Y:S01]  /*51910*/  IADD3 R16, R251, 0x100000, RZ ;  /* 0x00100000fb107810 */ /* 0x000fe20007ffe0ff */
[----:B----4-:R-:W-:-:S04]  /*51920*/  IMAD.WIDE R20, R5, 0x4, R20 ;  /* 0x0000000405147825 */ /* 0x010fc800078e0214 */
[----:B------:R-:W-:-:S04]  /*51930*/  IMAD.WIDE R40, R5, 0x4, R40 ;  /* 0x0000000405287825 */ /* 0x000fc800078e0228 */
[----:B------:R-:W-:-:S04]  /*51940*/  IMAD.WIDE R38, R5, 0x4, R38 ;  /* 0x0000000405267825 */ /* 0x000fc800078e0226 */
[----:B------:R-:W-:-:S04]  /*51950*/  IMAD.WIDE R32, R5, 0x4, R44 ;  /* 0x0000000405207825 */ /* 0x000fc800078e022c */
[----:B------:R-:W-:Y:S01]  /*51960*/  IMAD.WIDE R24, R5, 0x4, R24 ;  /* 0x0000000405187825 */ /* 0x000fe200078e0218 */
[----:B------:R1:W-:Y:S04]  /*51970*/  STL.64 [R1+0x1c78], R20 ;  /* 0x001c781401007387 */ /* 0x0003e80000100a00 */
[----:B------:R4:W-:Y:S04]  /*51980*/  STL.64 [R1+0x1d20], R40 ;  /* 0x001d202801007387 */ /* 0x0009e80000100a00 */
[----:B------:R-:W-:Y:S04]  /*51990*/  LDGSTS.E [R17+-0x5cc80], desc[UR60][R20.64], P4 ;  /* 0xa338000014117fae */ /* 0x000fe8000a12187c */
[----:B------:R4:W-:Y:S04]  /*519a0*/  STL.64 [R1+0x1d18], R38 ;  /* 0x001d182601007387 */ /* 0x0009e80000100a00 */
[----:B------:R-:W-:Y:S04]  /*519b0*/  LDGSTS.E [R16+-0x5c880], desc[UR60][R40.64], P4 ;  /* 0xa378000028107fae */ /* 0x000fe8000a12187c */
[----:B------:R-:W-:Y:S04]  /*519c0*/  LDGSTS.E [R28+-0x5c480], desc[UR60][R38.64], P4 ;  /* 0xa3b80000261c7fae */ /* 0x000fe8000a12187c */
[----:B------:R-:W-:Y:S04]  /*519d0*/  LDGSTS.E [R252+-0x5c080], desc[UR60][R32.64], P4 ;  /* 0xa3f8000020fc7fae */ /* 0x000fe8000a12187c */
[----:B------:R4:W-:Y:S04]  /*519e0*/  LDGSTS.E [R4+-0x5bc80], desc[UR60][R24.64], P4 ;  /* 0xa438000018047fae */ /* 0x0009e8000a12187c */
[----:B-1----:R-:W3:Y:S04]  /*519f0*/  LDL.LU.64 R20, [R1+0x4a8] ;  /* 0x0004a80001147983 */ /* 0x002ee80000300a00 */
[----:B------:R-:W-:Y:S04]  /*51a00*/  STL.64 [R1+0x1d10], R32 ;  /* 0x001d102001007387 */ /* 0x000fe80000100a00 */
[----:B------:R1:W-:Y:S04]  /*51a10*/  STL.64 [R1+0x1d08], R24 ;  /* 0x001d081801007387 */ /* 0x0003e80000100a00 */
[----:B----4-:R-:W4:Y:S04]  /*51a20*/  LDL.LU.64 R40, [R1+0x468] ;  /* 0x0004680001287983 */ /* 0x010f280000300a00 */
[----:B------:R-:W4:Y:S04]  /*51a30*/  LDL.LU.64 R16, [R1+0x428] ;  /* 0x0004280001107983 */ /* 0x000f280000300a00 */
[----:B------:R-:W4:Y:S01]  /*51a40*/  LDL.LU.64 R38, [R1+0x3e8] ;  /* 0x0003e80001267983 */ /* 0x000f220000300a00 */
[C---:B-1----:R-:W-:Y:S01]  /*51a50*/  VIADD R25, R251.reuse, 0x100000 ;  /* 0x00100000fb197836 */ /* 0x042fe20000000000 */
[----:B------:R-:W-:Y:S01]  /*51a60*/  IADD3 R24, R251, 0x100000, RZ ;  /* 0x00100000fb187810 */ /* 0x000fe20007ffe0ff */
[----:B------:R-:W-:-:S04]  /*51a70*/  IMAD.WIDE R32, R5, 0x4, R30 ;  /* 0x0000000405207825 */ /* 0x000fc800078e021e */
[----:B------:R-:W-:-:S04]  /*51a80*/  IMAD.WIDE R30, R5, 0x4, R34 ;  /* 0x00000004051e7825 */ /* 0x000fc800078e0222 */
[----:B--2---:R-:W-:-:S04]  /*51a90*/  IMAD.WIDE R26, R5, 0x4, R26 ;  /* 0x00000004051a7825 */ /* 0x004fc800078e021a */
[----:B------:R-:W-:-:S04]  /*51aa0*/  IMAD.WIDE R22, R5, 0x4, R22 ;  /* 0x0000000405167825 */ /* 0x000fc800078e0216 */
[C---:B---3--:R-:W-:Y:S01]  /*51ab0*/  IMAD.WIDE R18, R5.reuse, 0x4, R18 ;  /* 0x0000000405127825 */ /* 0x048fe200078e0212 */
[----:B------:R1:W-:Y:S04]  /*51ac0*/  STL.64 [R1+0x1d00], R32 ;  /* 0x001d002001007387 */ /* 0x0003e80000100a00 */
[----:B------:R2:W-:Y:S04]  /*51ad0*/  STL.64 [R1+0x1cf8], R30 ;  /* 0x001cf81e01007387 */ /* 0x0005e80000100a00 */
[----:B------:R-:W-:Y:S04]  /*51ae0*/  STL.64 [R1+0x1cf0], R26 ;  /* 0x001cf01a01007387 */ /* 0x000fe80000100a00 */
[----:B------:R3:W-:Y:S04]  /*51af0*/  STL.64 [R1+0x1ce8], R22 ;  /* 0x001ce81601007387 */ /* 0x0007e80000100a00 */
[----:B------:R4:W-:Y:S04]  /*51b00*/  STL.64 [R1+0x1ce0], R18 ;  /* 0x001ce01201007387 */ /* 0x0009e80000100a00 */
[----:B------:R2:W-:Y:S04]  /*51b10*/  LDGSTS.E [R28+-0x5b880], desc[UR60][R32.64], P4 ;  /* 0xa4780000201c7fae */ /* 0x0005e8000a12187c */
[----:B------:R-:W4:Y:S04]  /*51b20*/  LDL.LU.64 R44, [R1+0x3a8] ;  /* 0x0003a800012c7983 */ /* 0x000f280000300a00 */
[----:B------:R-:W-:Y:S04]  /*51b30*/  LDGSTS.E [R25+-0x5b480], desc[UR60][R30.64], P4 ;  /* 0xa4b800001e197fae */ /* 0x000fe8000a12187c */
[----:B------:R-:W4:Y:S04]  /*51b40*/  LDL.LU.64 R34, [R1+0x368] ;  /* 0x0003680001227983 */ /* 0x000f280000300a00 */
[----:B------:R3:W-:Y:S04]  /*51b50*/  LDGSTS.E [R24+-0x5b080], desc[UR60][R26.64], P4 ;  /* 0xa4f800001a187fae */ /* 0x0007e8000a12187c */
[----:B------:R-:W-:Y:S04]  /*51b60*/  LDGSTS.E [R252+-0x5ac80], desc[UR60][R22.64], P4 ;  /* 0xa538000016fc7fae */ /* 0x000fe8000a12187c */
[----:B------:R4:W-:Y:S04]  /*51b70*/  LDGSTS.E [R4+-0x5a880], desc[UR60][R18.64], P4 ;  /* 0xa578000012047fae */ /* 0x0009e8000a12187c */
[----:B-1----:R-:W4:Y:S04]  /*51b80*/  LDL.LU.64 R32, [R1+0x328] ;  /* 0x0003280001207983 */ /* 0x002f280000300a00 */
[----:B--2---:R-:W2:Y:S01]  /*51b90*/  LDL.LU.64 R30, [R1+0x2e8] ;  /* 0x0002e800011e7983 */ /* 0x004ea20000300a00 */
[----:B------:R-:W1:Y:S03]  /*51ba0*/  LDC R28, c[0x0][0x230] ;  /* 0x00008c00ff1c7b82 */ /* 0x000e660000000800 */
[----:B---3--:R-:W3:Y:S01]  /*51bb0*/  LDL.LU.64 R22, [R1+0x2a8] ;  /* 0x0002a80001167983 */ /* 0x008ee20000300a00 */
[----:B------:R-:W-:-:S04]  /*51bc0*/  IMAD.WIDE R26, R5, 0x4, R20 ;  /* 0x00000004051a7825 */ /* 0x000fc800078e0214 */
[C---:B----4-:R-:W-:Y:S01]  /*51bd0*/  IMAD.WIDE R20, R5.reuse, 0x4, R16 ;  /* 0x0000000405147825 */ /* 0x050fe200078e0210 */
[----:B------:R-:W-:Y:S03]  /*51be0*/  STL.64 [R1+0x1cd8], R26 ;  /* 0x001cd81a01007387 */ /* 0x000fe60000100a00 */
[----:B------:R-:W-:Y:S02]  /*51bf0*/  IMAD.WIDE R16, R5, 0x4, R38 ;  /* 0x0000000405107825 */ /* 0x000fe400078e0226 */
[----:B------:R-:W4:Y:S02]  /*51c00*/  LDL.LU.64 R38, [R1+0x1f78] ;  /* 0x001f780001267983 */ /* 0x000f240000300a00 */
[C---:B------:R-:W-:Y:S01]  /*51c10*/  VIADD R18, R251.reuse, 0x100000 ;  /* 0x00100000fb127836 */ /* 0x040fe20000000000 */
[----:B------:R-:W-:Y:S01]  /*51c20*/  IADD3 R19, R251, 0x100000, RZ ;  /* 0x00100000fb137810 */ /* 0x000fe20007ffe0ff */
[----:B------:R-:W-:-:S03]  /*51c30*/  IMAD.WIDE R24, R5, 0x4, R40 ;  /* 0x0000000405187825 */ /* 0x000fc600078e0228 */
[----:B------:R1:W-:Y:S04]  /*51c40*/  LDGSTS.E [R18+-0x5a480], desc[UR60][R26.64], P4 ;  /* 0xa5b800001a127fae */ /* 0x0003e8000a12187c */
[----:B------:R-:W-:Y:S04]  /*51c50*/  STL.64 [R1+0x1cd0], R24 ;  /* 0x001cd01801007387 */ /* 0x000fe80000100a00 */
[----:B------:R-:W-:Y:S04]  /*51c60*/  LDGSTS.E [R19+-0x5a080], desc[UR60][R24.64], P4 ;  /* 0xa5f8000018137fae */ /* 0x000fe8000a12187c */
[----:B------:R-:W-:Y:S04]  /*51c70*/  STL.64 [R1+0x1cc8], R20 ;  /* 0x001cc81401007387 */ /* 0x000fe80000100a00 */
[----:B------:R-:W-:Y:S04]  /*51c80*/  LDGSTS.E [R252+-0x59c80], desc[UR60][R20.64], P4 ;  /* 0xa638000014fc7fae */ /* 0x000fe8000a12187c */
[----:B------:R1:W-:Y:S04]  /*51c90*/  STL.64 [R1+0x1cc0], R16 ;  /* 0x001cc01001007387 */ /* 0x0003e80000100a00 */
[----:B------:R1:W-:Y:S02]  /*51ca0*/  LDGSTS.E [R4+-0x59880], desc[UR60][R16.64], P4 ;  /* 0xa678000010047fae */ /* 0x0003e4000a12187c */
[----:B-1----:R-:W1:Y:S08]  /*51cb0*/  LDC R18, c[0x0][0x230] ;  /* 0x00008c00ff127b82 */ /* 0x002e700000000800 */
[----:B------:R-:W1:Y:S08]  /*51cc0*/  LDC R17, c[0x0][0x230] ;  /* 0x00008c00ff117b82 */ /* 0x000e700000000800 */
[----:B------:R-:W1:Y:S01]  /*51cd0*/  LDC R16, c[0x0][0x230] ;  /* 0x00008c00ff107b82 */ /* 0x000e620000000800 */
[C---:B------:R-:W-:Y:S01]  /*51ce0*/  VIADD R40, R251.reuse, 0x100000 ;  /* 0x00100000fb287836 */ /* 0x040fe20000000000 */
[----:B------:R-:W-:Y:S01]  /*51cf0*/  IADD3 R20, R251, 0x100000, RZ ;  /* 0x00100000fb147810 */ /* 0x000fe20007ffe0ff */
[----:B------:R-:W4:Y:S04]  /*51d00*/  LDL.LU.64 R24, [R1+0x268] ;  /* 0x0002680001187983 */ /* 0x000f280000300a00 */
[----:B------:R-:W4:Y:S01]  /*51d10*/  LDL.LU.64 R26, [R1+0x260] ;  /* 0x00026000011a7983 */ /* 0x000f220000300a00 */
[----:B------:R-:W4:Y:S01]  /*51d20*/  LDC R21, c[0x0][0x230] ;  /* 0x00008c00ff157b82 */ /* 0x000f220000000800 */
[----:B------:R-:W-:-:S04]  /*51d30*/  IMAD.WIDE R44, R5, 0x4, R44 ;  /* 0x00000004052c7825 */ /* 0x000fc800078e022c */
[C---:B------:R-:W-:Y:S01]  /*51d40*/  IMAD.WIDE R34, R5.reuse, 0x4, R34 ;  /* 0x0000000405227825 */ /* 0x040fe200078e0222 */
[----:B------:R-:W-:Y:S04]  /*51d50*/  STL.64 [R1+0x1cb8], R44 ;  /* 0x001cb82c01007387 */ /* 0x000fe80000100a00 */
[----:B------:R-:W-:Y:S04]  /*51d60*/  LDGSTS.E [R40+-0x59480], desc[UR60][R44.64], P4 ;  /* 0xa6b800002c287fae */ /* 0x000fe8000a12187c */
[----:B------:R-:W-:Y:S04]  /*51d70*/  STL.64 [R1+0x1cb0], R34 ;  /* 0x001cb02201007387 */ /* 0x000fe80000100a00 */
[----:B------:R1:W-:Y:S01]  /*51d80*/  LDGSTS.E [R20+-0x59080], desc[UR60][R34.64], P4 ;  /* 0xa6f8000022147fae */ /* 0x0003e2000a12187c */
[----:B------:R-:W-:-:S04]  /*51d90*/  IMAD.WIDE R32, R5, 0x4, R32 ;  /* 0x0000000405207825 */ /* 0x000fc800078e0220 */
[C---:B--2---:R-:W-:Y:S01]  /*51da0*/  IMAD.WIDE R30, R5.reuse, 0x4, R30 ;  /* 0x00000004051e7825 */ /* 0x044fe200078e021e */
[----:B------:R-:W-:Y:S04]  /*51db0*/  STL.64 [R1+0x1ca8], R32 ;  /* 0x001ca82001007387 */ /* 0x000fe80000100a00 */
[----:B------:R2:W-:Y:S01]  /*51dc0*/  LDGSTS.E [R19+-0x58c80], desc[UR60][R32.64], P4 ;  /* 0xa738000020137fae */ /* 0x0005e2000a12187c */
[----:B---3--:R-:W-:-:S03]  /*51dd0*/  IMAD.WIDE R22, R5, 0x4, R22 ;  /* 0x0000000405167825 */ /* 0x008fc600078e0216 */
[----:B------:R4:W-:Y:S04]  /*51de0*/  STL.64 [R1+0x1ca0], R30 ;  /* 0x001ca01e01007387 */ /* 0x0009e80000100a00 */
[----:B------:R3:W-:Y:S01]  /*51df0*/  LDGSTS.E [R252+-0x58880], desc[UR60][R30.64], P4 ;  /* 0xa77800001efc7fae */ /* 0x0007e2000a12187c */
[----:B-1----:R-:W1:Y:S03]  /*51e00*/  LDC R20, c[0x0][0x230] ;  /* 0x00008c00ff147b82 */ /* 0x002e660000000800 */
[----:B------:R4:W-:Y:S04]  /*51e10*/  STL.64 [R1+0x1c98], R22 ;  /* 0x001c981601007387 */ /* 0x0009e80000100a00 */
[----:B------:R-:W4:Y:S04]  /*51e20*/  LDL.LU.64 R40, [R1+0x258] ;  /* 0x0002580001287983 */ /* 0x000f280000300a00 */
[----:B------:R-:W-:Y:S01]  /*51e30*/  LDGSTS.E [R4+-0x58480], desc[UR60][R22.64], P4 ;  /* 0xa7b8000016047fae */ /* 0x000fe2000a12187c */
[----:B------:R-:W-:Y:S01]  /*51e40*/  LOP3.LUT R43, R42, 0x7f, RZ, 0xc0, !PT ;  /* 0x0000007f2a2b7812 */ /* 0x000fe200078ec0ff */
[----:B--2---:R-:W2:Y:S01]  /*51e50*/  LDC R19, c[0x0][0x230] ;  /* 0x00008c00ff137b82 */ /* 0x004ea20000000800 */
[----:B---3--:R-:W-:-:S02]  /*51e60*/  VIADD R252, R18, 0xfffffe7f ;  /* 0xfffffe7f12fc7836 */ /* 0x008fc40000000000 */
[----:B------:R-:W-:-:S03]  /*51e70*/  VIADD R18, R16, 0xfffffe7d ;  /* 0xfffffe7d10127836 */ /* 0x000fc60000000000 */
[----:B------:R-:W-:Y:S02]  /*51e80*/  ISETP.GE.U32.AND P0, PT, R252, 0x7ffffe00, PT ;  /* 0x7ffffe00fc00780c */ /* 0x000fe40003f06070 */
[----:B------:R-:W-:Y:S01]  /*51e90*/  IADD3 R252, R17, -0x182, RZ ;  /* 0xfffffe7e11fc7810 */ /* 0x000fe20007ffe0ff */
[----:B----4-:R-:W-:-:S05]  /*51ea0*/  IMAD.WIDE R30, R5, 0x4, R38 ;  /* 0x00000004051e7825 */ /* 0x010fca00078e0226 */
[----:B------:R3:W-:Y:S04]  /*51eb0*/  STL.64 [R1+0x1d28], R30 ;  /* 0x001d281e01007387 */ /* 0x0007e80000100a00 */
[----:B------:R-:W4:Y:S04]  /*51ec0*/  LDL.LU.64 R22, [R1+0x250] ;  /* 0x0002500001167983 */ /* 0x000f280000300a00 */
[----:B------:R-:W4:Y:S04]  /*51ed0*/  LDL.LU.64 R16, [R1+0x248] ;  /* 0x0002480001107983 */ /* 0x000f280000300a00 */
[----:B------:R-:W4:Y:S04]  /*51ee0*/  LDL.LU.64 R38, [R1+0x240] ;  /* 0x0002400001267983 */ /* 0x000f280000300a00 */
[----:B------:R3:W-:Y:S04]  /*51ef0*/  LDGSTS.E [R4+-0x58080], desc[UR60][R30.64], P4 ;  /* 0xa7f800001e047fae */ /* 0x0007e8000a12187c */
[----:B------:R-:W0:Y:S01]  /*51f00*/  LDGDEPBAR ;  /* 0x00000000000079af */ /* 0x000e220000000000 */
[----:B------:R-:W-:Y:S01]  /*51f10*/  BAR.SYNC.DEFER_BLOCKING 0x0 ;  /* 0x0000000000007b1d */ /* 0x000fe20000010000 */
[----:B------:R-:W-:-:S04]  /*51f20*/  IADD3 R5, R28, -0x184, RZ ;  /* 0xfffffe7c1c057810 */ /* 0x000fc80007ffe0ff */
[----:B------:R-:W-:Y:S01]  /*51f30*/  ISETP.GE.U32.AND P4, PT, R5, 0x7ffffdfd, PT ;  /* 0x7ffffdfd0500780c */ /* 0x000fe20003f86070 */
[----:B------:R-:W-:Y:S01]  /*51f40*/  IMAD.SHL.U32 R5, R42, 0x10, RZ ;  /* 0x000000102a057824 */ /* 0x000fe200078e00ff */
[----:B------:R-:W-:Y:S01]  /*51f50*/  ISETP.GE.U32.AND P1, PT, R18, 0x7ffffdfe, PT ;  /* 0x7ffffdfe1200780c */ /* 0x000fe20003f26070 */
[----:B------:R-:W-:-:S03]  /*51f60*/  IMAD.WIDE R24, R8, 0x4, R24 ;  /* 0x0000000408187825 */ /* 0x000fc600078e0218 */
[----:B------:R-:W-:Y:S01]  /*51f70*/  LOP3.LUT R5, R5, 0x70, RZ, 0xc0, !PT ;  /* 0x0000007005057812 */ /* 0x000fe200078ec0ff */
[----:B---3--:R-:W-:Y:S01]  /*51f80*/  IMAD.WIDE R30, R8, 0x4, R26 ;  /* 0x00000004081e7825 */ /* 0x008fe200078e021a */
[----:B------:R-:W3:Y:S01]  /*51f90*/  LDC R18, c[0x0][0x230] ;  /* 0x00008c00ff127b82 */ /* 0x000ee20000000800 */
[----:B------:R-:W-:Y:S02]  /*51fa0*/  ISETP.GE.U32.AND P6, PT, R252, 0x7ffffdff, PT ;  /* 0x7ffffdfffc00780c */ /* 0x000fe40003fc6070 */
[----:B------:R-:W-:Y:S01]  /*51fb0*/  LEA R5, R43, R5, 0x7 ;  /* 0x000000052b057211 */ /* 0x000fe200078e38ff */
[----:B------:R2:W-:Y:S04]  /*51fc0*/  STL.64 [R1+0x1c90], R24 ;  /* 0x001c901801007387 */ /* 0x0005e80000100a00 */
[----:B------:R4:W-:Y:S04]  /*51fd0*/  STL.64 [R1+0x1c88], R30 ;  /* 0x001c881e01007387 */ /* 0x0009e80000100a00 */
[----:B------:R-:W3:Y:S01]  /*51fe0*/  LDL.LU.64 R34, [R1+0x238] ;  /* 0x0002380001227983 */ /* 0x000ee20000300a00 */
[----:B------:R-:W-:-:S03]  /*51ff0*/  IADD3 R5, R14, 0x200000, R5 ;  /* 0x002000000e057810 */ /* 0x000fc60007ffe005 */
[----:B------:R-:W3:Y:S04]  /*52000*/  LDL.LU.64 R26, [R1+0x230] ;  /* 0x00023000011a7983 */ /* 0x000ee80000300a00 */
[----:B------:R-:W3:Y:S01]  /*52010*/  LDL.LU.64 R42, [R1+0xe8] ;  /* 0x0000e800012a7983 */ /* 0x000ee20000300a00 */
[----:B------:R-:W-:Y:S01]  /*52020*/  VIADD R4, R21, 0xfffffe5f ;  /* 0xfffffe5f15047836 */ /* 0x000fe20000000000 */
[----:B------:R-:W3:Y:S02]  /*52030*/  LDC R28, c[0x0][0x230] ;  /* 0x00008c00ff1c7b82 */ /* 0x000ee40000000800 */
[----:B------:R-:W-:Y:S01]  /*52040*/  @!PT LDS RZ, [RZ] ;  /* 0x00000000fffff984 */ /* 0x000fe20000000800 */
[----:B------:R-:W-:Y:S01]  /*52050*/  @!PT LDS RZ, [RZ] ;  /* 0x00000000fffff984 */ /* 0x000fe20000000800 */
[----:B------:R-:W-:Y:S01]  /*52060*/  @!PT LDS RZ, [RZ] ;  /* 0x00000000fffff984 */ /* 0x000fe20000000800 */
[----:B------:R-:W-:Y:S04]  /*52070*/  LDGSTS.E [R5+0x20000], desc[UR60][R24.64], !P0 ;  /* 0x2000000018057fae */ /* 0x000fe8000c12187c */
[----:B------:R4:W-:Y:S01]  /*52080*/  LDGSTS.E [R5+0x24000], desc[UR60][R30.64], !P0 ;  /* 0x240000001e057fae */ /* 0x0009e2000c12187c */
[----:B-1----:R-:W-:-:S03]  /*52090*/  IADD3 R252, R20, -0x1a2, RZ ;  /* 0xfffffe5e14fc7810 */ /* 0x002fc60007ffe0ff */
[----:B--2---:R-:W2:Y:S01]  /*520a0*/  LDL.LU.64 R24, [R1+0xe0] ;  /* 0x0000e00001187983 */ /* 0x004ea20000300a00 */
[----:B------:R-:W-:Y:S01]  /*520b0*/  ISETP.GE.U32.AND P0, PT, R4, 0x7ffffde0, PT ;  /* 0x7ffffde00400780c */ /* 0x000fe20003f06070 */
[----:B------:R-:W-:Y:S02]  /*520c0*/  VIADD R4, R19, 0xfffffe5d ;  /* 0xfffffe5d13047836 */ /* 0x000fe40000000000 */
[----:B------:R-:W-:-:S05]  /*520d0*/  IMAD.WIDE R32, R8, 0x4, R40 ;  /* 0x0000000408207825 */ /* 0x000fca00078e0228 */
[----:B------:R1:W-:Y:S04]  /*520e0*/  STL.64 [R1+0x1c80], R32 ;  /* 0x001c802001007387 */ /* 0x0003e80000100a00 */
[----:B------:R-:W2:Y:S04]  /*520f0*/  LDL.LU.64 R20, [R1+0xd8] ;  /* 0x0000d80001147983 */ /* 0x000ea80000300a00 */
[----:B------:R-:W-:Y:S01]  /*52100*/  LDGSTS.E [R5+0x20004], desc[UR60][R32.64], !P6 ;  /* 0x2000400020057fae */ /* 0x000fe2000f12187c */
[----:B----4-:R-:W-:-:S04]  /*52110*/  IMAD.WIDE R44, R8, 0x4, R22 ;  /* 0x00000004082c7825 */ /* 0x010fc800078e0216 */
[C---:B------:R-:W-:Y:S01]  /*52120*/  IMAD.WIDE R30, R8.reuse, 0x4, R16 ;  /* 0x00000004081e7825 */ /* 0x040fe200078e0210 */
[----:B------:R4:W-:Y:S04]  /*52130*/  STL.64 [R1+0x1c70], R44 ;  /* 0x001c702c01007387 */ /* 0x0009e80000100a00 */
[----:B------:R-:W2:Y:S04]  /*52140*/  LDL.LU.64 R40, [R1+0xd0] ;  /* 0x0000d00001287983 */ /* 0x000ea80000300a00 */
[----:B------:R-:W2:Y:S04]  /*52150*/  LDL.LU.64 R16, [R1+0xc8] ;  /* 0x0000c80001107983 */ /* 0x000ea80000300a00 */
[----:B------:R4:W-:Y:S01]  /*52160*/  STL.64 [R1+0x1c60], R30 ;  /* 0x001c601e01007387 */ /* 0x0009e20000100a00 */
[----:B------:R-:W-:-:S03]  /*52170*/  IMAD.WIDE R22, R8, 0x4, R38 ;  /* 0x0000000408167825 */ /* 0x000fc600078e0226 */
[----:B------:R-:W-:Y:S04]  /*52180*/  LDGSTS.E [R5+0x24004], desc[UR60][R44.64], !P6 ;  /* 0x240040002c057fae */ /* 0x000fe8000f12187c */
[----:B------:R-:W2:Y:S04]  /*52190*/  LDL.LU.64 R38, [R1+0xc0] ;  /* 0x0000c00001267983 */ /* 0x000ea80000300a00 */
[----:B-1----:R-:W2:Y:S01]  /*521a0*/  LDL.LU.64 R32, [R1+0x2db0] ;  /* 0x002db00001207983 */ /* 0x002ea20000300a00 */
[----:B------:R-:W-:-:S03]  /*521b0*/  ISETP.GE.U32.AND P6, PT, R252, 0x7ffffddf, PT ;  /* 0x7ffffddffc00780c */ /* 0x000fc60003fc6070 */
[----:B------:R-:W-:Y:S01]  /*521c0*/  LDGSTS.E [R5+0x20008], desc[UR60][R30.64], !P1 ;  /* 0x200080001e057fae */ /* 0x000fe2000c92187c */
[----:B---3--:R-:W-:-:S03]  /*521d0*/  IADD3 R252, R18, -0x1a4, RZ ;  /* 0xfffffe5c12fc7810 */ /* 0x008fc60007ffe0ff */
[----:B------:R1:W-:Y:S04]  /*521e0*/  LDGSTS.E [R5+0x24008], desc[UR60][R22.64], !P1 ;  /* 0x2400800016057fae */ /* 0x0003e8000c92187c */
[----:B----4-:R-:W3:Y:S04]  /*521f0*/  LDL.LU.64 R44, [R1+0x2da8] ;  /* 0x002da800012c7983 */ /* 0x010ee80000300a00 */
[----:B------:R4:W-:Y:S04]  /*52200*/  STL.64 [R1+0x1c50], R22 ;  /* 0x001c501601007387 */ /* 0x0009e80000100a00 */
[----:B------:R-:W3:Y:S04]  /*52210*/  LDL.LU.64 R30, [R1+0x2da0] ;  /* 0x002da000011e7983 */ /* 0x000ee80000300a00 */
[----:B------:R-:W3:Y:S04]  /*52220*/  LDL.LU.64 R18, [R1+0xb8] ;  /* 0x0000b80001127983 */ /* 0x000ee80000300a00 */
[----:B----4-:R-:W1:Y:S01]  /*52230*/  LDL.LU.64 R22, [R1+0xb0] ;  /* 0x0000b00001167983 */ /* 0x010e620000300a00 */
[----:B------:R-:W-:-:S04]  /*52240*/  IMAD.WIDE R34, R8, 0x4, R34 ;  /* 0x0000000408227825 */ /* 0x000fc800078e0222 */
[----:B------:R-:W-:-:S04]  /*52250*/  IMAD.WIDE R26, R8, 0x4, R26 ;  /* 0x00000004081a7825 */ /* 0x000fc800078e021a */
[----:B------:R-:W-:Y:S01]  /*52260*/  IMAD.WIDE R42, R8, 0x4, R42 ;  /* 0x00000004082a7825 */ /* 0x000fe200078e022a */
[----:B------:R-:W-:Y:S01]  /*52270*/  ISETP.GE.U32.AND P1, PT, R4, 0x7ffffdde, PT ;  /* 0x7ffffdde0400780c */ /* 0x000fe20003f26070 */
[----:B------:R4:W-:Y:S04]  /*52280*/  STL.64 [R1+0x1c40], R34 ;  /* 0x001c402201007387 */ /* 0x0009e80000100a00 */
[----:B------:R4:W-:Y:S01]  /*52290*/  STL.64 [R1+0x1c30], R26 ;  /* 0x001c301a01007387 */ /* 0x0009e20000100a00 */
[----:B--2---:R-:W-:-:S03]  /*522a0*/  IMAD.WIDE R24, R8, 0x4, R24 ;  /* 0x0000000408187825 */ /* 0x004fc600078e0218 */
[----:B------:R-:W-:Y:S04]  /*522b0*/  LDGSTS.E [R5+0x2000c], desc[UR60][R34.64], !P4 ;  /* 0x2000c00022057fae */ /* 0x000fe8000e12187c */
[----:B------:R-:W-:Y:S04]  /*522c0*/  LDGSTS.E [R5+0x2400c], desc[UR60][R26.64], !P4 ;  /* 0x2400c0001a057fae */ /* 0x000fe8000e12187c */
[----:B------:R-:W-:Y:S04]  /*522d0*/  LDGSTS.E [R5+0x28000], desc[UR60][R42.64], !P0 ;  /* 0x280000002a057fae */ /* 0x000fe8000c12187c */
[----:B------:R-:W-:Y:S01]  /*522e0*/  LDGSTS.E [R5+0x2c000], desc[UR60][R24.64], !P0 ;  /* 0x2c00000018057fae */ /* 0x000fe2000c12187c */
[----:B------:R-:W-:-:S02]  /*522f0*/  ISETP.GE.U32.AND P4, PT, R252, 0x7ffffddd, PT ;  /* 0x7ffffdddfc00780c */ /* 0x000fc40003f86070 */
[----:B------:R-:W2:Y:S01]  /*52300*/  LDC R252, c[0x0][0x230] ;  /* 0x00008c00fffc7b82 */ /* 0x000ea20000000800 */
[----:B----4-:R-:W4:Y:S04]  /*52310*/  LDL.LU.64 R34, [R1+0x2d98] ;  /* 0x002d980001227983 */ /* 0x010f280000300a00 */
[----:B------:R-:W4:Y:S04]  /*52320*/  LDL.LU.64 R26, [R1+0x2d90] ;  /* 0x002d9000011a7983 */ /* 0x000f280000300a00 */
[----:B------:R2:W-:Y:S04]  /*52330*/  STL.64 [R1+0x1c20], R42 ;  /* 0x001c202a01007387 */ /* 0x0005e80000100a00 */
[----:B------:R2:W-:Y:S04]  /*52340*/  STL.64 [R1+0x1c10], R24 ;  /* 0x001c101801007387 */ /* 0x0005e80000100a00 */
[----:B--2---:R-:W2:Y:S04]  /*52350*/  LDL.LU.64 R42, [R1+0x2d88] ;  /* 0x002d8800012a7983 */ /* 0x004ea80000300a00 */
[----:B------:R-:W4:Y:S01]  /*52360*/  LDL.LU.64 R24, [R1+0x2d80] ;  /* 0x002d800001187983 */ /* 0x000f220000300a00 */
[----:B------:R-:W-:-:S05]  /*52370*/  IMAD.WIDE R20, R8, 0x4, R20 ;  /* 0x0000000408147825 */ /* 0x000fca00078e0214 */
[----:B------:R3:W-:Y:S04]  /*52380*/  STL.64 [R1+0x1c00], R20 ;  /* 0x001c001401007387 */ /* 0x0007e80000100a00 */
[----:B------:R-:W-:Y:S01]  /*52390*/  LDGSTS.E [R5+0x28004], desc[UR60][R20.64], !P6 ;  /* 0x2800400014057fae */ /* 0x000fe2000f12187c */
[----:B------:R-:W-:-:S04]  /*523a0*/  IMAD.WIDE R40, R8, 0x4, R40 ;  /* 0x0000000408287825 */ /* 0x000fc800078e0228 */
[----:B------:R-:W-:-:S04]  /*523b0*/  IMAD.WIDE R16, R8, 0x4, R16 ;  /* 0x0000000408107825 */ /* 0x000fc800078e0210 */
[C---:B------:R-:W-:Y:S01]  /*523c0*/  IMAD.WIDE R38, R8.reuse, 0x4, R38 ;  /* 0x0000000408267825 */ /* 0x040fe200078e0226 */
[----:B------:R3:W-:Y:S04]  /*523d0*/  STL.64 [R1+0x1bf0], R40 ;  /* 0x001bf02801007387 */ /* 0x0007e80000100a00 */
[----:B---3--:R-:W3:Y:S04]  /*523e0*/  LDL.LU.64 R20, [R1+0x2d78] ;  /* 0x002d780001147983 */ /* 0x008ee80000300a00 */
[----:B------:R-:W-:Y:S04]  /*523f0*/  LDGSTS.E [R5+0x2c004], desc[UR60][R40.64], !P6 ;  /* 0x2c00400028057fae */ /* 0x000fe8000f12187c */
[----:B------:R-:W-:Y:S04]  /*52400*/  LDGSTS.E [R5+0x28008], desc[UR60][R16.64], !P1 ;  /* 0x2800800010057fae */ /* 0x000fe8000c92187c */
[----:B------:R-:W-:Y:S04]  /*52410*/  LDGSTS.E [R5+0x2c008], desc[UR60][R38.64], !P1 ;  /* 0x2c00800026057fae */ /* 0x000fe8000c92187c */
[----:B------:R-:W2:Y:S04]  /*52420*/  LDL.LU.64 R40, [R1+0x2d70] ;  /* 0x002d700001287983 */ /* 0x000ea80000300a00 */
[----:B------:R1:W-:Y:S04]  /*52430*/  STL.64 [R1+0x1be0], R16 ;  /* 0x001be01001007387 */ /* 0x0003e80000100a00 */
[----:B------:R1:W-:Y:S01]  /*52440*/  STL.64 [R1+0x1bd0], R38 ;  /* 0x001bd02601007387 */ /* 0x0003e20000100a00 */
[----:B------:R-:W-:-:S05]  /*52450*/  IMAD.WIDE R18, R8, 0x4, R18 ;  /* 0x0000000408127825 */ /* 0x000fca00078e0212 */
[----:B------:R-:W-:Y:S01]  /*52460*/  LDGSTS.E [R5+0x2800c], desc[UR60][R18.64], !P4 ;  /* 0x2800c00012057fae */ /* 0x000fe2000e12187c */
[----:B-1----:R-:W-:-:S03]  /*52470*/  IMAD.WIDE R22, R8, 0x4, R22 ;  /* 0x0000000408167825 */ /* 0x002fc600078e0216 */
[----:B------:R-:W4:Y:S04]  /*52480*/  LDL.LU.64 R16, [R1+0x2d68] ;  /* 0x002d680001107983 */ /* 0x000f280000300a00 */
[----:B------:R-:W3:Y:S04]  /*52490*/  LDL.LU.64 R38, [R1+0x2d60] ;  /* 0x002d600001267983 */ /* 0x000ee80000300a00 */
[----:B------:R1:W-:Y:S04]  /*524a0*/  STL.64 [R1+0x1bc0], R18 ;  /* 0x001bc01201007387 */ /* 0x0003e80000100a00 */
[----:B------:R1:W-:Y:S04]  /*524b0*/  STL.64 [R1+0x1bb0], R22 ;  /* 0x001bb01601007387 */ /* 0x0003e80000100a00 */
[----:B------:R1:W-:Y:S04]  /*524c0*/  LDGSTS.E [R5+0x2c00c], desc[UR60][R22.64], !P4 ;  /* 0x2c00c00016057fae */ /* 0x0003e8000e12187c */
[----:B-1----:R-:W2:Y:S04]  /*524d0*/  LDL.LU.64 R18, [R1+0x2d58] ;  /* 0x002d580001127983 */ /* 0x002ea80000300a00 */
[----:B------:R-:W2:Y:S01]  /*524e0*/  LDL.LU.64 R22, [R1+0x2d50] ;  /* 0x002d500001167983 */ /* 0x000ea20000300a00 */
[----:B------:R-:W-:Y:S01]  /*524f0*/  IADD3 R252, R252, -0x1c2, RZ ;  /* 0xfffffe3efcfc7810 */ /* 0x000fe20007ffe0ff */
[----:B------:R-:W-:Y:S01]  /*52500*/  VIADD R4, R28, 0xfffffe3f ;  /* 0xfffffe3f1c047836 */ /* 0x000fe20000000000 */
[----:B------:R-:W1:Y:S08]  /*52510*/  LDC R5, c[0x0][0x23c] ;  /* 0x00008f00ff057b82 */ /* 0x000e700000000800 */
[----:B------:R-:W1:Y:S01]  /*52520*/  LDC R28, c[0x0][0x230] ;  /* 0x00008c00ff1c7b82 */ /* 0x000e620000000800 */
[----:B------:R-:W-:-:S07]  /*52530*/  ISETP.GE.U32.AND P6, PT, R252, 0x7ffffdbf, PT ;  /* 0x7ffffdbffc00780c */ /* 0x000fce0003fc6070 */
[----:B------:R-:W1:Y:S02]  /*52540*/  LDC R252, c[0x0][0x230] ;  /* 0x00008c00fffc7b82 */ /* 0x000e640000000800 */
[----:B-1----:R-:W-:-:S04]  /*52550*/  IADD3 R252, R252, -0x1c4, RZ ;  /* 0xfffffe3cfcfc7810 */ /* 0x002fc80007ffe0ff */
[----:B------:R-:W-:Y:S02]  /*52560*/  ISETP.GE.U32.AND P4, PT, R252, 0x7ffffdbd, PT ;  /* 0x7ffffdbdfc00780c */ /* 0x000fe40003f86070 */
[----:B------:R-:W1:Y:S01]  /*52570*/  S2R R252, SR_TID.X ;  /* 0x0000000000fc7919 */ /* 0x000e620000002100 */
[----:B------:R-:W-:Y:S02]  /*52580*/  ISETP.GE.U32.AND P0, PT, R4, 0x7ffffdc0, PT ;  /* 0x7ffffdc00400780c */ /* 0x000fe40003f06070 */
[----:B------:R-:W2:Y:S01]  /*52590*/  LDC R4, c[0x0][0x230] ;  /* 0x00008c00ff047b82 */ /* 0x000ea20000000800 */
[----:B-1----:R-:W-:-:S05]  /*525a0*/  IMAD.SHL.U32 R252, R252, 0x10, RZ ;  /* 0x00000010fcfc7824 */ /* 0x002fca00078e00ff */
[----:B------:R-:W-:-:S04]  /*525b0*/  LOP3.LUT R252, R252, 0x70, RZ, 0xc0, !PT ;  /* 0x00000070fcfc7812 */ /* 0x000fc800078ec0ff */
[----:B------:R-:W-:-:S04]  /*525c0*/  LEA R252, R29, R252, 0x7 ;  /* 0x000000fc1dfc7211 */ /* 0x000fc800078e38ff */
[----:B------:R-:W-:Y:S01]  /*525d0*/  IADD3 R252, R14, 0x200000, R252 ;  /* 0x002000000efc7810 */ /* 0x000fe20007ffe0fc */
[----:B----4-:R-:W-:-:S04]  /*525e0*/  IMAD.WIDE R16, R8, 0x4, R16 ;  /* 0x0000000408107825 */ /* 0x010fc800078e0210 */
[----:B---3--:R-:W-:-:S05]  /*525f0*/  IMAD.WIDE R38, R8, 0x4, R38 ;  /* 0x0000000408267825 */ /* 0x008fca00078e0226 */
[----:B------:R1:W-:Y:S04]  /*52600*/  STL.64 [R1+0x1ba0], R38 ;  /* 0x001ba02601007387 */ /* 0x0003e80000100a00 */
[----:B------:R1:W-:Y:S04]  /*52610*/  LDGSTS.E [R252+0x30000], desc[UR60][R38.64], !P0 ;  /* 0x3000000026fc7fae */ /* 0x0003e8000c12187c */
[----:B------:R3:W-:Y:S04]  /*52620*/  STL.64 [R1+0x1b90], R16 ;  /* 0x001b901001007387 */ /* 0x0007e80000100a00 */
[----:B------:R3:W-:Y:S01]  /*52630*/  LDGSTS.E [R252+0x34000], desc[UR60][R16.64], !P0 ;  /* 0x3400000010fc7fae */ /* 0x0007e2000c12187c */
[----:B--2---:R-:W-:-:S04]  /*52640*/  IMAD.WIDE R18, R8, 0x4, R18 ;  /* 0x0000000408127825 */ /* 0x004fc800078e0212 */
[----:B------:R-:W-:Y:S01]  /*52650*/  VIADD R4, R4, 0xfffffe3d ;  /* 0xfffffe3d04047836 */ /* 0x000fe20000000000 */
[----:B-1----:R-:W1:Y:S08]  /*52660*/  LDC R38, c[0x0][0x230] ;  /* 0x00008c00ff267b82 */ /* 0x002e700000000800 */
[----:B---3--:R-:W2:Y:S01]  /*52670*/  LDC R17, c[0x0][0x230] ;  /* 0x00008c00ff117b82 */ /* 0x008ea20000000800 */
[----:B------:R-:W-:-:S02]  /*52680*/  VIADD R16, R28, 0xfffffe1e ;  /* 0xfffffe1e1c107836 */ /* 0x000fc40000000000 */
[----:B------:R-:W-:-:S05]  /*52690*/  IMAD.WIDE R28, R8, 0x4, R22 ;  /* 0x00000004081c7825 */ /* 0x000fca00078e0216 */
[----:B------:R-:W3:Y:S01]  /*526a0*/  LDC R39, c[0x0][0x230] ;  /* 0x00008c00ff277b82 */ /* 0x000ee20000000800 */
[----:B------:R4:W-:Y:S04]  /*526b0*/  STL.64 [R1+0x1b80], R28 ;  /* 0x001b801c01007387 */ /* 0x0009e80000100a00 */
[----:B------:R-:W-:Y:S04]  /*526c0*/  STL.64 [R1+0x1b70], R18 ;  /* 0x001b701201007387 */ /* 0x000fe80000100a00 */
[----:B------:R-:W-:Y:S04]  /*526d0*/  LDGSTS.E [R252+0x30004], desc[UR60][R28.64], !P6 ;  /* 0x300040001cfc7fae */ /* 0x000fe8000f12187c */
[----:B----4-:R-:W4:Y:S01]  /*526e0*/  LDL.LU.64 R28, [R1+0x2d48] ;  /* 0x002d4800011c7983 */ /* 0x010f220000300a00 */
[----:B------:R-:W-:-:S02]  /*526f0*/  ISETP.GE.U32.AND P1, PT, R4, 0x7ffffdbe, PT ;  /* 0x7ffffdbe0400780c */ /* 0x000fc40003f26070 */
[----:B------:R-:W1:Y:S01]  /*52700*/  LDC R4, c[0x0][0x230] ;  /* 0x00008c00ff047b82 */ /* 0x000e620000000800 */
[----:B------:R-:W-:-:S04]  /*52710*/  IMAD.WIDE R22, R8, 0x4, R40 ;  /* 0x0000000408167825 */ /* 0x000fc800078e0228 */
[----:B------:R-:W-:Y:S01]  /*52720*/  IMAD.MOV.U32 R40, RZ, RZ, R18 ;  /* 0x000000ffff287224 */ /* 0x000fe200078e0012 */
[----:B------:R-:W-:Y:S01]  /*52730*/  MOV R41, R19 ;  /* 0x0000001300297202 */ /* 0x000fe20000000f00 */
[----:B------:R2:W-:Y:S04]  /*52740*/  STL.64 [R1+0x1b60], R22 ;  /* 0x001b601601007387 */ /* 0x0005e80000100a00 */
[----:B------:R-:W-:Y:S04]  /*52750*/  LDGSTS.E [R252+0x34004], desc[UR60][R40.64], !P6 ;  /* 0x3400400028fc7fae */ /* 0x000fe8000f12187c */
[----:B------:R2:W-:Y:S02]  /*52760*/  LDGSTS.E [R252+0x30008], desc[UR60][R22.64], !P1 ;  /* 0x3000800016fc7fae */ /* 0x0005e4000c92187c */
[----:B--2---:R-:W2:Y:S01]  /*52770*/  LDC R23, c[0x0][0x230] ;  /* 0x00008c00ff177b82 */ /* 0x004ea20000000800 */
[----:B-1----:R-:W-:-:S05]  /*52780*/  VIADD R4, R4, 0xfffffe1f ;  /* 0xfffffe1f04047836 */ /* 0x002fca0000000000 */
[----:B------:R-:W-:Y:S02]  /*52790*/  ISETP.GE.U32.AND P0, PT, R4, 0x7ffffda0, PT ;  /* 0x7ffffda00400780c */ /* 0x000fe40003f06070 */
[----:B------:R-:W-:Y:S02]  /*527a0*/  IADD3 R4, R17, -0x1e3, RZ ;  /* 0xfffffe1d11047810 */ /* 0x000fe40007ffe0ff */
[----:B------:R-:W1:Y:S01]  /*527b0*/  LDC R17, c[0x0][0x230] ;  /* 0x00008c00ff117b82 */ /* 0x000e620000000800 */
[----:B------:R-:W-:-:S04]  /*527c0*/  IMAD.WIDE R18, R8, 0x4, R20 ;  /* 0x0000000408127825 */ /* 0x000fc800078e0214 */
[----:B------:R-:W-:Y:S01]  /*527d0*/  IMAD.WIDE R40, R8, 0x4, R24 ;  /* 0x0000000408287825 */ /* 0x000fe200078e0218 */
[----:B------:R-:W-:-:S03]  /*527e0*/  ISETP.GE.U32.AND P6, PT, R16, 0x7ffffd9f, PT ;  /* 0x7ffffd9f1000780c */ /* 0x000fc60003fc6070 */
[----:B------:R-:W-:Y:S01]  /*527f0*/  IMAD.WIDE R24, R8, 0x4, R42 ;  /* 0x0000000408187825 */ /* 0x000fe200078e022a */
[----:B------:R-:W3:Y:S01]  /*52800*/  LDC R20, c[0x0][0x230] ;  /* 0x00008c00ff147b82 */ /* 0x000ee20000000800 */
[----:B------:R2:W-:Y:S04]  /*52810*/  STL.64 [R1+0x1b50], R18 ;  /* 0x001b501201007387 */ /* 0x0005e80000100a00 */
[----:B------:R2:W-:Y:S03]  /*52820*/  LDGSTS.E [R252+0x34008], desc[UR60][R18.64], !P1 ;  /* 0x3400800012fc7fae */ /* 0x0005e6000c92187c */
[----:B------:R-:W3:Y:S01]  /*52830*/  LDC R21, c[0x0][0x230] ;  /* 0x00008c00ff157b82 */ /* 0x000ee20000000800 */
[----:B--2---:R-:W-:-:S02]  /*52840*/  VIADD R16, R23, 0xfffffe1c ;  /* 0xfffffe1c17107836 */ /* 0x004fc40000000000 */
[----:B------:R-:W-:Y:S01]  /*52850*/  IMAD.WIDE R22, R8, 0x4, R26 ;  /* 0x0000000408167825 */ /* 0x000fe200078e021a */
[----:B------:R-:W-:-:S04]  /*52860*/  ISETP.GE.U32.AND P1, PT, R4, 0x7ffffd9e, PT ;  /* 0x7ffffd9e0400780c */ /* 0x000fc80003f26070 */
[----:B------:R-:W2:Y:S08]  /*52870*/  LDC R19, c[0x0][0x230] ;  /* 0x00008c00ff137b82 */ /* 0x000eb00000000800 */
[----:B------:R-:W2:Y:S01]  /*52880*/  LDC R18, c[0x0][0x230] ;  /* 0x00008c00ff127b82 */ /* 0x000ea20000000800 */
[----:B-1----:R-:W-:-:S07]  /*52890*/  IADD3 R4, R17, -0x185, RZ ;  /* 0xfffffe7b11047810 */ /* 0x002fce0007ffe0ff */
[----:B------:R-:W1:Y:S01]  /*528a0*/  LDC R17, c[0x0][0x230] ;  /* 0x00008c00ff117b82 */ /* 0x000e620000000800 */
[----:B----4-:R-:W-:-:S05]  /*528b0*/  IMAD.WIDE R28, R8, 0x4, R28 ;  /* 0x00000004081c7825 */ /* 0x010fca00078e021c */
[----:B------:R-:W-:Y:S04]  /*528c0*/  STL.64 [R1+0x1b40], R28 ;  /* 0x001b401c01007387 */ /* 0x000fe80000100a00 */
[----:B------:R4:W-:Y:S04]  /*528d0*/  STL.64 [R1+0x1b38], R40 ;  /* 0x001b382801007387 */ /* 0x0009e80000100a00 */
[----:B------:R-:W-:Y:S04]  /*528e0*/  LDGSTS.E [R252+0x3000c], desc[UR60][R28.64], !P4 ;  /* 0x3000c0001cfc7fae */ /* 0x000fe8000e12187c */
[----:B------:R3:W-:Y:S04]  /*528f0*/  STL.64 [R1+0x1b28], R24 ;  /* 0x001b281801007387 */ /* 0x0007e80000100a00 */
[----:B------:R-:W-:Y:S04]  /*52900*/  LDGSTS.E [R252+0x3400c], desc[UR60][R40.64], !P4 ;  /* 0x3400c00028fc7fae */ /* 0x000fe8000e12187c */
[----:B------:R-:W2:Y:S04]  /*52910*/  LDL.LU.64 R26, [R1+0x220] ;  /* 0x00022000011a7983 */ /* 0x000ea80000300a00 */
[----:B------:R1:W-:Y:S04]  /*52920*/  STL.64 [R1+0x1b18], R22 ;  /* 0x001b181601007387 */ /* 0x0003e80000100a00 */
[----:B------:R3:W-:Y:S04]  /*52930*/  LDGSTS.E [R252+0x38000], desc[UR60][R24.64], !P0 ;  /* 0x3800000018fc7fae */ /* 0x0007e8000c12187c */
[----:B------:R-:W2:Y:S04]  /*52940*/  LDL.LU.64 R42, [R1+0x218] ;  /* 0x00021800012a7983 */ /* 0x000ea80000300a00 */
[----:B------:R1:W-:Y:S04]  /*52950*/  LDGSTS.E [R252+0x3c000], desc[UR60][R22.64], !P0 ;  /* 0x3c00000016fc7fae */ /* 0x0003e8000c12187c */
[----:B----4-:R-:W4:Y:S01]  /*52960*/  LDL.LU.64 R40, [R1+0x210] ;  /* 0x0002100001287983 */ /* 0x010f220000300a00 */
[----:B---3--:R-:W-:-:S04]  /*52970*/  IMAD.WIDE R24, R8, 0x4, R34 ;  /* 0x0000000408187825 */ /* 0x008fc800078e0222 */
[----:B------:R-:W-:Y:S01]  /*52980*/  IMAD.WIDE R34, R8, 0x4, R30 ;  /* 0x0000000408227825 */ /* 0x000fe200078e021e */
[----:B------:R-:W-:Y:S01]  /*52990*/  ISETP.GE.U32.AND P4, PT, R16, 0x7ffffd9d, PT ;  /* 0x7ffffd9d1000780c */ /* 0x000fe20003f86070 */
[----:B------:R-:W3:Y:S01]  /*529a0*/  LDL.LU.64 R30, [R1+0x228] ;  /* 0x00022800011e7983 */ /* 0x000ee20000300a00 */
[----:B------:R-:W-:Y:S01]  /*529b0*/  ISETP.GE.U32.AND P0, PT, R4, 0x7ffffdfc, PT ;  /* 0x7ffffdfc0400780c */ /* 0x000fe20003f06070 */
[----:B------:R-:W-:Y:S01]  /*529c0*/  VIADD R16, R38, 0xfffffe03 ;  /* 0xfffffe0326107836 */ /* 0x000fe20000000000 */
[----:B------:R-:W-:Y:S01]  /*529d0*/  IADD3 R4, R39, -0x186, RZ ;  /* 0xfffffe7a27047810 */ /* 0x000fe20007ffe0ff */
[----:B------:R-:W-:Y:S01]  /*529e0*/  IMAD.MOV.U32 R38, RZ, RZ, R24 ;  /* 0x000000ffff267224 */ /* 0x000fe200078e0018 */
[----:B------:R-:W-:Y:S01]  /*529f0*/  MOV R39, R25 ;  /* 0x0000001900277202 */ /* 0x000fe20000000f00 */
[----:B------:R1:W-:Y:S01]  /*52a00*/  STL.64 [R1+0x1b08], R24 ;  /* 0x001b081801007387 */ /* 0x0003e20000100a00 */
[----:B------:R-:W-:-:S03]  /*52a10*/  IMAD.WIDE R28, R8, 0x4, R44 ;  /* 0x00000004081c7825 */ /* 0x000fc600078e022c */
[----:B------:R-:W-:Y:S01]  /*52a20*/  STL.64 [R1+0x1af8], R34 ;  /* 0x001af82201007387 */ /* 0x000fe20000100a00 */
[----:B-1----:R-:W1:Y:S03]  /*52a30*/  LDC R23, c[0x0][0x230] ;  /* 0x00008c00ff177b82 */ /* 0x002e660000000800 */
[----:B------:R-:W-:Y:S04]  /*52a40*/  LDGSTS.E [R252+0x38004], desc[UR60][R38.64], !P6 ;  /* 0x3800400026fc7fae */ /* 0x000fe8000f12187c */
[----:B------:R1:W-:Y:S04]  /*52a50*/  LDGSTS.E [R252+0x3c004], desc[UR60][R34.64], !P6 ;  /* 0x3c00400022fc7fae */ /* 0x0003e8000f12187c */
[----:B------:R-:W-:Y:S04]  /*52a60*/  STL.64 [R1+0x1ae8], R28 ;  /* 0x001ae81c01007387 */ /* 0x000fe80000100a00 */
[----:B------:R-:W-:Y:S01]  /*52a70*/  LDGSTS.E [R252+0x38008], desc[UR60][R28.64], !P1 ;  /* 0x380080001cfc7fae */ /* 0x000fe2000c92187c */
[----:B------:R-:W4:Y:S01]  /*52a80*/  LDC R22, c[0x0][0x230] ;  /* 0x00008c00ff167b82 */ /* 0x000f220000000800 */
[----:B------:R-:W-:-:S05]  /*52a90*/  IMAD.WIDE R24, R8, 0x4, R32 ;  /* 0x0000000408187825 */ /* 0x000fca00078e0220 */
[----:B------:R1:W-:Y:S04]  /*52aa0*/  STL.64 [R1+0x1ad8], R24 ;  /* 0x001ad81801007387 */ /* 0x0003e80000100a00 */
[----:B------:R-:W-:Y:S04]  /*52ab0*/  LDGSTS.E [R252+0x3c008], desc[UR60][R24.64], !P1 ;  /* 0x3c00800018fc7fae */ /* 0x000fe8000c92187c */
[----:B-1----:R-:W4:Y:S04]  /*52ac0*/  LDL.LU.64 R24, [R1+0x208] ;  /* 0x0002080001187983 */ /* 0x002f280000300a00 */
[----:B------:R-:W4:Y:S01]  /*52ad0*/  LDL.LU.64 R28, [R1+0x200] ;  /* 0x00020000011c7983 */ /* 0x000f220000300a00 */
[----:B------:R-:W-:-:S04]  /*52ae0*/  IMAD.WIDE R34, R8, 0x4, R46 ;  /* 0x0000000408227825 */ /* 0x000fc800078e022e */
[----:B------:R-:W-:Y:S01]  /*52af0*/  IMAD.WIDE R32, R8, 0x4, R36 ;  /* 0x0000000408207825 */ /* 0x000fe200078e0224 */
[----:B------:R-:W-:Y:S02]  /*52b00*/  ISETP.GE.U32.AND P1, PT, R4, 0x7ffffdfb, PT ;  /* 0x7ffffdfb0400780c */ /* 0x000fe40003f26070 */
[----:B------:R-:W-:Y:S01]  /*52b10*/  IADD3 R4, R20, -0x187, RZ ;  /* 0xfffffe7914047810 */ /* 0x000fe20007ffe0ff */
[----:B------:R-:W-:Y:S04]  /*52b20*/  STL.64 [R1+0x1ac8], R34 ;  /* 0x001ac82201007387 */ /* 0x000fe80000100a00 */
[----:B------:R1:W-:Y:S04]  /*52b30*/  STL.64 [R1+0x1ab8], R32 ;  /* 0x001ab82001007387 */ /* 0x0003e80000100a00 */
[----:B------:R-:W-:Y:S04]  /*52b40*/  LDGSTS.E [R252+0x3800c], desc[UR60][R34.64], !P4 ;  /* 0x3800c00022fc7fae */ /* 0x000fe8000e12187c */
[----:B------:R1:W-:Y:S01]  /*52b50*/  LDGSTS.E [R252+0x3c00c], desc[UR60][R32.64], !P4 ;  /* 0x3c00c00020fc7fae */ /* 0x0003e2000e12187c */
[----:B------:R-:W-:Y:S01]  /*52b60*/  ISETP.GE.U32.AND P4, PT, R4, 0x7ffffdfa, PT ;  /* 0x7ffffdfa0400780c */ /* 0x000fe20003f86070 */
[----:B--2---:R-:W-:-:S04]  /*52b70*/  IMAD.WIDE R26, R8, 0x4, R26 ;  /* 0x00000004081a7825 */ /* 0x004fc800078e021a */
[----:B------:R-:W-:-:S04]  /*52b80*/  IMAD.WIDE R46, R8, 0x4, R42 ;  /* 0x00000004082e7825 */ /* 0x000fc800078e022a */
[----:B---3--:R-:W-:-:S04]  /*52b90*/  IMAD.WIDE R30, R8, 0x4, R30 ;  /* 0x00000004081e7825 */ /* 0x008fc800078e021e */
[----:B----4-:R-:W-:Y:S01]  /*52ba0*/  IMAD.WIDE R40, R8, 0x4, R40 ;  /* 0x0000000408287825 */ /* 0x010fe200078e0228 */
[----:B------:R-:W-:Y:S01]  /*52bb0*/  ISETP.GE.U32.AND P6, PT, R16, 0x7ffffd84, PT ;  /* 0x7ffffd841000780c */ /* 0x000fe20003fc6070 */
[----:B------:R-:W2:Y:S01]  /*52bc0*/  LDC R20, c[0x0][0x230] ;  /* 0x00008c00ff147b82 */ /* 0x000ea20000000800 */
[----:B------:R-:W-:Y:S01]  /*52bd0*/  SHF.L.U32 R5, R5, 0x7, RZ ;  /* 0x0000000705057819 */ /* 0x000fe200000006ff */
[----:B------:R3:W-:Y:S04]  /*52be0*/  STL.64 [R1+0x1aa8], R30 ;  /* 0x001aa81e01007387 */ /* 0x0007e80000100a00 */
[----:B------:R-:W4:Y:S04]  /*52bf0*/  LDL.LU.64 R38, [R1+0x1f8] ;  /* 0x0001f80001267983 */ /* 0x000f280000300a00 */
[----:B------:R3:W-:Y:S04]  /*52c00*/  STL.64 [R1+0x1a98], R26 ;  /* 0x001a981a01007387 */ /* 0x0007e80000100a00 */
[----:B-1----:R-:W2:Y:S04]  /*52c10*/  LDL.LU.64 R32, [R1+0x1f0] ;  /* 0x0001f00001207983 */ /* 0x002ea80000300a00 */
[----:B------:R-:W2:Y:S04]  /*52c20*/  LDL.LU.64 R44, [R1+0xa8] ;  /* 0x0000a800012c7983 */ /* 0x000ea80000300a00 */
[----:B------:R-:W-:Y:S04]  /*52c30*/  LDGSTS.E [R243+0x20000], desc[UR60][R30.64], !P0 ;  /* 0x200000001ef37fae */ /* 0x000fe8000c12187c */
[----:B------:R-:W-:Y:S04]  /*52c40*/  LDGSTS.E [R243+0x24000], desc[UR60][R26.64], !P0 ;  /* 0x240000001af37fae */ /* 0x000fe8000c12187c */
[----:B------:R-:W-:Y:S04]  /*52c50*/  LDGSTS.E [R243+0x20004], desc[UR60][R46.64], !P1 ;  /* 0x200040002ef37fae */ /* 0x000fe8000c92187c */
[----:B------:R-:W-:Y:S01]  /*52c60*/  LDGSTS.E [R243+0x24004], desc[UR60][R40.64], !P1 ;  /* 0x2400400028f37fae */ /* 0x000fe2000c92187c */
[----:B------:R-:W1:Y:S03]  /*52c70*/  LDC R252, c[0x0][0x230] ;  /* 0x00008c00fffc7b82 */ /* 0x000e660000000800 */
[----:B---3--:R-:W3:Y:S04]  /*52c80*/  LDL.LU.64 R30, [R1+0xa0] ;  /* 0x0000a000011e7983 */ /* 0x008ee80000300a00 */
[----:B------:R-:W3:Y:S04]  /*52c90*/  LDL.LU.64 R34, [R1+0x98] ;  /* 0x0000980001227983 */ /* 0x000ee80000300a00 */
[----:B------:R-:W3:Y:S04]  /*52ca0*/  LDL.LU.64 R26, [R1+0x90] ;  /* 0x00009000011a7983 */ /* 0x000ee80000300a00 */
[----:B------:R-:W-:Y:S04]  /*52cb0*/  STL.64 [R1+0x1a88], R46 ;  /* 0x001a882e01007387 */ /* 0x000fe80000100a00 */
[----:B------:R-:W-:Y:S01]  /*52cc0*/  STL.64 [R1+0x1a78], R40 ;  /* 0x001a782801007387 */ /* 0x000fe20000100a00 */
[----:B------:R-:W-:-:S04]  /*52cd0*/  IMAD.WIDE R36, R8, 0x4, R24 ;  /* 0x0000000408247825 */ /* 0x000fc800078e0218 */
[----:B------:R-:W-:Y:S01]  /*52ce0*/  IMAD.WIDE R28, R8, 0x4, R28 ;  /* 0x00000004081c7825 */ /* 0x000fe200078e021c */
[----:B------:R-:W3:Y:S04]  /*52cf0*/  LDL.LU.64 R24, [R1+0x88] ;  /* 0x0000880001187983 */ /* 0x000ee80000300a00 */
[----:B------:R-:W3:Y:S04]  /*52d00*/  LDL.LU.64 R42, [R1+0x80] ;  /* 0x00008000012a7983 */ /* 0x000ee80000300a00 */
[----:B------:R-:W-:Y:S04]  /*52d10*/  STL.64 [R1+0x1a68], R36 ;  /* 0x001a682401007387 */ /* 0x000fe80000100a00 */
[----:B------:R2:W-:Y:S04]  /*52d20*/  LDGSTS.E [R243+0x20008], desc[UR60][R36.64], !P4 ;  /* 0x2000800024f37fae */ /* 0x0005e8000e12187c */
[----:B------:R1:W-:Y:S04]  /*52d30*/  STL.64 [R1+0x1a58], R28 ;  /* 0x001a581c01007387 */ /* 0x0003e80000100a00 */
[----:B------:R-:W-:Y:S04]  /*52d40*/  LDGSTS.E [R243+0x24008], desc[UR60][R28.64], !P4 ;  /* 0x240080001cf37fae */ /* 0x000fe8000e12187c */
[----:B-1----:R-:W3:Y:S04]  /*52d50*/  LDL.LU.64 R28, [R1+0x78] ;  /* 0x00007800011c7983 */ /* 0x002ee80000300a00 */
[----:B------:R-:W3:Y:S01]  /*52d60*/  LDL.LU.64 R40, [R1+0x70] ;  /* 0x0000700001287983 */ /* 0x000ee20000300a00 */
[----:B------:R-:W-:Y:S01]  /*52d70*/  VIADD R16, R19, 0xfffffe78 ;  /* 0xfffffe7813107836 */ /* 0x000fe20000000000 */
[----:B------:R-:W-:Y:S01]  /*52d80*/  IADD3 R4, R23, -0x1a5, RZ ;  /* 0xfffffe5b17047810 */ /* 0x000fe20007ffe0ff */
[----:B------:R-:W1:Y:S08]  /*52d90*/  LDC R19, c[0x0][0x230] ;  /* 0x00008c00ff137b82 */ /* 0x000e700000000800 */
[----:B------:R-:W1:Y:S01]  /*52da0*/  LDC R23, c[0x0][0x230] ;  /* 0x00008c00ff177b82 */ /* 0x000e620000000800 */
[----:B------:R-:W-:-:S02]  /*52db0*/  ISETP.GE.U32.AND P0, PT, R16, 0x7ffffdf9, PT ;  /* 0x7ffffdf91000780c */ /* 0x000fc40003f06070 */
[----:B------:R-:W-:Y:S01]  /*52dc0*/  ISETP.GE.U32.AND P1, PT, R4, 0x7ffffddc, PT ;  /* 0x7ffffddc0400780c */ /* 0x000fe20003f26070 */
[----:B------:R-:W-:Y:S01]  /*52dd0*/  VIADD R16, R17, 0xfffffe5a ;  /* 0xfffffe5a11107836 */ /* 0x000fe20000000000 */
[----:B------:R-:W-:-:S03]  /*52de0*/  IADD3 R4, R21, -0x1a7, RZ ;  /* 0xfffffe5915047810 */ /* 0x000fc60007ffe0ff */
[----:B------:R-:W1:Y:S08]  /*52df0*/  LDC R21, c[0x0][0x230] ;  /* 0x00008c00ff157b82 */ /* 0x000e700000000800 */
[----:B------:R-:W1:Y:S01]  /*52e00*/  LDC R17, c[0x0][0x230] ;  /* 0x00008c00ff117b82 */ /* 0x000e620000000800 */
[----:B------:R-:W-:Y:S01]  /*52e10*/  ISETP.GE.U32.AND P4, PT, R16, 0x7ffffddb, PT ;  /* 0x7ffffddb1000780c */ /* 0x000fe20003f86070 */
[----:B------:R-:W-:-:S02]  /*52e20*/  VIADD R16, R18, 0xfffffe58 ;  /* 0xfffffe5812107836 */ /* 0x000fc40000000000 */
[----:B----4-:R-:W-:-:S04]  /*52e30*/  IMAD.WIDE R38, R8, 0x4, R38 ;  /* 0x0000000408267825 */ /* 0x010fc800078e0226 */
[----:B--2---:R-:W-:-:S04]  /*52e40*/  IMAD.WIDE R36, R8, 0x4, R32 ;  /* 0x0000000408247825 */ /* 0x004fc800078e0220 */
[----:B------:R-:W-:Y:S01]  /*52e50*/  IMAD.WIDE R32, R8, 0x4, R44 ;  /* 0x0000000408207825 */ /* 0x000fe200078e022c */
[----:B------:R-:W-:Y:S04]  /*52e60*/  LDGSTS.E [R243+0x2000c], desc[UR60][R38.64], !P0 ;  /* 0x2000c00026f37fae */ /* 0x000fe8000c12187c */
[----:B------:R-:W-:Y:S04]  /*52e70*/  STL.64 [R1+0x1a48], R38 ;  /* 0x001a482601007387 */ /* 0x000fe80000100a00 */
[----:B------:R-:W-:Y:S04]  /*52e80*/  LDGSTS.E [R243+0x2400c], desc[UR60][R36.64], !P0 ;  /* 0x2400c00024f37fae */ /* 0x000fe8000c12187c */
[----:B------:R-:W-:Y:S01]  /*52e90*/  STL.64 [R1+0x1a38], R36 ;  /* 0x001a382401007387 */ /* 0x000fe20000100a00 */
[----:B------:R-:W-:-:S03]  /*52ea0*/  ISETP.GE.U32.AND P0, PT, R4, 0x7ffffdda, PT ;  /* 0x7ffffdda0400780c */ /* 0x000fc60003f06070 */
[----:B------:R-:W-:Y:S04]  /*52eb0*/  LDGSTS.E [R243+0x28000], desc[UR60][R32.64], !P1 ;  /* 0x2800000020f37fae */ /* 0x000fe8000c92187c */
[----:B------:R-:W-:Y:S01]  /*52ec0*/  STL.64 [R1+0x1a28], R32 ;  /* 0x001a282001007387 */ /* 0x000fe20000100a00 */
[----:B---3--:R-:W-:-:S04]  /*52ed0*/  IMAD.WIDE R30, R8, 0x4, R30 ;  /* 0x00000004081e7825 */ /* 0x008fc800078e021e */
[----:B------:R-:W-:Y:S01]  /*52ee0*/  IMAD.WIDE R26, R8, 0x4, R26 ;  /* 0x00000004081a7825 */ /* 0x000fe200078e021a */
[----:B------:R2:W-:Y:S04]  /*52ef0*/  LDGSTS.E [R243+0x2c000], desc[UR60][R30.64], !P1 ;  /* 0x2c0000001ef37fae */ /* 0x0005e8000c92187c */
[----:B------:R2:W-:Y:S01]  /*52f00*/  STL.64 [R1+0x1a18], R30 ;  /* 0x001a181e01007387 */ /* 0x0005e20000100a00 */
[----:B------:R-:W-:Y:S02]  /*52f10*/  ISETP.GE.U32.AND P1, PT, R16, 0x7ffffdd9, PT ;  /* 0x7ffffdd91000780c */ /* 0x000fe40003f26070 */
[----:B------:R-:W-:Y:S01]  /*52f20*/  IADD3 R4, R22, -0x1c5, RZ ;  /* 0xfffffe3b16047810 */ /* 0x000fe20007ffe0ff */
[----:B-1----:R-:W-:Y:S01]  /*52f30*/  VIADD R16, R19, 0xfffffe3a ;  /* 0xfffffe3a13107836 */ /* 0x002fe20000000000 */
[----:B------:R-:W1:Y:S01]  /*52f40*/  LDC R22, c[0x0][0x230] ;  /* 0x00008c00ff167b82 */ /* 0x000e620000000800 */
[----:B--2---:R-:W-:-:S04]  /*52f50*/  IMAD.WIDE R30, R8, 0x4, R34 ;  /* 0x00000004081e7825 */ /* 0x004fc800078e0222 */
[----:B------:R-:W-:-:S04]  /*52f60*/  IMAD.WIDE R24, R8, 0x4, R24 ;  /* 0x0000000408187825 */ /* 0x000fc800078e0218 */
[----:B------:R-:W-:Y:S01]  /*52f70*/  IMAD.WIDE R18, R8, 0x4, R42 ;  /* 0x0000000408127825 */ /* 0x000fe200078e022a */
[----:B------:R2:W-:Y:S04]  /*52f80*/  LDGSTS.E [R243+0x28004], desc[UR60][R30.64], !P4 ;  /* 0x280040001ef37fae */ /* 0x0005e8000e12187c */
[----:B------:R2:W-:Y:S04]  /*52f90*/  STL.64 [R1+0x1a08], R30 ;  /* 0x001a081e01007387 */ /* 0x0005e80000100a00 */
[----:B------:R3:W-:Y:S01]  /*52fa0*/  LDGSTS.E [R243+0x2c004], desc[UR60][R26.64], !P4 ;  /* 0x2c0040001af37fae */ /* 0x0007e2000e12187c */
[----:B------:R-:W-:-:S03]  /*52fb0*/  ISETP.GE.U32.AND P4, PT, R4, 0x7ffffdbc, PT ;  /* 0x7ffffdbc0400780c */ /* 0x000fc60003f86070 */
[----:B------:R4:W-:Y:S01]  /*52fc0*/  LDGSTS.E [R243+0x28008], desc[UR60][R24.64], !P0 ;  /* 0x2800800018f37fae */ /* 0x0009e2000c12187c */
[----:B------:R-:W-:-:S03]  /*52fd0*/  IADD3 R4, R23, -0x1c7, RZ ;  /* 0xfffffe3917047810 */ /* 0x000fc60007ffe0ff */
[----:B------:R-:W-:Y:S01]  /*52fe0*/  LDGSTS.E [R243+0x2c008], desc[UR60][R18.64], !P0 ;  /* 0x2c00800012f37fae */ /* 0x000fe2000c12187c */
[----:B------:R-:W-:Y:S01]  /*52ff0*/  ISETP.GE.U32.AND P0, PT, R16, 0x7ffffdbb, PT ;  /* 0x7ffffdbb1000780c */ /* 0x000fe20003f06070 */
[----:B--2---:R-:W-:-:S04]  /*53000*/  IMAD.WIDE R30, R8, 0x4, R28 ;  /* 0x00000004081e7825 */ /* 0x004fc800078e021c */
[----:B------:R-:W-:Y:S01]  /*53010*/  IMAD.WIDE R28, R8, 0x4, R40 ;  /* 0x00000004081c7825 */ /* 0x000fe200078e0228 */
[----:B------:R3:W-:Y:S04]  /*53020*/  STL.64 [R1+0x19f8], R26 ;  /* 0x0019f81a01007387 */ /* 0x0007e80000100a00 */
[----:B------:R2:W-:Y:S04]  /*53030*/  LDGSTS.E [R243+0x2800c], desc[UR60][R30.64], !P1 ;  /* 0x2800c0001ef37fae */ /* 0x0005e8000c92187c */
[----:B------:R1:W-:Y:S01]  /*53040*/  LDGSTS.E [R243+0x2c00c], desc[UR60][R28.64], !P1 ;  /* 0x2c00c0001cf37fae */ /* 0x0003e2000c92187c */
[----:B------:R-:W-:-:S03]  /*53050*/  ISETP.GE.U32.AND P1, PT, R4, 0x7ffffdba, PT ;  /* 0x7ffffdba0400780c */ /* 0x000fc60003f26070 */
[----:B------:R4:W-:Y:S01]  /*53060*/  STL.64 [R1+0x19e8], R24 ;  /* 0x0019e81801007387 */ /* 0x0009e20000100a00 */
[----:B------:R-:W-:-:S03]  /*53070*/  VIADD R16, R20, 0xfffffe38 ;  /* 0xfffffe3814107836 */ /* 0x000fc60000000000 */
[----:B------:R-:W-:Y:S04]  /*53080*/  STL.64 [R1+0x19d8], R18 ;  /* 0x0019d81201007387 */ /* 0x000fe80000100a00 */
[----:B------:R2:W-:Y:S01]  /*53090*/  STL.64 [R1+0x19c8], R30 ;  /* 0x0019c81e01007387 */ /* 0x0005e20000100a00 */
[C---:B------:R-:W-:Y:S01]  /*530a0*/  IMAD.WIDE R32, R8.reuse, 0x4, R76 ;  /* 0x0000000408207825 */ /* 0x040fe200078e024c */
[----:B------:R-:W1:Y:S03]  /*530b0*/  LDC R23, c[0x0][0x230] ;  /* 0x00008c00ff177b82 */ /* 0x000e660000000800 */
[----:B---3--:R-:W-:-:S04]  /*530c0*/  IMAD.WIDE R26, R8, 0x4, R50 ;  /* 0x00000004081a7825 */ /* 0x008fc800078e0232 */
[C---:B----4-:R-:W-:Y:S01]  /*530d0*/  IMAD.WIDE R24, R8.reuse, 0x4, R48 ;  /* 0x0000000408187825 */ /* 0x050fe200078e0230 */
[----:B------:R1:W-:Y:S04]  /*530e0*/  STL.64 [R1+0x19b8], R28 ;  /* 0x0019b81c01007387 */ /* 0x0003e80000100a00 */
[----:B------:R3:W-:Y:S01]  /*530f0*/  LDGSTS.E [R243+0x30000], desc[UR60][R26.64], !P4 ;  /* 0x300000001af37fae */ /* 0x0007e2000e12187c */
[----:B--2---:R-:W-:-:S03]  /*53100*/  IMAD.WIDE R30, R8, 0x4, R72 ;  /* 0x00000004081e7825 */ /* 0x004fc600078e0248 */
[----:B------:R3:W-:Y:S04]  /*53110*/  STL.64 [R1+0x19a8], R26 ;  /* 0x0019a81a01007387 */ /* 0x0007e80000100a00 */
[----:B------:R2:W-:Y:S01]  /*53120*/  LDGSTS.E [R243+0x34000], desc[UR60][R24.64], !P4 ;  /* 0x3400000018f37fae */ /* 0x0005e2000e12187c */
[----:B------:R-:W-:-:S03]  /*53130*/  ISETP.GE.U32.AND P4, PT, R16, 0x7ffffdb9, PT ;  /* 0x7ffffdb91000780c */ /* 0x000fc60003f86070 */
[----:B------:R2:W-:Y:S04]  /*53140*/  STL.64 [R1+0x1910], R24 ;  /* 0x0019101801007387 */ /* 0x0005e80000100a00 */
[----:B------:R4:W-:Y:S04]  /*53150*/  STL.64 [R1+0x1900], R30 ;  /* 0x0019001e01007387 */ /* 0x0009e80000100a00 */
[----:B------:R4:W-:Y:S01]  /*53160*/  LDGSTS.E [R243+0x30004], desc[UR60][R30.64], !P0 ;  /* 0x300040001ef37fae */ /* 0x0009e2000c12187c */
[----:B------:R-:W-:Y:S01]  /*53170*/  IADD3 R4, R21, -0x1e5, RZ ;  /* 0xfffffe1b15047810 */ /* 0x000fe20007ffe0ff */
[----:B------:R-:W4:Y:S08]  /*53180*/  LDC R18, c[0x0][0x230] ;  /* 0x00008c00ff127b82 */ /* 0x000f300000000800 */
[----:B------:R-:W4:Y:S01]  /*53190*/  LDC R19, c[0x0][0x230] ;  /* 0x00008c00ff137b82 */ /* 0x000f220000000800 */
[----:B-1----:R-:W-:-:S04]  /*531a0*/  IMAD.WIDE R28, R8, 0x4, R52 ;  /* 0x00000004081c7825 */ /* 0x002fc800078e0234 */
[----:B---3--:R-:W-:-:S04]  /*531b0*/  IMAD.WIDE R26, R8, 0x4, R56 ;  /* 0x00000004081a7825 */ /* 0x008fc800078e0238 */
[----:B------:R-:W-:Y:S01]  /*531c0*/  VIADD R16, R17, 0xfffffe1a ;  /* 0xfffffe1a11107836 */ /* 0x000fe20000000000 */
[----:B------:R-:W1:Y:S08]  /*531d0*/  LDC R20, c[0x0][0x230] ;  /* 0x00008c00ff147b82 */ /* 0x000e700000000800 */
[----:B------:R-:W3:Y:S01]  /*531e0*/  LDC R17, c[0x0][0x230] ;  /* 0x00008c00ff117b82 */ /* 0x000ee20000000800 */
[C---:B--2---:R-:W-:Y:S01]  /*531f0*/  IMAD.WIDE R24, R8.reuse, 0x4, R54 ;  /* 0x0000000408187825 */ /* 0x044fe200078e0236 */
[----:B------:R2:W-:Y:S04]  /*53200*/  STL.64 [R1+0x18f0], R28 ;  /* 0x0018f01c01007387 */ /* 0x0005e80000100a00 */
[----:B------:R2:W-:Y:S04]  /*53210*/  LDGSTS.E [R243+0x34004], desc[UR60][R28.64], !P0 ;  /* 0x340040001cf37fae */ /* 0x0005e8000c12187c */
[----:B------:R2:W-:Y:S04]  /*53220*/  STL.64 [R1+0x18e0], R26 ;  /* 0x0018e01a01007387 */ /* 0x0005e80000100a00 */
[----:B------:R2:W-:Y:S01]  /*53230*/  LDGSTS.E [R243+0x30008], desc[UR60][R26.64], !P1 ;  /* 0x300080001af37fae */ /* 0x0005e2000c92187c */
[----:B----4-:R-:W-:-:S03]  /*53240*/  IMAD.WIDE R30, R8, 0x4, R74 ;  /* 0x00000004081e7825 */ /* 0x010fc600078e024a */
[----:B------:R4:W-:Y:S04]  /*53250*/  STL.64 [R1+0x18d0], R24 ;  /* 0x0018d01801007387 */ /* 0x0009e80000100a00 */
[----:B------:R4:W-:Y:S01]  /*53260*/  LDGSTS.E [R243+0x34008], desc[UR60][R24.64], !P1 ;  /* 0x3400800018f37fae */ /* 0x0009e2000c92187c */
[----:B------:R-:W-:-:S03]  /*53270*/  ISETP.GE.U32.AND P0, PT, R4, 0x7ffffd9c, PT ;  /* 0x7ffffd9c0400780c */ /* 0x000fc60003f06070 */
[----:B------:R1:W-:Y:S01]  /*53280*/  STL.64 [R1+0x18c0], R30 ;  /* 0x0018c01e01007387 */ /* 0x0003e20000100a00 */
[----:B------:R-:W-:Y:S01]  /*53290*/  IADD3 R4, R22, -0x1e7, RZ ;  /* 0xfffffe1916047810 */ /* 0x000fe20007ffe0ff */
[----:B------:R-:W3:Y:S01]  /*532a0*/  LDC R21, c[0x0][0x230] ;  /* 0x00008c00ff157b82 */ /* 0x000ee20000000800 */
[----:B--2---:R-:W-:-:S04]  /*532b0*/  IMAD.WIDE R28, R8, 0x4, R62 ;  /* 0x00000004081c7825 */ /* 0x004fc800078e023e */
[----:B------:R-:W-:-:S04]  /*532c0*/  IMAD.WIDE R26, R8, 0x4, R58 ;  /* 0x00000004081a7825 */ /* 0x000fc800078e023a */
[----:B----4-:R-:W-:Y:S01]  /*532d0*/  IMAD.WIDE R24, R8, 0x4, R60 ;  /* 0x0000000408187825 */ /* 0x010fe200078e023c */
[----:B------:R2:W-:Y:S04]  /*532e0*/  STL.64 [R1+0x18b0], R26 ;  /* 0x0018b01a01007387 */ /* 0x0005e80000100a00 */
[----:B------:R-:W4:Y:S01]  /*532f0*/  LDL.LU.64 R34, [R1+0x1e8] ;  /* 0x0001e80001227983 */ /* 0x000f220000300a00 */
[----:B------:R-:W-:-:S03]  /*53300*/  ISETP.GE.U32.AND P1, PT, R16, 0x7ffffd9b, PT ;  /* 0x7ffffd9b1000780c */ /* 0x000fc60003f26070 */
[----:B------:R1:W-:Y:S04]  /*53310*/  LDGSTS.E [R243+0x3000c], desc[UR60][R30.64], !P4 ;  /* 0x3000c0001ef37fae */ /* 0x0003e8000e12187c */
[----:B------:R2:W-:Y:S04]  /*53320*/  STL.64 [R1+0x18a0], R28 ;  /* 0x0018a01c01007387 */ /* 0x0005e80000100a00 */
[----:B------:R-:W-:Y:S04]  /*53330*/  LDGSTS.E [R243+0x3400c], desc[UR60][R26.64], !P4 ;  /* 0x3400c0001af37fae */ /* 0x000fe8000e12187c */
[----:B------:R3:W-:Y:S01]  /*53340*/  STL.64 [R1+0x1890], R24 ;  /* 0x0018901801007387 */ /* 0x0007e20000100a00 */
[----:B------:R-:W-:-:S03]  /*53350*/  ISETP.GE.U32.AND P4, PT, R4, 0x7ffffd9a, PT ;  /* 0x7ffffd9a0400780c */ /* 0x000fc60003f86070 */
[----:B------:R3:W-:Y:S04]  /*53360*/  LDGSTS.E [R243+0x38000], desc[UR60][R28.64], !P0 ;  /* 0x380000001cf37fae */ /* 0x0007e8000c12187c */
[----:B------:R3:W-:Y:S01]  /*53370*/  LDGSTS.E [R243+0x3c000], desc[UR60][R24.64], !P0 ;  /* 0x3c00000018f37fae */ /* 0x0007e2000c12187c */
[----:B------:R-:W4:Y:S01]  /*53380*/  LDC R22, c[0x0][0x230] ;  /* 0x00008c00ff167b82 */ /* 0x000f220000000800 */
[C---:B-1----:R-:W-:Y:S02]  /*53390*/  IMAD.WIDE R30, R8.reuse, 0x4, R64 ;  /* 0x00000004081e7825 */ /* 0x042fe400078e0240 */
[----:B------:R1:W-:Y:S04]  /*533a0*/  LDGSTS.E [R243+0x38004], desc[UR60][R32.64], !P1 ;  /* 0x3800400020f37fae */ /* 0x0003e8000c92187c */
[----:B--2---:R-:W2:Y:S04]  /*533b0*/  LDL.LU.64 R26, [R1+0x1e0] ;  /* 0x0001e000011a7983 */ /* 0x004ea80000300a00 */
[----:B------:R-:W2:Y:S01]  /*533c0*/  LDL.LU.64 R42, [R1+0x1d8] ;  /* 0x0001d800012a7983 */ /* 0x000ea20000300a00 */
[----:B---3--:R-:W-:-:S04]  /*533d0*/  IMAD.WIDE R28, R8, 0x4, R68 ;  /* 0x00000004081c7825 */ /* 0x008fc800078e0244 */
[----:B------:R-:W-:Y:S01]  /*533e0*/  IMAD.WIDE R24, R8, 0x4, R66 ;  /* 0x0000000408187825 */ /* 0x000fe200078e0242 */
[----:B------:R-:W3:Y:S04]  /*533f0*/  LDL.LU.64 R40, [R1+0x1d0] ;  /* 0x0001d00001287983 */ /* 0x000ee80000300a00 */
[----:B------:R-:W-:Y:S04]  /*53400*/  STL.64 [R1+0x1880], R32 ;  /* 0x0018802001007387 */ /* 0x000fe80000100a00 */
[----:B------:R-:W-:Y:S04]  /*53410*/  STL.64 [R1+0x1870], R30 ;  /* 0x0018701e01007387 */ /* 0x000fe80000100a00 */
[----:B------:R1:W-:Y:S04]  /*53420*/  LDGSTS.E [R243+0x3c004], desc[UR60][R30.64], !P1 ;  /* 0x3c0040001ef37fae */ /* 0x0003e8000c92187c */
        /* <DEDUP_REMOVED lines=8> */
[----:B------:R-:W-:-:S04]  /*534b0*/  IMAD.WIDE R32, R8, 0x4, R78 ;  /* 0x0000000408207825 */ /* 0x000fc800078e024e */
[----:B------:R-:W-:Y:S01]  /*534c0*/  IMAD.WIDE R30, R8, 0x4, R70 ;  /* 0x00000004081e7825 */ /* 0x000fe200078e0246 */
[----:B------:R-:W1:Y:S01]  /*534d0*/  LDC R18, c[0x0][0x230] ;  /* 0x00008c00ff127b82 */ /* 0x000e620000000800 */
[----:B------:R-:W-:Y:S02]  /*534e0*/  ISETP.GE.U32.AND P0, PT, R16, 0x7ffffd99, PT ;  /* 0x7ffffd991000780c */ /* 0x000fe40003f06070 */
[----:B------:R-:W-:Y:S01]  /*534f0*/  VIADD R16, R19, 0xfffffe76 ;  /* 0xfffffe7613107836 */ /* 0x000fe20000000000 */
[----:B------:R-:W-:Y:S01]  /*53500*/  ISETP.GE.U32.AND P1, PT, R4, 0x7ffffdf8, PT ;  /* 0x7ffffdf80400780c */ /* 0x000fe20003f26070 */
[----:B------:R4:W-:Y:S04]  /*53510*/  STL.64 [R1+0x1848], R32 ;  /* 0x0018482001007387 */ /* 0x0009e80000100a00 */
[----:B------:R2:W-:Y:S01]  /*53520*/  STL.64 [R1+0x1838], R30 ;  /* 0x0018381e01007387 */ /* 0x0005e20000100a00 */
[----:B------:R-:W-:-:S02]  /*53530*/  IADD3 R4, R20, -0x18b, RZ ;  /* 0xfffffe7514047810 */ /* 0x000fc40007ffe0ff */
[----:B------:R-:W-:Y:S01]  /*53540*/  ISETP.GE.U32.AND P4, PT, R16, 0x7ffffdf7, PT ;  /* 0x7ffffdf71000780c */ /* 0x000fe20003f86070 */
[----:B------:R-:W1:Y:S01]  /*53550*/  LDC R19, c[0x0][0x230] ;  /* 0x00008c00ff137b82 */ /* 0x000e620000000800 */
[----:B------:R-:W-:Y:S04]  /*53560*/  LDGSTS.E [R243+0x3800c], desc[UR60][R32.64], !P0 ;  /* 0x3800c00020f37fae */ /* 0x000fe8000c12187c */
[----:B------:R-:W-:Y:S01]  /*53570*/  LDGSTS.E [R243+0x3c00c], desc[UR60][R30.64], !P0 ;  /* 0x3c00c0001ef37fae */ /* 0x000fe2000c12187c */
[----:B------:R-:W-:Y:S01]  /*53580*/  ISETP.GE.U32.AND P0, PT, R4, 0x7ffffdf6, PT ;  /* 0x7ffffdf60400780c */ /* 0x000fe20003f06070 */
[C---:B----4-:R-:W-:Y:S01]  /*53590*/  IMAD.WIDE R34, R8.reuse, 0x4, R34 ;  /* 0x0000000408227825 */ /* 0x050fe200078e0222 */
[----:B------:R-:W4:Y:S04]  /*535a0*/  LDC R20, c[0x0][0x230] ;  /* 0x00008c00ff147b82 */ /* 0x000f280000000800 */
[----:B------:R1:W-:Y:S04]  /*535b0*/  STL.64 [R1+0x1828], R34 ;  /* 0x0018282201007387 */ /* 0x0003e80000100a00 */
[----:B------:R-:W4:Y:S04]  /*535c0*/  LDL.LU.64 R32, [R1+0x1b8] ;  /* 0x0001b80001207983 */ /* 0x000f280000300a00 */
[----:B------:R-:W-:Y:S01]  /*535d0*/  LDGSTS.E [R242+0x20000], desc[UR60][R34.64], !P1 ;  /* 0x2000000022f27fae */ /* 0x000fe2000c92187c */
[----:B--2---:R-:W-:-:S05]  /*535e0*/  IMAD.WIDE R26, R8, 0x4, R26 ;  /* 0x00000004081a7825 */ /* 0x004fca00078e021a */
[----:B------:R2:W-:Y:S04]  /*535f0*/  STL.64 [R1+0x1818], R26 ;  /* 0x0018181a01007387 */ /* 0x0005e80000100a00 */
[----:B------:R-:W4:Y:S04]  /*53600*/  LDL.LU.64 R44, [R1+0x1b0] ;  /* 0x0001b000012c7983 */ /* 0x000f280000300a00 */
[----:B------:R-:W4:Y:S04]  /*53610*/  LDL.LU.64 R30, [R1+0x68] ;  /* 0x00006800011e7983 */ /* 0x000f280000300a00 */
[----:B------:R-:W4:Y:S01]  /*53620*/  LDL.LU.64 R38, [R1+0x60] ;  /* 0x0000600001267983 */ /* 0x000f220000300a00 */
[----:B------:R-:W-:-:S04]  /*53630*/  IMAD.WIDE R46, R8, 0x4, R42 ;  /* 0x00000004082e7825 */ /* 0x000fc800078e022a */
[C---:B---3--:R-:W-:Y:S01]  /*53640*/  IMAD.WIDE R40, R8.reuse, 0x4, R40 ;  /* 0x0000000408287825 */ /* 0x048fe200078e0228 */
[----:B------:R-:W-:Y:S04]  /*53650*/  LDGSTS.E [R242+0x24000], desc[UR60][R26.64], !P1 ;  /* 0x240000001af27fae */ /* 0x000fe8000c92187c */
[----:B-1----:R-:W3:Y:S04]  /*53660*/  LDL.LU.64 R34, [R1+0x58] ;  /* 0x0000580001227983 */ /* 0x002ee80000300a00 */
[----:B------:R-:W-:Y:S04]  /*53670*/  LDGSTS.E [R242+0x20004], desc[UR60][R46.64], !P4 ;  /* 0x200040002ef27fae */ /* 0x000fe8000e12187c */
[----:B------:R-:W-:Y:S04]  /*53680*/  LDGSTS.E [R242+0x24004], desc[UR60][R40.64], !P4 ;  /* 0x2400400028f27fae */ /* 0x000fe8000e12187c */
[----:B--2---:R-:W2:Y:S01]  /*53690*/  LDL.LU.64 R26, [R1+0x50] ;  /* 0x00005000011a7983 */ /* 0x004ea20000300a00 */
[----:B------:R-:W-:-:S03]  /*536a0*/  IMAD.WIDE R36, R8, 0x4, R24 ;  /* 0x0000000408247825 */ /* 0x000fc600078e0218 */
[----:B------:R-:W-:Y:S01]  /*536b0*/  STL.64 [R1+0x1808], R46 ;  /* 0x0018082e01007387 */ /* 0x000fe20000100a00 */
[----:B------:R-:W-:-:S03]  /*536c0*/  IMAD.WIDE R28, R8, 0x4, R28 ;  /* 0x00000004081c7825 */ /* 0x000fc600078e021c */
[----:B------:R-:W-:Y:S04]  /*536d0*/  STL.64 [R1+0x17f8], R40 ;  /* 0x0017f82801007387 */ /* 0x000fe80000100a00 */
[----:B------:R-:W2:Y:S04]  /*536e0*/  LDL.LU.64 R42, [R1+0x48] ;  /* 0x00004800012a7983 */ /* 0x000ea80000300a00 */
[----:B------:R-:W2:Y:S04]  /*536f0*/  LDL.LU.64 R24, [R1+0x40] ;  /* 0x0000400001187983 */ /* 0x000ea80000300a00 */
[----:B------:R-:W-:Y:S04]  /*53700*/  STL.64 [R1+0x17e8], R36 ;  /* 0x0017e82401007387 */ /* 0x000fe80000100a00 */
[----:B------:R4:W-:Y:S04]  /*53710*/  LDGSTS.E [R242+0x20008], desc[UR60][R36.64], !P0 ;  /* 0x2000800024f27fae */ /* 0x0009e8000c12187c */
[----:B------:R1:W-:Y:S04]  /*53720*/  STL.64 [R1+0x17d8], R28 ;  /* 0x0017d81c01007387 */ /* 0x0003e80000100a00 */
[----:B------:R-:W-:Y:S04]  /*53730*/  LDGSTS.E [R242+0x24008], desc[UR60][R28.64], !P0 ;  /* 0x240080001cf27fae */ /* 0x000fe8000c12187c */
[----:B-1----:R-:W2:Y:S04]  /*53740*/  LDL.LU.64 R28, [R1+0x38] ;  /* 0x00003800011c7983 */ /* 0x002ea80000300a00 */
[----:B------:R-:W2:Y:S01]  /*53750*/  LDL.LU.64 R40, [R1+0x30] ;  /* 0x0000300001287983 */ /* 0x000ea20000300a00 */
[----:B------:R-:W-:Y:S01]  /*53760*/  VIADD R16, R17, 0xfffffe74 ;  /* 0xfffffe7411107836 */ /* 0x000fe20000000000 */
[----:B------:R-:W-:Y:S01]  /*53770*/  IADD3 R4, R21, -0x1a9, RZ ;  /* 0xfffffe5715047810 */ /* 0x000fe20007ffe0ff */
[----:B------:R-:W1:Y:S08]  /*53780*/  LDC R17, c[0x0][0x230] ;  /* 0x00008c00ff117b82 */ /* 0x000e700000000800 */
[----:B------:R-:W2:Y:S01]  /*53790*/  LDC R21, c[0x0][0x230] ;  /* 0x00008c00ff157b82 */ /* 0x000ea20000000800 */
[----:B------:R-:W-:-:S02]  /*537a0*/  ISETP.GE.U32.AND P1, PT, R16, 0x7ffffdf5, PT ;  /* 0x7ffffdf51000780c */ /* 0x000fc40003f26070 */
[----:B------:R-:W-:Y:S01]  /*537b0*/  ISETP.GE.U32.AND P4, PT, R4, 0x7ffffdd8, PT ;  /* 0x7ffffdd80400780c */ /* 0x000fe20003f86070 */
[----:B------:R-:W-:Y:S01]  /*537c0*/  VIADD R16, R18, 0xfffffe56 ;  /* 0xfffffe5612107836 */ /* 0x000fe20000000000 */
[----:B------:R-:W-:-:S03]  /*537d0*/  IADD3 R4, R22, -0x1ab, RZ ;  /* 0xfffffe5516047810 */ /* 0x000fc60007ffe0ff */
[----:B------:R-:W2:Y:S01]  /*537e0*/  LDC R18, c[0x0][0x230] ;  /* 0x00008c00ff127b82 */ /* 0x000ea20000000800 */
[----:B------:R-:W-:Y:S01]  /*537f0*/  ISETP.GE.U32.AND P0, PT, R16, 0x7ffffdd7, PT ;  /* 0x7ffffdd71000780c */ /* 0x000fe20003f06070 */
[----:B------:R-:W-:-:S06]  /*53800*/  VIADD R16, R19, 0xfffffe54 ;  /* 0xfffffe5413107836 */ /* 0x000fcc0000000000 */
[----:B------:R-:W2:Y:S01]  /*53810*/  LDC R19, c[0x0][0x230] ;  /* 0x00008c00ff137b82 */ /* 0x000ea20000000800 */
[----:B----4-:R-:W-:-:S05]  /*53820*/  IMAD.WIDE R36, R8, 0x4, R32 ;  /* 0x0000000408247825 */ /* 0x010fca00078e0220 */
[----:B------:R-:W-:Y:S04]  /*53830*/  LDGSTS.E [R242+0x2000c], desc[UR60][R36.64], !P1 ;  /* 0x2000c00024f27fae */ /* 0x000fe8000c92187c */
[----:B------:R-:W-:Y:S01]  /*53840*/  STL.64 [R1+0x17c8], R36 ;  /* 0x0017c82401007387 */ /* 0x000fe20000100a00 */
[----:B------:R-:W-:-:S04]  /*53850*/  IMAD.WIDE R32, R8, 0x4, R44 ;  /* 0x0000000408207825 */ /* 0x000fc800078e022c */
[----:B------:R-:W-:-:S04]  /*53860*/  IMAD.WIDE R30, R8, 0x4, R30 ;  /* 0x00000004081e7825 */ /* 0x000fc800078e021e */
[----:B------:R-:W-:Y:S01]  /*53870*/  IMAD.WIDE R22, R8, 0x4, R38 ;  /* 0x0000000408167825 */ /* 0x000fe200078e0226 */
[----:B------:R3:W-:Y:S01]  /*53880*/  LDGSTS.E [R242+0x2400c], desc[UR60][R32.64], !P1 ;  /* 0x2400c00020f27fae */ /* 0x0007e2000c92187c */
[----:B------:R-:W-:-:S03]  /*53890*/  ISETP.GE.U32.AND P1, PT, R4, 0x7ffffdd6, PT ;  /* 0x7ffffdd60400780c */ /* 0x000fc60003f26070 */
[----:B------:R2:W-:Y:S04]  /*538a0*/  LDGSTS.E [R242+0x28000], desc[UR60][R30.64], !P4 ;  /* 0x280000001ef27fae */ /* 0x0005e8000e12187c */
[----:B------:R4:W-:Y:S04]  /*538b0*/  LDGSTS.E [R242+0x2c000], desc[UR60][R22.64], !P4 ;  /* 0x2c00000016f27fae */ /* 0x0009e8000e12187c */
[----:B------:R3:W-:Y:S01]  /*538c0*/  STL.64 [R1+0x17b8], R32 ;  /* 0x0017b82001007387 */ /* 0x0007e20000100a00 */
[----:B------:R-:W-:-:S03]  /*538d0*/  ISETP.GE.U32.AND P4, PT, R16, 0x7ffffdd5, PT ;  /* 0x7ffffdd51000780c */ /* 0x000fc60003f86070 */
[----:B------:R2:W-:Y:S01]  /*538e0*/  STL.64 [R1+0x17a8], R30 ;  /* 0x0017a81e01007387 */ /* 0x0005e20000100a00 */
[----:B------:R-:W-:-:S03]  /*538f0*/  IADD3 R4, R20, -0x1c9, RZ ;  /* 0xfffffe3714047810 */ /* 0x000fc60007ffe0ff */
[----:B------:R4:W-:Y:S01]  /*53900*/  STL.64 [R1+0x1798], R22 ;  /* 0x0017981601007387 */ /* 0x0009e20000100a00 */
[----:B-1----:R-:W-:Y:S01]  /*53910*/  VIADD R16, R17, 0xfffffe36 ;  /* 0xfffffe3611107836 */ /* 0x002fe20000000000 */
[----:B------:R-:W1:Y:S08]  /*53920*/  LDC R20, c[0x0][0x230] ;  /* 0x00008c00ff147b82 */ /* 0x000e700000000800 */
[----:B------:R-:W1:Y:S01]  /*53930*/  LDC R17, c[0x0][0x230] ;  /* 0x00008c00ff117b82 */ /* 0x000e620000000800 */
[----:B---3--:R-:W-:-:S04]  /*53940*/  IMAD.WIDE R32, R8, 0x4, R34 ;  /* 0x0000000408207825 */ /* 0x008fc800078e0222 */
[----:B--2---:R-:W-:-:S04]  /*53950*/  IMAD.WIDE R30, R8, 0x4, R26 ;  /* 0x00000004081e7825 */ /* 0x004fc800078e021a */
[----:B------:R-:W-:-:S04]  /*53960*/  IMAD.WIDE R26, R8, 0x4, R42 ;  /* 0x00000004081a7825 */ /* 0x000fc800078e022a */
[----:B------:R-:W-:Y:S01]  /*53970*/  IMAD.WIDE R24, R8, 0x4, R24 ;  /* 0x0000000408187825 */ /* 0x000fe200078e0218 */
[----:B----4-:R-:W2:Y:S01]  /*53980*/  LDC R22, c[0x0][0x230] ;  /* 0x00008c00ff167b82 */ /* 0x010ea20000000800 */
[----:B------:R-:W-:Y:S04]  /*53990*/  STL.64 [R1+0x1788], R32 ;  /* 0x0017882001007387 */ /* 0x000fe80000100a00 */
[----:B------:R-:W-:Y:S04]  /*539a0*/  LDGSTS.E [R242+0x28004], desc[UR60][R32.64], !P0 ;  /* 0x2800400020f27fae */ /* 0x000fe8000c12187c */
[----:B------:R3:W-:Y:S04]  /*539b0*/  STL.64 [R1+0x1778], R30 ;  /* 0x0017781e01007387 */ /* 0x0007e80000100a00 */
[----:B------:R3:W-:Y:S01]  /*539c0*/  LDGSTS.E [R242+0x2c004], desc[UR60][R30.64], !P0 ;  /* 0x2c0040001ef27fae */ /* 0x0007e2000c12187c */
[----:B------:R-:W-:-:S03]  /*539d0*/  ISETP.GE.U32.AND P0, PT, R4, 0x7ffffdb8, PT ;  /* 0x7ffffdb80400780c */ /* 0x000fc60003f06070 */
[----:B------:R4:W-:Y:S01]  /*539e0*/  LDGSTS.E [R242+0x28008], desc[UR60][R26.64], !P1 ;  /* 0x280080001af27fae */ /* 0x0009e2000c92187c */
[----:B------:R-:W-:-:S03]  /*539f0*/  IADD3 R4, R21, -0x1cb, RZ ;  /* 0xfffffe3515047810 */ /* 0x000fc60007ffe0ff */
[----:B------:R1:W-:Y:S01]  /*53a00*/  LDGSTS.E [R242+0x2c008], desc[UR60][R24.64], !P1 ;  /* 0x2c00800018f27fae */ /* 0x0003e2000c92187c */
[----:B------:R-:W-:Y:S01]  /*53a10*/  ISETP.GE.U32.AND P1, PT, R16, 0x7ffffdb7, PT ;  /* 0x7ffffdb71000780c */ /* 0x000fe20003f26070 */
[----:B---3--:R-:W-:-:S04]  /*53a20*/  IMAD.WIDE R30, R8, 0x4, R28 ;  /* 0x00000004081e7825 */ /* 0x008fc800078e021c */
[----:B------:R-:W-:Y:S01]  /*53a30*/  IMAD.WIDE R28, R8, 0x4, R40 ;  /* 0x00000004081c7825 */ /* 0x000fe200078e0228 */
[----:B------:R4:W-:Y:S04]  /*53a40*/  STL.64 [R1+0x1768], R26 ;  /* 0x0017681a01007387 */ /* 0x0009e80000100a00 */
[----:B------:R3:W-:Y:S04]  /*53a50*/  LDGSTS.E [R242+0x2800c], desc[UR60][R30.64], !P4 ;  /* 0x2800c0001ef27fae */ /* 0x0007e8000e12187c */
[----:B------:R3:W-:Y:S01]  /*53a60*/  LDGSTS.E [R242+0x2c00c], desc[UR60][R28.64], !P4 ;  /* 0x2c00c0001cf27fae */ /* 0x0007e2000e12187c */
[----:B------:R-:W-:-:S03]  /*53a70*/  ISETP.GE.U32.AND P4, PT, R4, 0x7ffffdb6, PT ;  /* 0x7ffffdb60400780c */ /* 0x000fc60003f86070 */
[----:B------:R1:W-:Y:S01]  /*53a80*/  STL.64 [R1+0x1758], R24 ;  /* 0x0017581801007387 */ /* 0x0003e20000100a00 */
[----:B------:R-:W-:-:S03]  /*53a90*/  VIADD R16, R18, 0xfffffe34 ;  /* 0xfffffe3412107836 */ /* 0x000fc60000000000 */
[----:B------:R3:W-:Y:S04]  /*53aa0*/  STL.64 [R1+0x1748], R30 ;  /* 0x0017481e01007387 */ /* 0x0007e80000100a00 */
[----:B------:R3:W-:Y:S01]  /*53ab0*/  STL.64 [R1+0x1738], R28 ;  /* 0x0017381c01007387 */ /* 0x0007e20000100a00 */
[----:B------:R-:W-:-:S04]  /*53ac0*/  IMAD.WIDE R34, R8, 0x4, R108 ;  /* 0x0000000408227825 */ /* 0x000fc800078e026c */
[----:B------:R-:W-:-:S04]  /*53ad0*/  IMAD.WIDE R32, R8, 0x4, R96 ;  /* 0x0000000408207825 */ /* 0x000fc800078e0260 */
[----:B----4-:R-:W-:Y:S01]  /*53ae0*/  IMAD.WIDE R26, R8, 0x4, R82 ;  /* 0x00000004081a7825 */ /* 0x010fe200078e0252 */
[----:B--2---:R-:W-:Y:S01]  /*53af0*/  IADD3 R4, R22, -0x1e9, RZ ;  /* 0xfffffe1716047810 */ /* 0x004fe20007ffe0ff */
[----:B------:R-:W2:Y:S08]  /*53b00*/  LDC R21, c[0x0][0x230] ;  /* 0x00008c00ff157b82 */ /* 0x000eb00000000800 */
[----:B------:R-:W4:Y:S08]  /*53b10*/  LDC R22, c[0x0][0x230] ;  /* 0x00008c00ff167b82 */ /* 0x000f300000000800 */
[----:B------:R-:W4:Y:S01]  /*53b20*/  LDC R18, c[0x0][0x230] ;  /* 0x00008c00ff127b82 */ /* 0x000f220000000800 */
[----:B------:R2:W-:Y:S01]  /*53b30*/  LDGSTS.E [R242+0x30000], desc[UR60][R26.64], !P0 ;  /* 0x300000001af27fae */ /* 0x0005e2000c12187c */
[----:B-1----:R-:W-:-:S04]  /*53b40*/  IMAD.WIDE R24, R8, 0x4, R80 ;  /* 0x0000000408187825 */ /* 0x002fc800078e0250 */
[C---:B---3--:R-:W-:Y:S01]  /*53b50*/  IMAD.WIDE R30, R8.reuse, 0x4, R104 ;  /* 0x00000004081e7825 */ /* 0x048fe200078e0268 */
[----:B------:R2:W-:Y:S04]  /*53b60*/  STL.64 [R1+0x1728], R26 ;  /* 0x0017281a01007387 */ /* 0x0005e80000100a00 */
[----:B------:R1:W-:Y:S01]  /*53b70*/  LDGSTS.E [R242+0x34000], desc[UR60][R24.64], !P0 ;  /* 0x3400000018f27fae */ /* 0x0003e2000c12187c */
[----:B------:R-:W-:-:S03]  /*53b80*/  IMAD.WIDE R28, R8, 0x4, R84 ;  /* 0x00000004081c7825 */ /* 0x000fc600078e0254 */
[----:B------:R1:W-:Y:S01]  /*53b90*/  STL.64 [R1+0x1718], R24 ;  /* 0x0017181801007387 */ /* 0x0003e20000100a00 */
[----:B------:R-:W-:-:S03]  /*53ba0*/  ISETP.GE.U32.AND P0, PT, R16, 0x7ffffdb5, PT ;  /* 0x7ffffdb51000780c */ /* 0x000fc60003f06070 */
[----:B------:R3:W-:Y:S04]  /*53bb0*/  STL.64 [R1+0x1708], R30 ;  /* 0x0017081e01007387 */ /* 0x0007e80000100a00 */
[----:B------:R3:W-:Y:S04]  /*53bc0*/  LDGSTS.E [R242+0x30004], desc[UR60][R30.64], !P1 ;  /* 0x300040001ef27fae */ /* 0x0007e8000c92187c */
[----:B------:R3:W-:Y:S04]  /*53bd0*/  STL.64 [R1+0x16f8], R28 ;  /* 0x0016f81c01007387 */ /* 0x0007e80000100a00 */
[----:B------:R3:W-:Y:S01]  /*53be0*/  LDGSTS.E [R242+0x34004], desc[UR60][R28.64], !P1 ;  /* 0x340040001cf27fae */ /* 0x0007e2000c92187c */
[----:B--2---:R-:W-:-:S04]  /*53bf0*/  IMAD.WIDE R26, R8, 0x4, R88 ;  /* 0x00000004081a7825 */ /* 0x004fc800078e0258 */
[C---:B-1----:R-:W-:Y:S01]  /*53c00*/  IMAD.WIDE R24, R8.reuse, 0x4, R86 ;  /* 0x0000000408187825 */ /* 0x042fe200078e0256 */
[----:B------:R-:W-:Y:S04]  /*53c10*/  STL.64 [R1+0x16e8], R26 ;  /* 0x0016e81a01007387 */ /* 0x000fe80000100a00 */
[----:B------:R-:W-:Y:S04]  /*53c20*/  LDGSTS.E [R242+0x30008], desc[UR60][R26.64], !P4 ;  /* 0x300080001af27fae */ /* 0x000fe8000e12187c */
[----:B------:R1:W-:Y:S04]  /*53c30*/  STL.64 [R1+0x16d8], R24 ;  /* 0x0016d81801007387 */ /* 0x0003e80000100a00 */
[----:B------:R1:W-:Y:S01]  /*53c40*/  LDGSTS.E [R242+0x34008], desc[UR60][R24.64], !P4 ;  /* 0x3400800018f27fae */ /* 0x0003e2000e12187c */
[----:B---3--:R-:W-:-:S04]  /*53c50*/  IMAD.WIDE R30, R8, 0x4, R90 ;  /* 0x00000004081e7825 */ /* 0x008fc800078e025a */
[----:B------:R-:W-:Y:S01]  /*53c60*/  IMAD.WIDE R28, R8, 0x4, R94 ;  /* 0x00000004081c7825 */ /* 0x000fe200078e025e */
[----:B------:R-:W-:-:S03]  /*53c70*/  ISETP.GE.U32.AND P1, PT, R4, 0x7ffffd98, PT ;  /* 0x7ffffd980400780c */ /* 0x000fc60003f26070 */
[----:B-1----:R-:W-:-:S04]  /*53c80*/  IMAD.WIDE R24, R8, 0x4, R106 ;  /* 0x0000000408187825 */ /* 0x002fc800078e026a */
[----:B------:R-:W-:Y:S01]  /*53c90*/  IMAD.WIDE R26, R8, 0x4, R92 ;  /* 0x00000004081a7825 */ /* 0x000fe200078e025c */
[----:B------:R1:W-:Y:S04]  /*53ca0*/  STL.64 [R1+0x16c8], R24 ;  /* 0x0016c81801007387 */ /* 0x0003e80000100a00 */
[----:B------:R2:W-:Y:S04]  /*53cb0*/  STL.64 [R1+0x16b8], R30 ;  /* 0x0016b81e01007387 */ /* 0x0005e80000100a00 */
[----:B------:R-:W-:Y:S04]  /*53cc0*/  LDGSTS.E [R242+0x3000c], desc[UR60][R24.64], !P0 ;  /* 0x3000c00018f27fae */ /* 0x000fe8000c12187c */
[----:B------:R2:W-:Y:S04]  /*53cd0*/  LDGSTS.E [R242+0x3400c], desc[UR60][R30.64], !P0 ;  /* 0x3400c0001ef27fae */ /* 0x0005e8000c12187c */
[----:B------:R-:W-:Y:S01]  /*53ce0*/  LDGSTS.E [R242+0x38000], desc[UR60][R28.64], !P1 ;  /* 0x380000001cf27fae */ /* 0x000fe2000c92187c */
[----:B------:R-:W-:Y:S01]  /*53cf0*/  VIADD R16, R19, 0xfffffe16 ;  /* 0xfffffe1613107836 */ /* 0x000fe20000000000 */
[----:B------:R-:W-:-:S02]  /*53d00*/  IADD3 R4, R20, -0x1eb, RZ ;  /* 0xfffffe1514047810 */ /* 0x000fc40007ffe0ff */
[----:B------:R3:W-:Y:S01]  /*53d10*/  LDGSTS.E [R242+0x3c000], desc[UR60][R26.64], !P1 ;  /* 0x3c0000001af27fae */ /* 0x0007e2000c92187c */
[----:B------:R-:W4:Y:S08]  /*53d20*/  LDC R19, c[0x0][0x230] ;  /* 0x00008c00ff137b82 */ /* 0x000f300000000800 */
[----:B------:R-:W4:Y:S01]  /*53d30*/  LDC R20, c[0x0][0x230] ;  /* 0x00008c00ff147b82 */ /* 0x000f220000000800 */
[----:B-1----:R-:W4:Y:S04]  /*53d40*/  LDL.LU.64 R24, [R1+0x1a8] ;  /* 0x0001a80001187983 */ /* 0x002f280000300a00 */
[----:B------:R1:W-:Y:S04]  /*53d50*/  STL.64 [R1+0x16a8], R28 ;  /* 0x0016a81c01007387 */ /* 0x0003e80000100a00 */
[----:B------:R3:W-:Y:S04]  /*53d60*/  STL.64 [R1+0x1698], R26 ;  /* 0x0016981a01007387 */ /* 0x0007e80000100a00 */
[----:B------:R-:W4:Y:S01]  /*53d70*/  LDL.LU.64 R42, [R1+0x1a0] ;  /* 0x0001a000012a7983 */ /* 0x000f220000300a00 */
[----:B--2---:R-:W-:-:S03]  /*53d80*/  IMAD.WIDE R30, R8, 0x4, R100 ;  /* 0x00000004081e7825 */ /* 0x004fc600078e0264 */
[----:B-1----:R-:W2:Y:S04]  /*53d90*/  LDL.LU.64 R28, [R1+0x198] ;  /* 0x00019800011c7983 */ /* 0x002ea80000300a00 */
[----:B------:R-:W-:Y:S04]  /*53da0*/  STL.64 [R1+0x1688], R34 ;  /* 0x0016882201007387 */ /* 0x000fe80000100a00 */
[----:B------:R1:W-:Y:S04]  /*53db0*/  STL.64 [R1+0x1678], R32 ;  /* 0x0016782001007387 */ /* 0x0003e80000100a00 */
[----:B------:R1:W-:Y:S04]  /*53dc0*/  STL.64 [R1+0x1668], R30 ;  /* 0x0016681e01007387 */ /* 0x0003e80000100a00 */
[----:B------:R-:W2:Y:S01]  /*53dd0*/  LDL.LU.64 R40, [R1+0x190] ;  /* 0x0001900001287983 */ /* 0x000ea20000300a00 */
[----:B------:R-:W-:-:S02]  /*53de0*/  ISETP.GE.U32.AND P4, PT, R16, 0x7ffffd97, PT ;  /* 0x7ffffd971000780c */ /* 0x000fc40003f86070 */
[----:B------:R-:W-:Y:S01]  /*53df0*/  ISETP.GE.U32.AND P0, PT, R4, 0x7ffffd96, PT ;  /* 0x7ffffd960400780c */ /* 0x000fe20003f06070 */
[----:B------:R-:W-:Y:S02]  /*53e00*/  VIADD R16, R17, 0xfffffe14 ;  /* 0xfffffe1411107836 */ /* 0x000fe40000000000 */
[----:B---3--:R-:W-:Y:S01]  /*53e10*/  IMAD.WIDE R26, R8, 0x4, R98 ;  /* 0x00000004081a7825 */ /* 0x008fe200078e0262 */
[----:B------:R-:W-:Y:S01]  /*53e20*/  IADD3 R4, R21, -0x18d, RZ ;  /* 0xfffffe7315047810 */ /* 0x000fe20007ffe0ff */
[----:B------:R-:W3:Y:S08]  /*53e30*/  LDC R17, c[0x0][0x230] ;  /* 0x00008c00ff117b82 */ /* 0x000ef00000000800 */
[----:B------:R-:W3:Y:S01]  /*53e40*/  LDC R21, c[0x0][0x230] ;  /* 0x00008c00ff157b82 */ /* 0x000ee20000000800 */
[----:B------:R-:W-:Y:S01]  /*53e50*/  ISETP.GE.U32.AND P1, PT, R16, 0x7ffffd95, PT ;  /* 0x7ffffd951000780c */ /* 0x000fe20003f26070 */
[----:B------:R1:W-:Y:S04]  /*53e60*/  STL.64 [R1+0x1658], R26 ;  /* 0x0016581a01007387 */ /* 0x0003e80000100a00 */
[----:B------:R-:W3:Y:S04]  /*53e70*/  LDL.LU.64 R36, [R1+0x188] ;  /* 0x0001880001247983 */ /* 0x000ee80000300a00 */
[----:B------:R-:W-:Y:S04]  /*53e80*/  LDGSTS.E [R242+0x38004], desc[UR60][R34.64], !P4 ;  /* 0x3800400022f27fae */ /* 0x000fe8000e12187c */
[----:B------:R-:W-:Y:S04]  /*53e90*/  LDGSTS.E [R242+0x3c004], desc[UR60][R32.64], !P4 ;  /* 0x3c00400020f27fae */ /* 0x000fe8000e12187c */
[----:B------:R1:W-:Y:S04]  /*53ea0*/  LDGSTS.E [R242+0x38008], desc[UR60][R30.64], !P0 ;  /* 0x380080001ef27fae */ /* 0x0003e8000c12187c */
[----:B------:R1:W-:Y:S01]  /*53eb0*/  LDGSTS.E [R242+0x3c008], desc[UR60][R26.64], !P0 ;  /* 0x3c0080001af27fae */ /* 0x0003e2000c12187c */
[----:B------:R-:W-:-:S02]  /*53ec0*/  ISETP.GE.U32.AND P4, PT, R4, 0x7ffffdf4, PT ;  /* 0x7ffffdf40400780c */ /* 0x000fc40003f86070 */
[----:B----4-:R-:W-:Y:S01]  /*53ed0*/  IADD3 R4, R22, -0x18f, RZ ;  /* 0xfffffe7116047810 */ /* 0x010fe20007ffe0ff */
[----:B-1----:R-:W4:Y:S01]  /*53ee0*/  LDL.LU.64 R32, [R1+0x180] ;  /* 0x0001800001207983 */ /* 0x002f220000300a00 */
[----:B------:R-:W-:-:S04]  /*53ef0*/  IMAD.WIDE R30, R8, 0x4, R110 ;  /* 0x00000004081e7825 */ /* 0x000fc800078e026e */
[C---:B------:R-:W-:Y:S01]  /*53f00*/  IMAD.WIDE R26, R8.reuse, 0x4, R102 ;  /* 0x00000004081a7825 */ /* 0x040fe200078e0266 */
[----:B------:R1:W-:Y:S04]  /*53f10*/  STL.64 [R1+0x1648], R30 ;  /* 0x0016481e01007387 */ /* 0x0003e80000100a00 */
[----:B------:R1:W-:Y:S04]  /*53f20*/  STL.64 [R1+0x1638], R26 ;  /* 0x0016381a01007387 */ /* 0x0003e80000100a00 */
[----:B------:R-:W4:Y:S04]  /*53f30*/  LDL.LU.64 R34, [R1+0x178] ;  /* 0x0001780001227983 */ /* 0x000f280000300a00 */
[----:B------:R-:W4:Y:S04]  /*53f40*/  LDL.LU.64 R38, [R1+0x170] ;  /* 0x0001700001267983 */ /* 0x000f280000300a00 */
[----:B------:R-:W-:Y:S04]  /*53f50*/  LDGSTS.E [R242+0x3800c], desc[UR60][R30.64], !P1 ;  /* 0x3800c0001ef27fae */ /* 0x000fe8000c92187c */
[----:B------:R-:W-:Y:S01]  /*53f60*/  LDGSTS.E [R242+0x3c00c], desc[UR60][R26.64], !P1 ;  /* 0x3c00c0001af27fae */ /* 0x000fe2000c92187c */
[----:B------:R-:W-:-:S04]  /*53f70*/  IMAD.WIDE R24, R8, 0x4, R24 ;  /* 0x0000000408187825 */ /* 0x000fc800078e0218 */
[C---:B------:R-:W-:Y:S01]  /*53f80*/  IMAD.WIDE R22, R8.reuse, 0x4, R42 ;  /* 0x0000000408167825 */ /* 0x040fe200078e022a */
[----:B------:R2:W-:Y:S04]  /*53f90*/  STL.64 [R1+0x1628], R24 ;  /* 0x0016281801007387 */ /* 0x0005e80000100a00 */
[----:B------:R3:W-:Y:S04]  /*53fa0*/  STL.64 [R1+0x1580], R22 ;  /* 0x0015801601007387 */ /* 0x0007e80000100a00 */
[----:B-1----:R-:W4:Y:S04]  /*53fb0*/  LDL.LU.64 R30, [R1+0x28] ;  /* 0x00002800011e7983 */ /* 0x002f280000300a00 */
[----:B------:R-:W4:Y:S04]  /*53fc0*/  LDL.LU.64 R26, [R1+0x20] ;  /* 0x00002000011a7983 */ /* 0x000f280000300a00 */
[----:B------:R-:W-:Y:S01]  /*53fd0*/  LDGSTS.E [R15+0x20000], desc[UR60][R24.64], !P4 ;  /* 0x20000000180f7fae */ /* 0x000fe2000e12187c */
[----:B--2---:R-:W-:-:S04]  /*53fe0*/  IMAD.WIDE R46, R8, 0x4, R28 ;  /* 0x00000004082e7825 */ /* 0x004fc800078e021c */
[----:B------:R-:W-:Y:S01]  /*53ff0*/  IMAD.WIDE R44, R8, 0x4, R40 ;  /* 0x00000004082c7825 */ /* 0x000fe200078e0228 */
[----:B------:R-:W2:Y:S04]  /*54000*/  LDL.LU.64 R28, [R1+0x18] ;  /* 0x00001800011c7983 */ /* 0x000ea80000300a00 */
[----:B------:R-:W2:Y:S04]  /*54010*/  LDL.LU.64 R42, [R1+0x10] ;  /* 0x00001000012a7983 */ /* 0x000ea80000300a00 */
[----:B------:R-:W-:Y:S04]  /*54020*/  STL.64 [R1+0x1570], R46 ;  /* 0x0015702e01007387 */ /* 0x000fe80000100a00 */
[----:B------:R-:W2:Y:S04]  /*54030*/  LDL.LU.64 R24, [R1+0x8] ;  /* 0x0000080001187983 */ /* 0x000ea80000300a00 */
[----:B------:R-:W2:Y:S01]  /*54040*/  LDL.LU.64 R40, [R1] ;  /* 0x0000000001287983 */ /* 0x000ea20000300a00 */
[----:B------:R-:W-:Y:S01]  /*54050*/  VIADD R16, R18, 0xfffffe72 ;  /* 0xfffffe7212107836 */ /* 0x000fe20000000000 */
[----:B------:R-:W-:Y:S01]  /*54060*/  ISETP.GE.U32.AND P1, PT, R4, 0x7ffffdf2, PT ;  /* 0x7ffffdf20400780c */ /* 0x000fe20003f26070 */
[----:B------:R-:W1:Y:S01]  /*54070*/  LDC R18, c[0x0][0x230] ;  /* 0x00008c00ff127b82 */ /* 0x000e620000000800 */
[----:B------:R3:W-:Y:S02]  /*54080*/  LDGSTS.E [R15+0x24000], desc[UR60][R22.64], !P4 ;  /* 0x24000000160f7fae */ /* 0x0007e4000e12187c */
[----:B------:R-:W-:Y:S01]  /*54090*/  ISETP.GE.U32.AND P0, PT, R16, 0x7ffffdf3, PT ;  /* 0x7ffffdf31000780c */ /* 0x000fe20003f06070 */
[----:B------:R-:W-:Y:S01]  /*540a0*/  VIADD R16, R19, 0xfffffe70 ;  /* 0xfffffe7013107836 */ /* 0x000fe20000000000 */
[----:B------:R-:W-:-:S03]  /*540b0*/  IADD3 R4, R20, -0x1ad, RZ ;  /* 0xfffffe5314047810 */ /* 0x000fc60007ffe0ff */
[----:B------:R-:W2:Y:S01]  /*540c0*/  LDC R19, c[0x0][0x230] ;  /* 0x00008c00ff137b82 */ /* 0x000ea20000000800 */
[----:B---3--:R-:W-:-:S07]  /*540d0*/  IMAD.WIDE R36, R8, 0x4, R36 ;  /* 0x0000000408247825 */ /* 0x008fce00078e0224 */
[----:B------:R-:W3:Y:S08]  /*540e0*/  LDC R20, c[0x0][0x230] ;  /* 0x00008c00ff147b82 */ /* 0x000ef00000000800 */
[----:B------:R-:W3:Y:S01]  /*540f0*/  LDC R22, c[0x0][0x230] ;  /* 0x00008c00ff167b82 */ /* 0x000ee20000000800 */
[----:B------:R-:W-:Y:S01]  /*54100*/  ISETP.GE.U32.AND P4, PT, R16, 0x7ffffdf1, PT ;  /* 0x7ffffdf11000780c */ /* 0x000fe20003f86070 */
[----:B------:R-:W-:Y:S01]  /*54110*/  VIADD R16, R17, 0xfffffe52 ;  /* 0xfffffe5211107836 */ /* 0x000fe20000000000 */
[----:B------:R-:W-:Y:S04]  /*54120*/  STL.64 [R1+0x1560], R44 ;  /* 0x0015602c01007387 */ /* 0x000fe80000100a00 */
[----:B------:R-:W-:Y:S04]  /*54130*/  LDGSTS.E [R15+0x20004], desc[UR60][R46.64], !P0 ;  /* 0x200040002e0f7fae */ /* 0x000fe8000c12187c */
[----:B------:R-:W-:Y:S01]  /*54140*/  LDGSTS.E [R15+0x24004], desc[UR60][R44.64], !P0 ;  /* 0x240040002c0f7fae */ /* 0x000fe2000c12187c */
[----:B------:R-:W-:Y:S01]  /*54150*/  ISETP.GE.U32.AND P0, PT, R4, 0x7ffffdd4, PT ;  /* 0x7ffffdd40400780c */ /* 0x000fe20003f06070 */
[----:B----4-:R-:W-:-:S02]  /*54160*/  IMAD.WIDE R32, R8, 0x4, R32 ;  /* 0x0000000408207825 */ /* 0x010fc400078e0220 */
[----:B------:R-:W-:Y:S04]  /*54170*/  STL.64 [R1+0x1550], R36 ;  /* 0x0015502401007387 */ /* 0x000fe80000100a00 */
[----:B------:R-:W-:Y:S04]  /*54180*/  LDGSTS.E [R15+0x20008], desc[UR60][R36.64], !P1 ;  /* 0x20008000240f7fae */ /* 0x000fe8000c92187c */
[----:B------:R4:W-:Y:S04]  /*54190*/  STL.64 [R1+0x1540], R32 ;  /* 0x0015402001007387 */ /* 0x0009e80000100a00 */
[----:B------:R4:W-:Y:S01]  /*541a0*/  LDGSTS.E [R15+0x24008], desc[UR60][R32.64], !P1 ;  /* 0x24008000200f7fae */ /* 0x0009e2000c92187c */
[----:B------:R-:W-:Y:S01]  /*541b0*/  ISETP.GE.U32.AND P1, PT, R16, 0x7ffffdd3, PT ;  /* 0x7ffffdd31000780c */ /* 0x000fe20003f26070 */
[----:B------:R-:W2:Y:S01]  /*541c0*/  LDC R17, c[0x0][0x230] ;  /* 0x00008c00ff117b82 */ /* 0x000ea20000000800 */
[----:B------:R-:W-:Y:S01]  /*541d0*/  IMAD.WIDE R34, R8, 0x4, R34 ;  /* 0x0000000408227825 */ /* 0x000fe200078e0222 */
[----:B------:R-:W-:-:S03]  /*541e0*/  IADD3 R4, R21, -0x1af, RZ ;  /* 0xfffffe5115047810 */ /* 0x000fc60007ffe0ff */
[----:B-1----:R-:W-:-:S03]  /*541f0*/  VIADD R16, R18, 0xfffffe50 ;  /* 0xfffffe5012107836 */ /* 0x002fc60000000000 */
[----:B------:R-:W1:Y:S01]  /*54200*/  LDC R21, c[0x0][0x230] ;  /* 0x00008c00ff157b82 */ /* 0x000e620000000800 */
[----:B----4-:R-:W-:Y:S01]  /*54210*/  IMAD.WIDE R32, R8, 0x4, R38 ;  /* 0x0000000408207825 */ /* 0x010fe200078e0226 */
[----:B------:R-:W-:Y:S04]  /*54220*/  LDGSTS.E [R15+0x2000c], desc[UR60][R34.64], !P4 ;  /* 0x2000c000220f7fae */ /* 0x000fe8000e12187c */
[----:B------:R-:W-:Y:S04]  /*54230*/  STL.64 [R1+0x1530], R34 ;  /* 0x0015302201007387 */ /* 0x000fe80000100a00 */
[----:B------:R4:W-:Y:S01]  /*54240*/  LDGSTS.E [R15+0x2400c], desc[UR60][R32.64], !P4 ;  /* 0x2400c000200f7fae */ /* 0x0009e2000e12187c */
[----:B------:R-:W-:-:S03]  /*54250*/  ISETP.GE.U32.AND P4, PT, R4, 0x7ffffdd2, PT ;  /* 0x7ffffdd20400780c */ /* 0x000fc60003f86070 */
[----:B------:R4:W-:Y:S01]  /*54260*/  STL.64 [R1+0x1520], R32 ;  /* 0x0015202001007387 */ /* 0x0009e20000100a00 */
[----:B---3--:R-:W-:Y:S01]  /*54270*/  IADD3 R4, R22, -0x1cd, RZ ;  /* 0xfffffe3316047810 */ /* 0x008fe20007ffe0ff */
[----:B------:R-:W3:Y:S01]  /*54280*/  LDC R18, c[0x0][0x230] ;  /* 0x00008c00ff127b82 */ /* 0x000ee20000000800 */
[----:B------:R-:W-:-:S04]  /*54290*/  IMAD.WIDE R38, R8, 0x4, R140 ;  /* 0x0000000408267825 */ /* 0x000fc800078e028c */
[----:B------:R-:W-:-:S04]  /*542a0*/  IMAD.WIDE R36, R8, 0x4, R128 ;  /* 0x0000000408247825 */ /* 0x000fc800078e0280 */
[----:B----4-:R-:W-:-:S04]  /*542b0*/  IMAD.WIDE R32, R8, 0x4, R132 ;  /* 0x0000000408207825 */ /* 0x010fc800078e0284 */
[----:B------:R-:W-:-:S04]  /*542c0*/  IMAD.WIDE R30, R8, 0x4, R30 ;  /* 0x00000004081e7825 */ /* 0x000fc800078e021e */
[----:B------:R-:W-:Y:S01]  /*542d0*/  IMAD.WIDE R26, R8, 0x4, R26 ;  /* 0x00000004081a7825 */ /* 0x000fe200078e021a */
[----:B------:R-:W-:Y:S04]  /*542e0*/  LDGSTS.E [R15+0x28000], desc[UR60][R30.64], !P0 ;  /* 0x280000001e0f7fae */ /* 0x000fe8000c12187c */
[----:B------:R4:W-:Y:S04]  /*542f0*/  LDGSTS.E [R15+0x2c000], desc[UR60][R26.64], !P0 ;  /* 0x2c0000001a0f7fae */ /* 0x0009e8000c12187c */
[----:B------:R-:W-:Y:S01]  /*54300*/  STL.64 [R1+0x1510], R30 ;  /* 0x0015101e01007387 */ /* 0x000fe20000100a00 */
[----:B------:R-:W-:-:S03]  /*54310*/  ISETP.GE.U32.AND P0, PT, R16, 0x7ffffdd1, PT ;  /* 0x7ffffdd11000780c */ /* 0x000fc60003f06070 */
[----:B------:R4:W-:Y:S01]  /*54320*/  STL.64 [R1+0x1500], R26 ;  /* 0x0015001a01007387 */ /* 0x0009e20000100a00 */
[----:B--2---:R-:W-:-:S04]  /*54330*/  IMAD.WIDE R28, R8, 0x4, R28 ;  /* 0x00000004081c7825 */ /* 0x004fc800078e021c */
[----:B------:R-:W-:Y:S02]  /*54340*/  VIADD R16, R19, 0xfffffe32 ;  /* 0xfffffe3213107836 */ /* 0x000fe40000000000 */
[----:B------:R-:W2:Y:S01]  /*54350*/  LDC R19, c[0x0][0x230] ;  /* 0x00008c00ff137b82 */ /* 0x000ea20000000800 */
[C---:B------:R-:W-:Y:S01]  /*54360*/  IMAD.WIDE R24, R8.reuse, 0x4, R24 ;  /* 0x0000000408187825 */ /* 0x040fe200078e0218 */
[----:B------:R1:W-:Y:S03]  /*54370*/  LDGSTS.E [R15+0x28004], desc[UR60][R28.64], !P1 ;  /* 0x280040001c0f7fae */ /* 0x0003e6000c92187c */
[----:B------:R-:W-:-:S04]  /*54380*/  IMAD.WIDE R22, R8, 0x4, R40 ;  /* 0x0000000408167825 */ /* 0x000fc800078e0228 */
[C---:B----4-:R-:W-:Y:S01]  /*54390*/  IMAD.WIDE R26, R8.reuse, 0x4, R42 ;  /* 0x00000004081a7825 */ /* 0x050fe200078e022a */
[----:B------:R1:W-:Y:S03]  /*543a0*/  STL.64 [R1+0x14f0], R28 ;  /* 0x0014f01c01007387 */ /* 0x0003e60000100a00 */
[----:B------:R-:W-:Y:S01]  /*543b0*/  IMAD.WIDE R30, R8, 0x4, R240 ;  /* 0x00000004081e7825 */ /* 0x000fe200078e02f0 */
[----:B------:R4:W-:Y:S01]  /*543c0*/  LDGSTS.E [R15+0x2c004], desc[UR60][R26.64], !P1 ;  /* 0x2c0040001a0f7fae */ /* 0x0009e2000c92187c */
[----:B------:R-:W-:-:S03]  /*543d0*/  ISETP.GE.U32.AND P1, PT, R4, 0x7ffffdb4, PT ;  /* 0x7ffffdb40400780c */ /* 0x000fc60003f26070 */
[----:B------:R4:W-:Y:S04]  /*543e0*/  STL.64 [R1+0x14e0], R26 ;  /* 0x0014e01a01007387 */ /* 0x0009e80000100a00 */
[----:B------:R3:W-:Y:S04]  /*543f0*/  STL.64 [R1+0x14d8], R24 ;  /* 0x0014d81801007387 */ /* 0x0007e80000100a00 */
[----:B------:R3:W-:Y:S01]  /*54400*/  LDGSTS.E [R15+0x28008], desc[UR60][R24.64], !P4 ;  /* 0x28008000180f7fae */ /* 0x0007e2000e12187c */
[----:B------:R-:W-:Y:S01]  /*54410*/  IADD3 R4, R20, -0x1cf, RZ ;  /* 0xfffffe3114047810 */ /* 0x000fe20007ffe0ff */
[----:B-1----:R-:W-:-:S02]  /*54420*/  IMAD.WIDE R28, R8, 0x4, R238 ;  /* 0x00000004081c7825 */ /* 0x002fc400078e02ee */
[----:B------:R1:W-:Y:S04]  /*54430*/  STL.64 [R1+0x14d0], R22 ;  /* 0x0014d01601007387 */ /* 0x0003e80000100a00 */
[----:B------:R1:W-:Y:S01]  /*54440*/  LDGSTS.E [R15+0x2c008], desc[UR60][R22.64], !P4 ;  /* 0x2c008000160f7fae */ /* 0x0003e2000e12187c */
[----:B------:R-:W-:-:S03]  /*54450*/  ISETP.GE.U32.AND P4, PT, R16, 0x7ffffdb3, PT ;  /* 0x7ffffdb31000780c */ /* 0x000fc60003f86070 */
[----:B------:R2:W-:Y:S04]  /*54460*/  LDGSTS.E [R15+0x2800c], desc[UR60][R30.64], !P0 ;  /* 0x2800c0001e0f7fae */ /* 0x0005e8000c12187c */
[----:B------:R2:W-:Y:S01]  /*54470*/  LDGSTS.E [R15+0x2c00c], desc[UR60][R28.64], !P0 ;  /* 0x2c00c0001c0f7fae */ /* 0x0005e2000c12187c */
[----:B------:R-:W-:Y:S01]  /*54480*/  ISETP.GE.U32.AND P0, PT, R4, 0x7ffffdb2, PT ;  /* 0x7ffffdb20400780c */ /* 0x000fe20003f06070 */
[----:B----4-:R-:W-:-:S04]  /*54490*/  IMAD.WIDE R26, R8, 0x4, R114 ;  /* 0x00000004081a7825 */ /* 0x010fc800078e0272 */
[----:B---3--:R-:W-:-:S04]  /*544a0*/  IMAD.WIDE R24, R8, 0x4, R112 ;  /* 0x0000000408187825 */ /* 0x008fc800078e0270 */
[----:B------:R-:W-:Y:S01]  /*544b0*/  VIADD R16, R17, 0xfffffe30 ;  /* 0xfffffe3011107836 */ /* 0x000fe20000000000 */
[----:B------:R-:W3:Y:S08]  /*544c0*/  LDC R20, c[0x0][0x230] ;  /* 0x00008c00ff147b82 */ /* 0x000ef00000000800 */
[----:B-1----:R-:W1:Y:S01]  /*544d0*/  LDC R22, c[0x0][0x230] ;  /* 0x00008c00ff167b82 */ /* 0x002e620000000800 */
[----:B------:R2:W-:Y:S04]  /*544e0*/  STL.64 [R1+0x14c8], R30 ;  /* 0x0014c81e01007387 */ /* 0x0005e80000100a00 */
[----:B------:R4:W-:Y:S04]  /*544f0*/  STL.64 [R1+0x14c0], R28 ;  /* 0x0014c01c01007387 */ /* 0x0009e80000100a00 */
[----:B------:R4:W-:Y:S04]  /*54500*/  LDGSTS.E [R15+0x30000], desc[UR60][R26.64], !P1 ;  /* 0x300000001a0f7fae */ /* 0x0009e8000c92187c */
[----:B------:R4:W-:Y:S04]  /*54510*/  STL.64 [R1+0x14b8], R26 ;  /* 0x0014b81a01007387 */ /* 0x0009e80000100a00 */
[----:B------:R3:W-:Y:S01]  /*54520*/  LDGSTS.E [R15+0x34000], desc[UR60][R24.64], !P1 ;  /* 0x34000000180f7fae */ /* 0x0007e2000c92187c */
[----:B------:R-:W-:-:S03]  /*54530*/  ISETP.GE.U32.AND P1, PT, R16, 0x7ffffdb1, PT ;  /* 0x7ffffdb11000780c */ /* 0x000fc60003f26070 */
[----:B------:R3:W-:Y:S01]  /*54540*/  STL.64 [R1+0x14a8], R24 ;  /* 0x0014a81801007387 */ /* 0x0007e20000100a00 */
[----:B------:R-:W-:Y:S01]  /*54550*/  IADD3 R4, R21, -0x1ed, RZ ;  /* 0xfffffe1315047810 */ /* 0x000fe20007ffe0ff */
[----:B------:R-:W1:Y:S01]  /*54560*/  LDC R17, c[0x0][0x230] ;  /* 0x00008c00ff117b82 */ /* 0x000e620000000800 */
[----:B--2---:R-:W-:-:S04]  /*54570*/  IMAD.WIDE R30, R8, 0x4, R136 ;  /* 0x00000004081e7825 */ /* 0x004fc800078e0288 */
[----:B----4-:R-:W-:-:S04]  /*54580*/  IMAD.WIDE R28, R8, 0x4, R116 ;  /* 0x00000004081c7825 */ /* 0x010fc800078e0274 */
[----:B------:R-:W-:-:S04]  /*54590*/  IMAD.WIDE R26, R8, 0x4, R120 ;  /* 0x00000004081a7825 */ /* 0x000fc800078e0278 */
[----:B------:R-:W-:Y:S01]  /*545a0*/  VIADD R16, R18, 0xfffffe12 ;  /* 0xfffffe1212107836 */ /* 0x000fe20000000000 */
[----:B------:R-:W2:Y:S01]  /*545b0*/  LDC R21, c[0x0][0x230] ;  /* 0x00008c00ff157b82 */ /* 0x000ea20000000800 */
[----:B------:R4:W-:Y:S01]  /*545c0*/  STL.64 [R1+0x1498], R30 ;  /* 0x0014981e01007387 */ /* 0x0009e20000100a00 */
[----:B---3--:R-:W-:-:S03]  /*545d0*/  IMAD.WIDE R24, R8, 0x4, R118 ;  /* 0x0000000408187825 */ /* 0x008fc600078e0276 */
[----:B------:R4:W-:Y:S04]  /*545e0*/  LDGSTS.E [R15+0x30004], desc[UR60][R30.64], !P4 ;  /* 0x300040001e0f7fae */ /* 0x0009e8000e12187c */
[----:B------:R3:W-:Y:S04]  /*545f0*/  STL.64 [R1+0x1470], R28 ;  /* 0x0014701c01007387 */ /* 0x0007e80000100a00 */
[----:B------:R3:W-:Y:S04]  /*54600*/  LDGSTS.E [R15+0x34004], desc[UR60][R28.64], !P4 ;  /* 0x340040001c0f7fae */ /* 0x0007e8000e12187c */
[----:B------:R3:W-:Y:S04]  /*54610*/  STL.64 [R1+0x1420], R26 ;  /* 0x0014201a01007387 */ /* 0x0007e80000100a00 */
[----:B------:R1:W-:Y:S01]  /*54620*/  LDGSTS.E [R15+0x30008], desc[UR60][R26.64], !P0 ;  /* 0x300080001a0f7fae */ /* 0x0003e2000c12187c */
[----:B------:R-:W-:-:S03]  /*54630*/  ISETP.GE.U32.AND P4, PT, R4, 0x7ffffd94, PT ;  /* 0x7ffffd940400780c */ /* 0x000fc60003f86070 */
[----:B------:R1:W-:Y:S04]  /*54640*/  STL.64 [R1+0x13d0], R24 ;  /* 0x0013d01801007387 */ /* 0x0003e80000100a00 */
[----:B------:R1:W-:Y:S01]  /*54650*/  LDGSTS.E [R15+0x34008], desc[UR60][R24.64], !P0 ;  /* 0x34008000180f7fae */ /* 0x0003e2000c12187c */
[----:B------:R-:W2:Y:S01]  /*54660*/  LDC R18, c[0x0][0x230] ;  /* 0x00008c00ff127b82 */ /* 0x000ea20000000800 */
[----:B----4-:R-:W-:-:S04]  /*54670*/  IMAD.WIDE R30, R8, 0x4, R138 ;  /* 0x00000004081e7825 */ /* 0x010fc800078e028a */
[----:B---3--:R-:W-:-:S04]  /*54680*/  IMAD.WIDE R28, R8, 0x4, R122 ;  /* 0x00000004081c7825 */ /* 0x008fc800078e027a */
[C---:B-1----:R-:W-:Y:S01]  /*54690*/  IMAD.WIDE R26, R8.reuse, 0x4, R126 ;  /* 0x00000004081a7825 */ /* 0x042fe200078e027e */
[----:B------:R1:W-:Y:S03]  /*546a0*/  STL.64 [R1+0x1390], R30 ;  /* 0x0013901e01007387 */ /* 0x0003e60000100a00 */
[----:B------:R-:W-:Y:S01]  /*546b0*/  IMAD.WIDE R24, R8, 0x4, R124 ;  /* 0x0000000408187825 */ /* 0x000fe200078e027c */
[----:B------:R3:W-:Y:S04]  /*546c0*/  STL.64 [R1+0x9d8], R28 ;  /* 0x0009d81c01007387 */ /* 0x0007e80000100a00 */
[----:B------:R4:W-:Y:S04]  /*546d0*/  STL.64 [R1+0x9d0], R26 ;  /* 0x0009d01a01007387 */ /* 0x0009e80000100a00 */
[----:B------:R-:W2:Y:S04]  /*546e0*/  LDL.LU.64 R44, [R1+0x168] ;  /* 0x00016800012c7983 */ /* 0x000ea80000300a00 */
[----:B------:R-:W-:Y:S04]  /*546f0*/  LDGSTS.E [R15+0x3000c], desc[UR60][R30.64], !P1 ;  /* 0x3000c0001e0f7fae */ /* 0x000fe8000c92187c */
[----:B------:R4:W-:Y:S01]  /*54700*/  STL.64 [R1+0x9c8], R24 ;  /* 0x0009c81801007387 */ /* 0x0009e20000100a00 */
[----:B------:R-:W-:-:S02]  /*54710*/  IADD3 R4, R22, -0x1ef, RZ ;  /* 0xfffffe1116047810 */ /* 0x000fc40007ffe0ff */
[----:B------:R-:W-:Y:S01]  /*54720*/  ISETP.GE.U32.AND P0, PT, R16, 0x7ffffd93, PT ;  /* 0x7ffffd931000780c */ /* 0x000fe20003f06070 */
[----:B------:R3:W-:Y:S04]  /*54730*/  LDGSTS.E [R15+0x3400c], desc[UR60][R28.64], !P1 ;  /* 0x3400c0001c0f7fae */ /* 0x0007e8000c92187c */
[----:B------:R-:W-:Y:S01]  /*54740*/  LDGSTS.E [R15+0x38000], desc[UR60][R26.64], !P4 ;  /* 0x380000001a0f7fae */ /* 0x000fe2000e12187c */
[----:B------:R-:W-:-:S03]  /*54750*/  ISETP.GE.U32.AND P1, PT, R4, 0x7ffffd92, PT ;  /* 0x7ffffd920400780c */ /* 0x000fc60003f26070 */
[----:B------:R-:W-:Y:S01]  /*54760*/  LDGSTS.E [R15+0x3c000], desc[UR60][R24.64], !P4 ;  /* 0x3c000000180f7fae */ /* 0x000fe2000e12187c */
[----:B------:R-:W2:Y:S03]  /*54770*/  LDC R22, c[0x0][0x230] ;  /* 0x00008c00ff167b82 */ /* 0x000ea60000000800 */
[----:B-1----:R-:W2:Y:S04]  /*54780*/  LDL.LU.64 R30, [R1+0x160] ;  /* 0x00016000011e7983 */ /* 0x002ea80000300a00 */
[----:B------:R-:W2:Y:S01]  /*54790*/  LDL.LU.64 R34, [R1+0x158] ;  /* 0x0001580001227983 */ /* 0x000ea20000300a00 */
[----:B---3--:R-:W-:-:S03]  /*547a0*/  IMAD.WIDE R28, R8, 0x4, R130 ;  /* 0x00000004081c7825 */ /* 0x008fc600078e0282 */
[----:B------:R1:W-:Y:S04]  /*547b0*/  LDGSTS.E [R15+0x38004], desc[UR60][R38.64], !P0 ;  /* 0x38004000260f7fae */ /* 0x0003e8000c12187c */
[----:B----4-:R-:W3:Y:S04]  /*547c0*/  LDL.LU.64 R26, [R1+0x150] ;  /* 0x00015000011a7983 */ /* 0x010ee80000300a00 */
[----:B------:R-:W4:Y:S04]  /*547d0*/  LDL.LU.64 R24, [R1+0x148] ;  /* 0x0001480001187983 */ /* 0x000f280000300a00 */
[----:B------:R-:W4:Y:S04]  /*547e0*/  LDL.LU.64 R42, [R1+0x140] ;  /* 0x00014000012a7983 */ /* 0x000f280000300a00 */
[----:B------:R-:W-:Y:S04]  /*547f0*/  STL.64 [R1+0x9b8], R38 ;  /* 0x0009b82601007387 */ /* 0x000fe80000100a00 */
[----:B------:R-:W-:Y:S04]  /*54800*/  STL.64 [R1+0x9b0], R36 ;  /* 0x0009b02401007387 */ /* 0x000fe80000100a00 */
[----:B------:R1:W-:Y:S04]  /*54810*/  LDGSTS.E [R15+0x3c004], desc[UR60][R36.64], !P0 ;  /* 0x3c004000240f7fae */ /* 0x0003e8000c12187c */
[----:B------:R-:W-:Y:S04]  /*54820*/  STL.64 [R1+0x9a8], R32 ;  /* 0x0009a82001007387 */ /* 0x000fe80000100a00 */
[----:B------:R-:W-:Y:S04]  /*54830*/  LDGSTS.E [R15+0x38008], desc[UR60][R32.64], !P1 ;  /* 0x38008000200f7fae */ /* 0x000fe8000c92187c */
[----:B------:R1:W-:Y:S04]  /*54840*/  STL.64 [R1+0x9a0], R28 ;  /* 0x0009a01c01007387 */ /* 0x0003e80000100a00 */
[----:B------:R-:W-:Y:S04]  /*54850*/  LDGSTS.E [R15+0x3c008], desc[UR60][R28.64], !P1 ;  /* 0x3c0080001c0f7fae */ /* 0x000fe8000c92187c */
[----:B-1----:R-:W4:Y:S04]  /*54860*/  LDL.LU.64 R28, [R1+0x138] ;  /* 0x00013800011c7983 */ /* 0x002f280000300a00 */
[----:B------:R-:W4:Y:S01]  /*54870*/  LDL.LU.64 R40, [R1+0x130] ;  /* 0x0001300001287983 */ /* 0x000f220000300a00 */
[----:B------:R-:W-:Y:S01]  /*54880*/  VIADD R16, R19, 0xfffffe10 ;  /* 0xfffffe1013107836 */ /* 0x000fe20000000000 */
[----:B------:R-:W-:Y:S01]  /*54890*/  IADD3 R4, R20, -0x191, RZ ;  /* 0xfffffe6f14047810 */ /* 0x000fe20007ffe0ff */
[----:B------:R-:W1:Y:S01]  /*548a0*/  LDC R19, c[0x0][0x230] ;  /* 0x00008c00ff137b82 */ /* 0x000e620000000800 */
[----:B------:R-:W-:-:S04]  /*548b0*/  IMAD.WIDE R38, R8, 0x4, R142 ;  /* 0x0000000408267825 */ /* 0x000fc800078e028e */
[----:B------:R-:W-:Y:S01]  /*548c0*/  IMAD.WIDE R36, R8, 0x4, R134 ;  /* 0x0000000408247825 */ /* 0x000fe200078e0286 */
[----:B------:R-:W-:Y:S02]  /*548d0*/  ISETP.GE.U32.AND P4, PT, R16, 0x7ffffd91, PT ;  /* 0x7ffffd911000780c */ /* 0x000fe40003f86070 */
[----:B------:R-:W-:Y:S01]  /*548e0*/  ISETP.GE.U32.AND P0, PT, R4, 0x7ffffdf0, PT ;  /* 0x7ffffdf00400780c */ /* 0x000fe20003f06070 */
[----:B------:R-:W-:Y:S01]  /*548f0*/  VIADD R16, R17, 0xfffffe6e ;  /* 0xfffffe6e11107836 */ /* 0x000fe20000000000 */
[----:B--2---:R-:W-:Y:S01]  /*54900*/  IADD3 R4, R21, -0x193, RZ ;  /* 0xfffffe6d15047810 */ /* 0x004fe20007ffe0ff */
[----:B------:R-:W2:Y:S08]  /*54910*/  LDC R20, c[0x0][0x230] ;  /* 0x00008c00ff147b82 */ /* 0x000eb00000000800 */
[----:B------:R-:W2:Y:S01]  /*54920*/  LDC R17, c[0x0][0x230] ;  /* 0x00008c00ff117b82 */ /* 0x000ea20000000800 */
[----:B------:R1:W-:Y:S01]  /*54930*/  STL.64 [R1+0x998], R38 ;  /* 0x0009982601007387 */ /* 0x0003e20000100a00 */
[----:B------:R-:W-:-:S03]  /*54940*/  ISETP.GE.U32.AND P1, PT, R16, 0x7ffffdef, PT ;  /* 0x7ffffdef1000780c */ /* 0x000fc60003f26070 */
[----:B------:R1:W-:Y:S04]  /*54950*/  STL.64 [R1+0x990], R36 ;  /* 0x0009902401007387 */ /* 0x0003e80000100a00 */
[----:B------:R1:W-:Y:S04]  /*54960*/  LDGSTS.E [R15+0x3800c], desc[UR60][R38.64], !P4 ;  /* 0x3800c000260f7fae */ /* 0x0003e8000e12187c */
[----:B------:R1:W-:Y:S01]  /*54970*/  LDGSTS.E [R15+0x3c00c], desc[UR60][R36.64], !P4 ;  /* 0x3c00c000240f7fae */ /* 0x0003e2000e12187c */
[----:B------:R-:W-:Y:S01]  /*54980*/  ISETP.GE.U32.AND P4, PT, R4, 0x7ffffdee, PT ;  /* 0x7ffffdee0400780c */ /* 0x000fe20003f86070 */
[----:B------:R-:W-:Y:S01]  /*54990*/  VIADD R16, R18, 0xfffffe6c ;  /* 0xfffffe6c12107836 */ /* 0x000fe20000000000 */
[----:B------:R-:W2:Y:S01]  /*549a0*/  LDC R21, c[0x0][0x230] ;  /* 0x00008c00ff157b82 */ /* 0x000ea20000000800 */
[----:B------:R-:W-:-:S07]  /*549b0*/  IADD3 R4, R22, -0x1b1, RZ ;  /* 0xfffffe4f16047810 */ /* 0x000fce0007ffe0ff */
[----:B------:R-:W2:Y:S01]  /*549c0*/  LDC R18, c[0x0][0x230] ;  /* 0x00008c00ff127b82 */ /* 0x000ea20000000800 */
[----:B-1----:R-:W-:-:S04]  /*549d0*/  IMAD.WIDE R38, R8, 0x4, R172 ;  /* 0x0000000408267825 */ /* 0x002fc800078e02ac */
[----:B------:R-:W-:-:S04]  /*549e0*/  IMAD.WIDE R36, R8, 0x4, R160 ;  /* 0x0000000408247825 */ /* 0x000fc800078e02a0 */
[----:B------:R-:W-:-:S05]  /*549f0*/  IMAD.WIDE R32, R8, 0x4, R44 ;  /* 0x0000000408207825 */ /* 0x000fca00078e022c */
[----:B------:R-:W-:Y:S04]  /*54a00*/  STL.64 [R1+0x988], R32 ;  /* 0x0009882001007387 */ /* 0x000fe80000100a00 */
[----:B------:R-:W-:Y:S01]  /*54a10*/  LDGSTS.E [R11+0x20000], desc[UR60][R32.64], !P0 ;  /* 0x20000000200b7fae */ /* 0x000fe2000c12187c */
[----:B------:R-:W-:-:S05]  /*54a20*/  IMAD.WIDE R30, R8, 0x4, R30 ;  /* 0x00000004081e7825 */ /* 0x000fca00078e021e */
[----:B------:R1:W-:Y:S04]  /*54a30*/  STL.64 [R1+0x970], R30 ;  /* 0x0009701e01007387 */ /* 0x0003e80000100a00 */
[----:B------:R1:W-:Y:S01]  /*54a40*/  LDGSTS.E [R11+0x24000], desc[UR60][R30.64], !P0 ;  /* 0x240000001e0b7fae */ /* 0x0003e2000c12187c */
[----:B---3--:R-:W-:-:S04]  /*54a50*/  IMAD.WIDE R26, R8, 0x4, R26 ;  /* 0x00000004081a7825 */ /* 0x008fc800078e021a */
[----:B----4-:R-:W-:-:S04]  /*54a60*/  IMAD.WIDE R24, R8, 0x4, R24 ;  /* 0x0000000408187825 */ /* 0x010fc800078e0218 */
[----:B------:R-:W-:Y:S01]  /*54a70*/  IMAD.WIDE R22, R8, 0x4, R42 ;  /* 0x0000000408167825 */ /* 0x000fe200078e022a */
[----:B------:R-:W-:-:S03]  /*54a80*/  ISETP.GE.U32.AND P0, PT, R16, 0x7ffffded, PT ;  /* 0x7ffffded1000780c */ /* 0x000fc60003f06070 */
[----:B-1----:R-:W-:-:S05]  /*54a90*/  IMAD.WIDE R30, R8, 0x4, R34 ;  /* 0x00000004081e7825 */ /* 0x002fca00078e0222 */
[----:B------:R1:W-:Y:S04]  /*54aa0*/  STL.64 [R1+0x968], R30 ;  /* 0x0009681e01007387 */ /* 0x0003e80000100a00 */
[----:B------:R1:W-:Y:S04]  /*54ab0*/  LDGSTS.E [R11+0x20004], desc[UR60][R30.64], !P1 ;  /* 0x200040001e0b7fae */ /* 0x0003e8000c92187c */
[----:B------:R-:W-:Y:S04]  /*54ac0*/  STL.64 [R1+0x960], R26 ;  /* 0x0009601a01007387 */ /* 0x000fe80000100a00 */
[----:B------:R-:W-:Y:S04]  /*54ad0*/  LDGSTS.E [R11+0x24004], desc[UR60][R26.64], !P1 ;  /* 0x240040001a0b7fae */ /* 0x000fe8000c92187c */
[----:B------:R-:W-:Y:S01]  /*54ae0*/  STL.64 [R1+0x958], R24 ;  /* 0x0009581801007387 */ /* 0x000fe20000100a00 */
[----:B------:R-:W-:-:S03]  /*54af0*/  ISETP.GE.U32.AND P1, PT, R4, 0x7ffffdd0, PT ;  /* 0x7ffffdd00400780c */ /* 0x000fc60003f26070 */
[----:B------:R-:W-:Y:S04]  /*54b00*/  LDGSTS.E [R11+0x20008], desc[UR60][R24.64], !P4 ;  /* 0x20008000180b7fae */ /* 0x000fe8000e12187c */
[----:B------:R3:W-:Y:S04]  /*54b10*/  STL.64 [R1+0x950], R22 ;  /* 0x0009501601007387 */ /* 0x0007e80000100a00 */
[----:B------:R3:W-:Y:S01]  /*54b20*/  LDGSTS.E [R11+0x24008], desc[UR60][R22.64], !P4 ;  /* 0x24008000160b7fae */ /* 0x0007e2000e12187c */
[----:B------:R-:W-:Y:S01]  /*54b30*/  VIADD R16, R19, 0xfffffe4e ;  /* 0xfffffe4e13107836 */ /* 0x000fe20000000000 */
[----:B--2---:R-:W-:Y:S01]  /*54b40*/  IADD3 R4, R20, -0x1b3, RZ ;  /* 0xfffffe4d14047810 */ /* 0x004fe20007ffe0ff */
[----:B------:R-:W2:Y:S08]  /*54b50*/  LDC R19, c[0x0][0x230] ;  /* 0x00008c00ff137b82 */ /* 0x000eb00000000800 */
[----:B------:R-:W4:Y:S01]  /*54b60*/  LDC R20, c[0x0][0x230] ;  /* 0x00008c00ff147b82 */ /* 0x000f220000000800 */
[----:B-1----:R-:W-:-:S04]  /*54b70*/  IMAD.WIDE R30, R8, 0x4, R28 ;  /* 0x00000004081e7825 */ /* 0x002fc800078e021c */
[----:B------:R-:W-:-:S03]  /*54b80*/  IMAD.WIDE R28, R8, 0x4, R40 ;  /* 0x00000004081c7825 */ /* 0x000fc600078e0228 */
[----:B---3--:R-:W1:Y:S01]  /*54b90*/  LDC R22, c[0x0][0x230] ;  /* 0x00008c00ff167b82 */ /* 0x008e620000000800 */
[----:B------:R-:W-:Y:S01]  /*54ba0*/  ISETP.GE.U32.AND P4, PT, R16, 0x7ffffdcf, PT ;  /* 0x7ffffdcf1000780c */ /* 0x000fe20003f86070 */
[----:B------:R-:W-:-:S04]  /*54bb0*/  IMAD.WIDE R26, R8, 0x4, R236 ;  /* 0x00000004081a7825 */ /* 0x000fc800078e02ec */
[----:B------:R-:W-:-:S04]  /*54bc0*/  IMAD.WIDE R24, R8, 0x4, R234 ;  /* 0x0000000408187825 */ /* 0x000fc800078e02ea */
[----:B------:R-:W-:Y:S01]  /*54bd0*/  VIADD R16, R17, 0xfffffe4c ;  /* 0xfffffe4c11107836 */ /* 0x000fe20000000000 */
[----:B------:R3:W-:Y:S04]  /*54be0*/  LDGSTS.E [R11+0x2000c], desc[UR60][R30.64], !P0 ;  /* 0x2000c0001e0b7fae */ /* 0x0007e8000c12187c */
        /* <DEDUP_REMOVED lines=8> */
[----:B------:R4:W-:Y:S04]  /*54c70*/  STL.64 [R1+0x938], R26 ;  /* 0x0009381a01007387 */ /* 0x0009e80000100a00 */
[----:B------:R1:W-:Y:S01]  /*54c80*/  STL.64 [R1+0x930], R24 ;  /* 0x0009301801007387 */ /* 0x0003e20000100a00 */
[----:B------:R-:W1:Y:S01]  /*54c90*/  LDC R17, c[0x0][0x230] ;  /* 0x00008c00ff117b82 */ /* 0x000e620000000800 */
[----:B---3--:R-:W-:-:S04]  /*54ca0*/  IMAD.WIDE R30, R8, 0x4, R232 ;  /* 0x00000004081e7825 */ /* 0x008fc800078e02e8 */
[----:B--2---:R-:W-:-:S04]  /*54cb0*/  IMAD.WIDE R28, R8, 0x4, R230 ;  /* 0x00000004081c7825 */ /* 0x004fc800078e02e6 */
[----:B----4-:R-:W-:-:S04]  /*54cc0*/  IMAD.WIDE R26, R8, 0x4, R228 ;  /* 0x00000004081a7825 */ /* 0x010fc800078e02e4 */
[----:B-1----:R-:W-:-:S04]  /*54cd0*/  IMAD.WIDE R24, R8, 0x4, R226 ;  /* 0x0000000408187825 */ /* 0x002fc800078e02e2 */
[----:B------:R-:W-:Y:S01]  /*54ce0*/  VIADD R16, R18, 0xfffffe2e ;  /* 0xfffffe2e12107836 */ /* 0x000fe20000000000 */
[----:B------:R1:W-:Y:S04]  /*54cf0*/  LDGSTS.E [R11+0x28004], desc[UR60][R30.64], !P4 ;  /* 0x280040001e0b7fae */ /* 0x0003e8000e12187c */
[----:B------:R1:W-:Y:S04]  /*54d00*/  STL.64 [R1+0x928], R30 ;  /* 0x0009281e01007387 */ /* 0x0003e80000100a00 */
[----:B------:R2:W-:Y:S04]  /*54d10*/  LDGSTS.E [R11+0x2c004], desc[UR60][R28.64], !P4 ;  /* 0x2c0040001c0b7fae */ /* 0x0005e8000e12187c */
[----:B------:R2:W-:Y:S01]  /*54d20*/  STL.64 [R1+0x920], R28 ;  /* 0x0009201c01007387 */ /* 0x0005e20000100a00 */
[----:B------:R-:W-:-:S03]  /*54d30*/  ISETP.GE.U32.AND P4, PT, R4, 0x7ffffdb0, PT ;  /* 0x7ffffdb00400780c */ /* 0x000fc60003f86070 */
[----:B------:R3:W-:Y:S01]  /*54d40*/  LDGSTS.E [R11+0x28008], desc[UR60][R26.64], !P0 ;  /* 0x280080001a0b7fae */ /* 0x0007e2000c12187c */
[----:B------:R-:W4:Y:S01]  /*54d50*/  LDC R21, c[0x0][0x230] ;  /* 0x00008c00ff157b82 */ /* 0x000f220000000800 */
[----:B------:R-:W-:Y:S02]  /*54d60*/  IADD3 R4, R22, -0x1d3, RZ ;  /* 0xfffffe2d16047810 */ /* 0x000fe40007ffe0ff */
[----:B------:R3:W-:Y:S01]  /*54d70*/  LDGSTS.E [R11+0x2c008], desc[UR60][R24.64], !P0 ;  /* 0x2c008000180b7fae */ /* 0x0007e2000c12187c */
[----:B------:R-:W-:-:S04]  /*54d80*/  IMAD.WIDE R32, R8, 0x4, R164 ;  /* 0x0000000408207825 */ /* 0x000fc800078e02a4 */
[----:B------:R-:W4:Y:S01]  /*54d90*/  LDC R18, c[0x0][0x230] ;  /* 0x00008c00ff127b82 */ /* 0x000f220000000800 */
[----:B-1----:R-:W-:-:S04]  /*54da0*/  IMAD.WIDE R30, R8, 0x4, R224 ;  /* 0x00000004081e7825 */ /* 0x002fc800078e02e0 */
[----:B--2---:R-:W-:Y:S01]  /*54db0*/  IMAD.WIDE R28, R8, 0x4, R222 ;  /* 0x00000004081c7825 */ /* 0x004fe200078e02de */
[----:B------:R-:W-:Y:S01]  /*54dc0*/  ISETP.GE.U32.AND P0, PT, R16, 0x7ffffdaf, PT ;  /* 0x7ffffdaf1000780c */ /* 0x000fe20003f06070 */
        /* <DEDUP_REMOVED lines=8> */
[----:B------:R-:W4:Y:S01]  /*54e50*/  LDC R22, c[0x0][0x230] ;  /* 0x00008c00ff167b82 */ /* 0x000f220000000800 */
[----:B---3--:R-:W-:Y:S01]  /*54e60*/  IMAD.WIDE R26, R8, 0x4, R146 ;  /* 0x00000004081a7825 */ /* 0x008fe200078e0292 */
[----:B------:R-:W-:-:S06]  /*54e70*/  IADD3 R4, R20, -0x1f1, RZ ;  /* 0xfffffe0f14047810 */ /* 0x000fcc0007ffe0ff */
[----:B------:R-:W3:Y:S08]  /*54e80*/  LDC R19, c[0x0][0x230] ;  /* 0x00008c00ff137b82 */ /* 0x000ef00000000800 */
[----:B------:R-:W3:Y:S01]  /*54e90*/  LDC R20, c[0x0][0x230] ;  /* 0x00008c00ff147b82 */ /* 0x000ee20000000800 */
[C---:B-1----:R-:W-:Y:S01]  /*54ea0*/  IMAD.WIDE R24, R8.reuse, 0x4, R144 ;  /* 0x0000000408187825 */ /* 0x042fe200078e0290 */
[----:B------:R1:W-:Y:S03]  /*54eb0*/  LDGSTS.E [R11+0x30000], desc[UR60][R26.64], !P4 ;  /* 0x300000001a0b7fae */ /* 0x0003e6000e12187c */
[C---:B--2---:R-:W-:Y:S01]  /*54ec0*/  IMAD.WIDE R30, R8.reuse, 0x4, R168 ;  /* 0x00000004081e7825 */ /* 0x044fe200078e02a8 */
[----:B------:R1:W-:Y:S04]  /*54ed0*/  STL.64 [R1+0x8f8], R26 ;  /* 0x0008f81a01007387 */ /* 0x0003e80000100a00 */
[----:B------:R2:W-:Y:S01]  /*54ee0*/  LDGSTS.E [R11+0x34000], desc[UR60][R24.64], !P4 ;  /* 0x34000000180b7fae */ /* 0x0005e2000e12187c */
[----:B------:R-:W-:Y:S01]  /*54ef0*/  IMAD.WIDE R28, R8, 0x4, R148 ;  /* 0x00000004081c7825 */ /* 0x000fe200078e0294 */
[----:B------:R-:W-:-:S02]  /*54f00*/  ISETP.GE.U32.AND P4, PT, R16, 0x7ffffdad, PT ;  /* 0x7ffffdad1000780c */ /* 0x000fc40003f86070 */
[----:B------:R2:W-:Y:S04]  /*54f10*/  STL.64 [R1+0x8f0], R24 ;  /* 0x0008f01801007387 */ /* 0x0005e80000100a00 */
[----:B------:R4:W-:Y:S04]  /*54f20*/  STL.64 [R1+0x8e8], R30 ;  /* 0x0008e81e01007387 */ /* 0x0009e80000100a00 */
[----:B------:R4:W-:Y:S04]  /*54f30*/  LDGSTS.E [R11+0x30004], desc[UR60][R30.64], !P0 ;  /* 0x300040001e0b7fae */ /* 0x0009e8000c12187c */
[----:B------:R4:W-:Y:S04]  /*54f40*/  STL.64 [R1+0x8e0], R28 ;  /* 0x0008e01c01007387 */ /* 0x0009e80000100a00 */
[----:B------:R3:W-:Y:S01]  /*54f50*/  LDGSTS.E [R11+0x34004], desc[UR60][R28.64], !P0 ;  /* 0x340040001c0b7fae */ /* 0x0007e2000c12187c */
[----:B-1----:R-:W-:-:S04]  /*54f60*/  IMAD.WIDE R26, R8, 0x4, R152 ;  /* 0x00000004081a7825 */ /* 0x002fc800078e0298 */
[----:B--2---:R-:W-:-:S04]  /*54f70*/  IMAD.WIDE R24, R8, 0x4, R150 ;  /* 0x0000000408187825 */ /* 0x004fc800078e0296 */
[C---:B----4-:R-:W-:Y:S01]  /*54f80*/  IMAD.WIDE R30, R8.reuse, 0x4, R170 ;  /* 0x00000004081e7825 */ /* 0x050fe200078e02aa */
[----:B------:R1:W-:Y:S04]  /*54f90*/  STL.64 [R1+0x8d8], R26 ;  /* 0x0008d81a01007387 */ /* 0x0003e80000100a00 */
[----:B------:R1:W-:Y:S01]  /*54fa0*/  LDGSTS.E [R11+0x30008], desc[UR60][R26.64], !P1 ;  /* 0x300080001a0b7fae */ /* 0x0003e2000c92187c */
[----:B---3--:R-:W-:Y:S01]  /*54fb0*/  IMAD.WIDE R28, R8, 0x4, R154 ;  /* 0x00000004081c7825 */ /* 0x008fe200078e029a */
[----:B------:R-:W-:Y:S02]  /*54fc0*/  ISETP.GE.U32.AND P0, PT, R4, 0x7ffffd90, PT ;  /* 0x7ffffd900400780c */ /* 0x000fe40003f06070 */
[----:B------:R2:W-:Y:S04]  /*54fd0*/  STL.64 [R1+0x8d0], R24 ;  /* 0x0008d01801007387 */ /* 0x0005e80000100a00 */
[----:B------:R2:W-:Y:S01]  /*54fe0*/  LDGSTS.E [R11+0x34008], desc[UR60][R24.64], !P1 ;  /* 0x34008000180b7fae */ /* 0x0005e2000c92187c */
[----:B------:R-:W-:-:S03]  /*54ff0*/  VIADD R16, R17, 0xfffffe0e ;  /* 0xfffffe0e11107836 */ /* 0x000fc60000000000 */
[----:B------:R3:W-:Y:S04]  /*55000*/  STL.64 [R1+0x8c8], R30 ;  /* 0x0008c81e01007387 */ /* 0x0007e80000100a00 */
[----:B------:R4:W-:Y:S01]  /*55010*/  STL.64 [R1+0x8c0], R28 ;  /* 0x0008c01c01007387 */ /* 0x0009e20000100a00 */
[C---:B-1----:R-:W-:Y:S01]  /*55020*/  IMAD.WIDE R26, R8.reuse, 0x4, R158 ;  /* 0x00000004081a7825 */ /* 0x042fe200078e029e */
[----:B------:R-:W-:Y:S02]  /*55030*/  IADD3 R4, R21, -0x1f3, RZ ;  /* 0xfffffe0d15047810 */ /* 0x000fe40007ffe0ff */
[----:B------:R-:W-:Y:S01]  /*55040*/  LDGSTS.E [R11+0x3000c], desc[UR60][R30.64], !P4 ;  /* 0x3000c0001e0b7fae */ /* 0x000fe2000e12187c */
[----:B--2---:R-:W-:-:S03]  /*55050*/  IMAD.WIDE R24, R8, 0x4, R156 ;  /* 0x0000000408187825 */ /* 0x004fc600078e029c */
[----:B------:R1:W-:Y:S04]  /*55060*/  STL.64 [R1+0x8b8], R26 ;  /* 0x0008b81a01007387 */ /* 0x0003e80000100a00 */
[----:B------:R-:W2:Y:S01]  /*55070*/  LDL.LU.64 R44, [R1+0x128] ;  /* 0x00012800012c7983 */ /* 0x000ea20000300a00 */
[----:B------:R-:W-:-:S03]  /*55080*/  ISETP.GE.U32.AND P1, PT, R16, 0x7ffffd8f, PT ;  /* 0x7ffffd8f1000780c */ /* 0x000fc60003f26070 */
[----:B------:R4:W-:Y:S04]  /*55090*/  LDGSTS.E [R11+0x3400c], desc[UR60][R28.64], !P4 ;  /* 0x3400c0001c0b7fae */ /* 0x0009e8000e12187c */
[----:B------:R1:W-:Y:S01]  /*550a0*/  STL.64 [R1+0x8b0], R24 ;  /* 0x0008b01801007387 */ /* 0x0003e20000100a00 */
[----:B------:R-:W-:-:S03]  /*550b0*/  ISETP.GE.U32.AND P4, PT, R4, 0x7ffffd8e, PT ;  /* 0x7ffffd8e0400780c */ /* 0x000fc60003f86070 */
[----:B------:R-:W-:Y:S04]  /*550c0*/  LDGSTS.E [R11+0x38000], desc[UR60][R26.64], !P0 ;  /* 0x380000001a0b7fae */ /* 0x000fe8000c12187c */
[----:B---3--:R-:W3:Y:S04]  /*550d0*/  LDL.LU.64 R30, [R1+0x120] ;  /* 0x00012000011e7983 */ /* 0x008ee80000300a00 */
[----:B------:R-:W3:Y:S04]  /*550e0*/  LDL.LU.64 R34, [R1+0x118] ;  /* 0x0001180001227983 */ /* 0x000ee80000300a00 */
[----:B------:R-:W-:Y:S01]  /*550f0*/  LDGSTS.E [R11+0x3c000], desc[UR60][R24.64], !P0 ;  /* 0x3c000000180b7fae */ /* 0x000fe2000c12187c */
[----:B------:R-:W1:Y:S08]  /*55100*/  LDC R17, c[0x0][0x230] ;  /* 0x00008c00ff117b82 */ /* 0x000e700000000800 */
[----:B------:R-:W1:Y:S01]  /*55110*/  LDC R21, c[0x0][0x230] ;  /* 0x00008c00ff157b82 */ /* 0x000e620000000800 */
[----:B----4-:R-:W-:Y:S01]  /*55120*/  IMAD.WIDE R28, R8, 0x4, R162 ;  /* 0x00000004081c7825 */ /* 0x010fe200078e02a2 */
[----:B------:R4:W-:Y:S04]  /*55130*/  LDGSTS.E [R11+0x38004], desc[UR60][R38.64], !P1 ;  /* 0x38004000260b7fae */ /* 0x0009e8000c92187c */
[----:B-1----:R-:W3:Y:S04]  /*55140*/  LDL.LU.64 R26, [R1+0x110] ;  /* 0x00011000011a7983 */ /* 0x002ee80000300a00 */
[----:B------:R-:W3:Y:S04]  /*55150*/  LDL.LU.64 R42, [R1+0x108] ;  /* 0x00010800012a7983 */ /* 0x000ee80000300a00 */
[----:B------:R1:W-:Y:S04]  /*55160*/  LDGSTS.E [R11+0x3c004], desc[UR60][R36.64], !P1 ;  /* 0x3c004000240b7fae */ /* 0x0003e8000c92187c */
[----:B------:R-:W-:Y:S04]  /*55170*/  LDGSTS.E [R11+0x38008], desc[UR60][R32.64], !P4 ;  /* 0x38008000200b7fae */ /* 0x000fe8000e12187c */
[----:B------:R-:W3:Y:S04]  /*55180*/  LDL.LU.64 R24, [R1+0x100] ;  /* 0x0001000001187983 */ /* 0x000ee80000300a00 */
[----:B------:R-:W-:Y:S04]  /*55190*/  STL.64 [R1+0x8a8], R38 ;  /* 0x0008a82601007387 */ /* 0x000fe80000100a00 */
[----:B------:R-:W-:Y:S04]  /*551a0*/  STL.64 [R1+0x8a0], R36 ;  /* 0x0008a02401007387 */ /* 0x000fe80000100a00 */
[----:B------:R-:W-:Y:S04]  /*551b0*/  STL.64 [R1+0x898], R32 ;  /* 0x0008982001007387 */ /* 0x000fe80000100a00 */
[----:B------:R4:W-:Y:S04]  /*551c0*/  STL.64 [R1+0x890], R28 ;  /* 0x0008901c01007387 */ /* 0x0009e80000100a00 */
[----:B------:R-:W-:Y:S04]  /*551d0*/  LDGSTS.E [R11+0x3c008], desc[UR60][R28.64], !P4 ;  /* 0x3c0080001c0b7fae */ /* 0x000fe8000e12187c */
[----:B----4-:R-:W4:Y:S04]  /*551e0*/  LDL.LU.64 R28, [R1+0xf8] ;  /* 0x0000f800011c7983 */ /* 0x010f280000300a00 */
[----:B------:R-:W4:Y:S01]  /*551f0*/  LDL.LU.64 R40, [R1+0xf0] ;  /* 0x0000f00001287983 */ /* 0x000f220000300a00 */
[----:B------:R-:W-:Y:S01]  /*55200*/  VIADD R16, R18, 0xfffffe0c ;  /* 0xfffffe0c12107836 */ /* 0x000fe20000000000 */
[----:B------:R-:W-:Y:S01]  /*55210*/  IADD3 R4, R22, -0x195, RZ ;  /* 0xfffffe6b16047810 */ /* 0x000fe20007ffe0ff */
[----:B------:R-:W3:Y:S08]  /*55220*/  LDC R18, c[0x0][0x230] ;  /* 0x00008c00ff127b82 */ /* 0x000ef00000000800 */
[----:B------:R-:W3:Y:S01]  /*55230*/  LDC R22, c[0x0][0x230] ;  /* 0x00008c00ff167b82 */ /* 0x000ee20000000800 */
[----:B------:R-:W-:-:S02]  /*55240*/  ISETP.GE.U32.AND P0, PT, R16, 0x7ffffd8d, PT ;  /* 0x7ffffd8d1000780c */ /* 0x000fc40003f06070 */
[----:B------:R-:W-:Y:S01]  /*55250*/  ISETP.GE.U32.AND P1, PT, R4, 0x7ffffdec, PT ;  /* 0x7ffffdec0400780c */ /* 0x000fe20003f26070 */
[----:B------:R-:W-:Y:S02]  /*55260*/  VIADD R16, R19, 0xfffffe6a ;  /* 0xfffffe6a13107836 */ /* 0x000fe40000000000 */
[C---:B------:R-:W-:Y:S02]  /*55270*/  IMAD.WIDE R38, R8.reuse, 0x4, R174 ;  /* 0x0000000408267825 */ /* 0x040fe400078e02ae */
[----:B------:R-:W4:Y:S02]  /*55280*/  LDC R19, c[0x0][0x230] ;  /* 0x00008c00ff137b82 */ /* 0x000f240000000800 */
[----:B-1----:R-:W-:Y:S01]  /*55290*/  IMAD.WIDE R36, R8, 0x4, R166 ;  /* 0x0000000408247825 */ /* 0x002fe200078e02a6 */
[----:B------:R-:W-:Y:S02]  /*552a0*/  ISETP.GE.U32.AND P4, PT, R16, 0x7ffffdeb, PT ;  /* 0x7ffffdeb1000780c */ /* 0x000fe40003f86070 */
[----:B------:R-:W-:Y:S01]  /*552b0*/  IADD3 R4, R20, -0x197, RZ ;  /* 0xfffffe6914047810 */ /* 0x000fe20007ffe0ff */
[----:B------:R-:W-:Y:S04]  /*552c0*/  STL.64 [R1+0x878], R38 ;  /* 0x0008782601007387 */ /* 0x000fe80000100a00 */
[----:B------:R1:W-:Y:S01]  /*552d0*/  STL.64 [R1+0x860], R36 ;  /* 0x0008602401007387 */ /* 0x0003e20000100a00 */
[----:B------:R-:W-:Y:S01]  /*552e0*/  VIADD R16, R17, 0xfffffe68 ;  /* 0xfffffe6811107836 */ /* 0x000fe20000000000 */
[----:B------:R-:W4:Y:S02]  /*552f0*/  LDC R20, c[0x0][0x230] ;  /* 0x00008c00ff147b82 */ /* 0x000f240000000800 */
[----:B------:R-:W-:Y:S04]  /*55300*/  LDGSTS.E [R11+0x3800c], desc[UR60][R38.64], !P0 ;  /* 0x3800c000260b7fae */ /* 0x000fe8000c12187c */
[----:B------:R1:W-:Y:S01]  /*55310*/  LDGSTS.E [R11+0x3c00c], desc[UR60][R36.64], !P0 ;  /* 0x3c00c000240b7fae */ /* 0x0003e2000c12187c */
[----:B------:R-:W-:-:S02]  /*55320*/  ISETP.GE.U32.AND P0, PT, R4, 0x7ffffdea, PT ;  /* 0x7ffffdea0400780c */ /* 0x000fc40003f06070 */
[----:B------:R-:W-:Y:S01]  /*55330*/  IADD3 R4, R21, -0x1b5, RZ ;  /* 0xfffffe4b15047810 */ /* 0x000fe20007ffe0ff */
[----:B------:R-:W4:Y:S08]  /*55340*/  LDC R17, c[0x0][0x230] ;  /* 0x00008c00ff117b82 */ /* 0x000f300000000800 */
[----:B------:R-:W4:Y:S01]  /*55350*/  LDC R21, c[0x0][0x230] ;  /* 0x00008c00ff157b82 */ /* 0x000f220000000800 */
[----:B-1----:R-:W-:-:S04]  /*55360*/  IMAD.WIDE R36, R8, 0x4, R208 ;  /* 0x0000000408247825 */ /* 0x002fc800078e02d0 */
[----:B--2---:R-:W-:-:S04]  /*55370*/  IMAD.WIDE R32, R8, 0x4, R44 ;  /* 0x0000000408207825 */ /* 0x004fc800078e022c */
[----:B---3--:R-:W-:Y:S01]  /*55380*/  IMAD.WIDE R30, R8, 0x4, R30 ;  /* 0x00000004081e7825 */ /* 0x008fe200078e021e */
[----:B------:R1:W-:Y:S04]  /*55390*/  STL.64 [R1+0x838], R32 ;  /* 0x0008382001007387 */ /* 0x0003e80000100a00 */
[----:B------:R1:W-:Y:S04]  /*553a0*/  LDGSTS.E [R3+0x20000], desc[UR60][R32.64], !P1 ;  /* 0x2000000020037fae */ /* 0x0003e8000c92187c */
[----:B------:R2:W-:Y:S04]  /*553b0*/  STL.64 [R1+0x820], R30 ;  /* 0x0008201e01007387 */ /* 0x0005e80000100a00 */
[----:B------:R2:W-:Y:S01]  /*553c0*/  LDGSTS.E [R3+0x24000], desc[UR60][R30.64], !P1 ;  /* 0x240000001e037fae */ /* 0x0005e2000c92187c */
[----:B------:R-:W-:Y:S01]  /*553d0*/  ISETP.GE.U32.AND P1, PT, R16, 0x7ffffde9, PT ;  /* 0x7ffffde91000780c */ /* 0x000fe20003f26070 */
[----:B-1----:R-:W-:-:S04]  /*553e0*/  IMAD.WIDE R32, R8, 0x4, R34 ;  /* 0x0000000408207825 */ /* 0x002fc800078e0222 */
[----:B--2---:R-:W-:Y:S01]  /*553f0*/  IMAD.WIDE R30, R8, 0x4, R26 ;  /* 0x00000004081e7825 */ /* 0x004fe200078e021a */
[----:B------:R-:W-:Y:S04]  /*55400*/  LDGSTS.E [R3+0x20004], desc[UR60][R32.64], !P4 ;  /* 0x2000400020037fae */ /* 0x000fe8000e12187c */
[----:B------:R4:W-:Y:S01]  /*55410*/  LDGSTS.E [R3+0x24004], desc[UR60][R30.64], !P4 ;  /* 0x240040001e037fae */ /* 0x0009e2000e12187c */
[----:B------:R-:W-:Y:S01]  /*55420*/  ISETP.GE.U32.AND P4, PT, R4, 0x7ffffdcc, PT ;  /* 0x7ffffdcc0400780c */ /* 0x000fe20003f86070 */
[C---:B------:R-:W-:Y:S02]  /*55430*/  IMAD.WIDE R26, R8.reuse, 0x4, R42 ;  /* 0x00000004081a7825 */ /* 0x040fe400078e022a */
[----:B------:R-:W-:Y:S02]  /*55440*/  STL.64 [R1+0x808], R32 ;  /* 0x0008082001007387 */ /* 0x000fe40000100a00 */
[----:B------:R-:W-:-:S04]  /*55450*/  IMAD.WIDE R24, R8, 0x4, R24 ;  /* 0x0000000408187825 */ /* 0x000fc800078e0218 */
[----:B------:R-:W-:Y:S01]  /*55460*/  VIADD R16, R18, 0xfffffe4a ;  /* 0xfffffe4a12107836 */ /* 0x000fe20000000000 */
[----:B------:R4:W-:Y:S04]  /*55470*/  STL.64 [R1+0x7f0], R30 ;  /* 0x0007f01e01007387 */ /* 0x0009e80000100a00 */
[----:B------:R1:W-:Y:S04]  /*55480*/  STL.64 [R1+0x7d8], R26 ;  /* 0x0007d81a01007387 */ /* 0x0003e80000100a00 */
[----:B------:R1:W-:Y:S04]  /*55490*/  LDGSTS.E [R3+0x20008], desc[UR60][R26.64], !P0 ;  /* 0x200080001a037fae */ /* 0x0003e8000c12187c */
[----:B------:R2:W-:Y:S04]  /*554a0*/  STL.64 [R1+0x7c0], R24 ;  /* 0x0007c01801007387 */ /* 0x0005e80000100a00 */
[----:B------:R2:W-:Y:S01]  /*554b0*/  LDGSTS.E [R3+0x24008], desc[UR60][R24.64], !P0 ;  /* 0x2400800018037fae */ /* 0x0005e2000c12187c */
[----:B------:R-:W-:-:S02]  /*554c0*/  IADD3 R4, R22, -0x1b7, RZ ;  /* 0xfffffe4916047810 */ /* 0x000fc40007ffe0ff */
[----:B------:R-:W-:Y:S01]  /*554d0*/  ISETP.GE.U32.AND P0, PT, R16, 0x7ffffdcb, PT ;  /* 0x7ffffdcb1000780c */ /* 0x000fe20003f06070 */
[----:B------:R-:W3:Y:S01]  /*554e0*/  LDC R18, c[0x0][0x230] ;  /* 0x00008c00ff127b82 */ /* 0x000ee20000000800 */
[----:B----4-:R-:W-:-:S04]  /*554f0*/  IMAD.WIDE R30, R8, 0x4, R28 ;  /* 0x00000004081e7825 */ /* 0x010fc800078e021c */
[----:B------:R-:W-:-:S04]  /*55500*/  IMAD.WIDE R28, R8, 0x4, R40 ;  /* 0x00000004081c7825 */ /* 0x000fc800078e0228 */
[----:B-1----:R-:W-:-:S04]  /*55510*/  IMAD.WIDE R26, R8, 0x4, R220 ;  /* 0x00000004081a7825 */ /* 0x002fc800078e02dc */
[----:B--2---:R-:W-:-:S04]  /*55520*/  IMAD.WIDE R24, R8, 0x4, R218 ;  /* 0x0000000408187825 */ /* 0x004fc800078e02da */
[----:B------:R-:W-:Y:S01]  /*55530*/  VIADD R16, R19, 0xfffffe48 ;  /* 0xfffffe4813107836 */ /* 0x000fe20000000000 */
[----:B------:R1:W-:Y:S04]  /*55540*/  LDGSTS.E [R3+0x2000c], desc[UR60][R30.64], !P1 ;  /* 0x2000c0001e037fae */ /* 0x0003e8000c92187c */
[----:B------:R2:W-:Y:S01]  /*55550*/  LDGSTS.E [R3+0x2400c], desc[UR60][R28.64], !P1 ;  /* 0x2400c0001c037fae */ /* 0x0005e2000c92187c */
[----:B------:R-:W-:-:S03]  /*55560*/  ISETP.GE.U32.AND P1, PT, R4, 0x7ffffdca, PT ;  /* 0x7ffffdca0400780c */ /* 0x000fc60003f26070 */
[----:B------:R4:W-:Y:S04]  /*55570*/  LDGSTS.E [R3+0x28000], desc[UR60][R26.64], !P4 ;  /* 0x280000001a037fae */ /* 0x0009e8000e12187c */
[----:B------:R3:W-:Y:S01]  /*55580*/  LDGSTS.E [R3+0x2c000], desc[UR60][R24.64], !P4 ;  /* 0x2c00000018037fae */ /* 0x0007e2000e12187c */
[----:B------:R-:W3:Y:S01]  /*55590*/  LDC R22, c[0x0][0x230] ;  /* 0x00008c00ff167b82 */ /* 0x000ee20000000800 */
[----:B------:R-:W-:Y:S02]  /*555a0*/  ISETP.GE.U32.AND P4, PT, R16, 0x7ffffdc9, PT ;  /* 0x7ffffdc91000780c */ /* 0x000fe40003f86070 */
[----:B------:R1:W-:Y:S04]  /*555b0*/  STL.64 [R1+0x7a8], R30 ;  /* 0x0007a81e01007387 */ /* 0x0003e80000100a00 */
[----:B------:R2:W-:Y:S04]  /*555c0*/  STL.64 [R1+0x790], R28 ;  /* 0x0007901c01007387 */ /* 0x0005e80000100a00 */
[----:B------:R4:W-:Y:S04]  /*555d0*/  STL.64 [R1+0x778], R26 ;  /* 0x0007781a01007387 */ /* 0x0009e80000100a00 */
[----:B------:R3:W-:Y:S01]  /*555e0*/  STL.64 [R1+0x760], R24 ;  /* 0x0007601801007387 */ /* 0x0007e20000100a00 */
[----:B------:R-:W-:Y:S01]  /*555f0*/  IADD3 R4, R20, -0x1d5, RZ ;  /* 0xfffffe2b14047810 */ /* 0x000fe20007ffe0ff */
[----:B------:R-:W3:Y:S01]  /*55600*/  LDC R19, c[0x0][0x230] ;  /* 0x00008c00ff137b82 */ /* 0x000ee20000000800 */
[----:B------:R-:W-:-:S02]  /*55610*/  VIADD R16, R17, 0xfffffe2a ;  /* 0xfffffe2a11107836 */ /* 0x000fc40000000000 */
[----:B------:R-:W-:-:S04]  /*55620*/  IMAD.WIDE R32, R8, 0x4, R200 ;  /* 0x0000000408207825 */ /* 0x000fc800078e02c8 */
[C---:B------:R-:W-:Y:S01]  /*55630*/  IMAD.WIDE R34, R8.reuse, 0x4, R212 ;  /* 0x0000000408227825 */ /* 0x040fe200078e02d4 */
[----:B------:R-:W3:Y:S08]  /*55640*/  LDC R20, c[0x0][0x230] ;  /* 0x00008c00ff147b82 */ /* 0x000ef00000000800 */
[----:B------:R-:W3:Y:S01]  /*55650*/  LDC R17, c[0x0][0x230] ;  /* 0x00008c00ff117b82 */ /* 0x000ee20000000800 */
[----:B-1----:R-:W-:-:S04]  /*55660*/  IMAD.WIDE R30, R8, 0x4, R176 ;  /* 0x00000004081e7825 */ /* 0x002fc800078e02b0 */
[----:B--2---:R-:W-:-:S04]  /*55670*/  IMAD.WIDE R28, R8, 0x4, R178 ;  /* 0x00000004081c7825 */ /* 0x004fc800078e02b2 */
[----:B----4-:R-:W-:-:S04]  /*55680*/  IMAD.WIDE R26, R8, 0x4, R180 ;  /* 0x00000004081a7825 */ /* 0x010fc800078e02b4 */
[----:B---3--:R-:W-:Y:S01]  /*55690*/  IMAD.WIDE R24, R8, 0x4, R182 ;  /* 0x0000000408187825 */ /* 0x008fe200078e02b6 */
[----:B------:R1:W-:Y:S04]  /*556a0*/  STL.64 [R1+0x748], R30 ;  /* 0x0007481e01007387 */ /* 0x0003e80000100a00 */
[----:B------:R1:W-:Y:S04]  /*556b0*/  LDGSTS.E [R3+0x28004], desc[UR60][R30.64], !P0 ;  /* 0x280040001e037fae */ /* 0x0003e8000c12187c */
[----:B------:R2:W-:Y:S04]  /*556c0*/  STL.64 [R1+0x730], R28 ;  /* 0x0007301c01007387 */ /* 0x0005e80000100a00 */
[----:B------:R2:W-:Y:S01]  /*556d0*/  LDGSTS.E [R3+0x2c004], desc[UR60][R28.64], !P0 ;  /* 0x2c0040001c037fae */ /* 0x0005e2000c12187c */
[----:B------:R-:W-:-:S03]  /*556e0*/  ISETP.GE.U32.AND P0, PT, R4, 0x7ffffdac, PT ;  /* 0x7ffffdac0400780c */ /* 0x000fc60003f06070 */
[----:B------:R3:W-:Y:S04]  /*556f0*/  LDGSTS.E [R3+0x28008], desc[UR60][R26.64], !P1 ;  /* 0x280080001a037fae */ /* 0x0007e8000c92187c */
[----:B------:R4:W-:Y:S01]  /*55700*/  LDGSTS.E [R3+0x2c008], desc[UR60][R24.64], !P1 ;  /* 0x2c00800018037fae */ /* 0x0009e2000c92187c */
[----:B------:R-:W-:Y:S02]  /*55710*/  IADD3 R4, R21, -0x1d7, RZ ;  /* 0xfffffe2915047810 */ /* 0x000fe40007ffe0ff */
[----:B------:R-:W-:Y:S01]  /*55720*/  ISETP.GE.U32.AND P1, PT, R16, 0x7ffffdab, PT ;  /* 0x7ffffdab1000780c */ /* 0x000fe20003f26070 */
[----:B-1----:R-:W-:-:S04]  /*55730*/  IMAD.WIDE R30, R8, 0x4, R184 ;  /* 0x00000004081e7825 */ /* 0x002fc800078e02b8 */
[----:B--2---:R-:W-:Y:S01]  /*55740*/  IMAD.WIDE R28, R8, 0x4, R186 ;  /* 0x00000004081c7825 */ /* 0x004fe200078e02ba */
        /* <DEDUP_REMOVED lines=8> */
[----:B------:R-:W2:Y:S01]  /*557d0*/  LDC R21, c[0x0][0x230] ;  /* 0x00008c00ff157b82 */ /* 0x000ea20000000800 */
[----:B---3--:R-:W-:Y:S01]  /*557e0*/  IMAD.WIDE R26, R8, 0x4, R188 ;  /* 0x00000004081a7825 */ /* 0x008fe200078e02bc */
[----:B------:R-:W-:-:S06]  /*557f0*/  IADD3 R4, R22, -0x1f5, RZ ;  /* 0xfffffe0b16047810 */ /* 0x000fcc0007ffe0ff */
[----:B------:R-:W3:Y:S08]  /*55800*/  LDC R18, c[0x0][0x230] ;  /* 0x00008c00ff127b82 */ /* 0x000ef00000000800 */
[----:B------:R-:W3:Y:S01]  /*55810*/  LDC R22, c[0x0][0x230] ;  /* 0x00008c00ff167b82 */ /* 0x000ee20000000800 */
[----:B----4-:R-:W-:-:S04]  /*55820*/  IMAD.WIDE R24, R8, 0x4, R190 ;  /* 0x0000000408187825 */ /* 0x010fc800078e02be */
[----:B-1----:R-:W-:-:S04]  /*55830*/  IMAD.WIDE R30, R8, 0x4, R192 ;  /* 0x00000004081e7825 */ /* 0x002fc800078e02c0 */
[----:B--2---:R-:W-:Y:S01]  /*55840*/  IMAD.WIDE R28, R8, 0x4, R194 ;  /* 0x00000004081c7825 */ /* 0x004fe200078e02c2 */
[----:B------:R1:W-:Y:S04]  /*55850*/  STL.64 [R1+0x6b8], R26 ;  /* 0x0006b81a01007387 */ /* 0x0003e80000100a00 */
[----:B------:R1:W-:Y:S04]  /*55860*/  LDGSTS.E [R3+0x30000], desc[UR60][R26.64], !P0 ;  /* 0x300000001a037fae */ /* 0x0003e8000c12187c */
[----:B------:R2:W-:Y:S04]  /*55870*/  STL.64 [R1+0x6a0], R24 ;  /* 0x0006a01801007387 */ /* 0x0005e80000100a00 */
[----:B------:R2:W-:Y:S01]  /*55880*/  LDGSTS.E [R3+0x34000], desc[UR60][R24.64], !P0 ;  /* 0x3400000018037fae */ /* 0x0005e2000c12187c */
[----:B------:R-:W-:-:S03]  /*55890*/  ISETP.GE.U32.AND P0, PT, R16, 0x7ffffda9, PT ;  /* 0x7ffffda91000780c */ /* 0x000fc60003f06070 */
[----:B------:R4:W-:Y:S04]  /*558a0*/  LDGSTS.E [R3+0x30004], desc[UR60][R30.64], !P1 ;  /* 0x300040001e037fae */ /* 0x0009e8000c92187c */
[----:B------:R4:W-:Y:S04]  /*558b0*/  STL.64 [R1+0x688], R30 ;  /* 0x0006881e01007387 */ /* 0x0009e80000100a00 */
[----:B------:R3:W-:Y:S04]  /*558c0*/  LDGSTS.E [R3+0x34004], desc[UR60][R28.64], !P1 ;  /* 0x340040001c037fae */ /* 0x0007e8000c92187c */
[----:B------:R3:W-:Y:S01]  /*558d0*/  STL.64 [R1+0x670], R28 ;  /* 0x0006701c01007387 */ /* 0x0007e20000100a00 */
[----:B------:R-:W-:Y:S01]  /*558e0*/  ISETP.GE.U32.AND P1, PT, R4, 0x7ffffd8c, PT ;  /* 0x7ffffd8c0400780c */ /* 0x000fe20003f26070 */
[----:B-1----:R-:W-:-:S04]  /*558f0*/  IMAD.WIDE R26, R8, 0x4, R196 ;  /* 0x00000004081a7825 */ /* 0x002fc800078e02c4 */
[----:B--2---:R-:W-:-:S04]  /*55900*/  IMAD.WIDE R24, R8, 0x4, R198 ;  /* 0x0000000408187825 */ /* 0x004fc800078e02c6 */
[----:B------:R-:W-:Y:S02]  /*55910*/  VIADD R16, R19, 0xfffffe0a ;  /* 0xfffffe0a13107836 */ /* 0x000fe40000000000 */
[C---:B----4-:R-:W-:Y:S01]  /*55920*/  IMAD.WIDE R30, R8.reuse, 0x4, R204 ;  /* 0x00000004081e7825 */ /* 0x050fe200078e02cc */
[----:B------:R1:W-:Y:S04]  /*55930*/  STL.64 [R1+0x658], R26 ;  /* 0x0006581a01007387 */ /* 0x0003e80000100a00 */
[----:B------:R-:W-:Y:S04]  /*55940*/  LDGSTS.E [R3+0x30008], desc[UR60][R26.64], !P4 ;  /* 0x300080001a037fae */ /* 0x000fe8000e12187c */
[----:B------:R2:W-:Y:S04]  /*55950*/  STL.64 [R1+0x640], R24 ;  /* 0x0006401801007387 */ /* 0x0005e80000100a00 */
[----:B------:R2:W-:Y:S01]  /*55960*/  LDGSTS.E [R3+0x34008], desc[UR60][R24.64], !P4 ;  /* 0x3400800018037fae */ /* 0x0005e2000e12187c */
[----:B---3--:R-:W-:Y:S01]  /*55970*/  IMAD.WIDE R28, R8, 0x4, R206 ;  /* 0x00000004081c7825 */ /* 0x008fe200078e02ce */
[----:B------:R-:W-:-:S02]  /*55980*/  ISETP.GE.U32.AND P4, PT, R16, 0x7ffffd8b, PT ;  /* 0x7ffffd8b1000780c */ /* 0x000fc40003f86070 */
[----:B------:R3:W-:Y:S01]  /*55990*/  LDGSTS.E [R3+0x3000c], desc[UR60][R32.64], !P0 ;  /* 0x3000c00020037fae */ /* 0x0007e2000c12187c */
[----:B------:R-:W-:Y:S01]  /*559a0*/  IADD3 R4, R20, -0x1f7, RZ ;  /* 0xfffffe0914047810 */ /* 0x000fe20007ffe0ff */
[----:B------:R-:W4:Y:S02]  /*559b0*/  LDC R19, c[0x0][0x230] ;  /* 0x00008c00ff137b82 */ /* 0x000f240000000800 */
[----:B-1----:R-:W4:Y:S01]  /*559c0*/  LDL.LU.64 R26, [R1+0x588] ;  /* 0x00058800011a7983 */ /* 0x002f220000300a00 */
[----:B--2---:R-:W-:-:S03]  /*559d0*/  IMAD.WIDE R24, R8, 0x4, R202 ;  /* 0x0000000408187825 */ /* 0x004fc600078e02ca */
[----:B------:R3:W-:Y:S01]  /*559e0*/  STL.64 [R1+0x628], R32 ;  /* 0x0006282001007387 */ /* 0x0007e20000100a00 */
[----:B------:R-:W-:Y:S01]  /*559f0*/  VIADD R16, R17, 0xfffffe08 ;  /* 0xfffffe0811107836 */ /* 0x000fe20000000000 */
[----:B------:R-:W1:Y:S08]  /*55a00*/  LDC R20, c[0x0][0x230] ;  /* 0x00008c00ff147b82 */ /* 0x000e700000000800 */
[----:B------:R-:W2:Y:S01]  /*55a10*/  LDC R17, c[0x0][0x230] ;  /* 0x00008c00ff117b82 */ /* 0x000ea20000000800 */
[----:B------:R3:W-:Y:S04]  /*55a20*/  STL.64 [R1+0x610], R24 ;  /* 0x0006101801007387 */ /* 0x0007e80000100a00 */
[----:B------:R-:W2:Y:S04]  /*55a30*/  LDL.LU.64 R42, [R1+0x590] ;  /* 0x00059000012a7983 */ /* 0x000ea80000300a00 */
[----:B------:R-:W-:Y:S04]  /*55a40*/  STL.64 [R1+0x5f8], R30 ;  /* 0x0005f81e01007387 */ /* 0x000fe80000100a00 */
[----:B------:R-:W-:Y:S04]  /*55a50*/  LDGSTS.E [R3+0x3400c], desc[UR60][R24.64], !P0 ;  /* 0x3400c00018037fae */ /* 0x000fe8000c12187c */
[----:B------:R1:W-:Y:S04]  /*55a60*/  STL.64 [R1+0x5e0], R28 ;  /* 0x0005e01c01007387 */ /* 0x0003e80000100a00 */
[----:B------:R1:W-:Y:S04]  /*55a70*/  LDGSTS.E [R3+0x38000], desc[UR60][R30.64], !P1 ;  /* 0x380000001e037fae */ /* 0x0003e8000c92187c */
[----:B------:R-:W-:Y:S01]  /*55a80*/  LDGSTS.E [R3+0x3c000], desc[UR60][R28.64], !P1 ;  /* 0x3c0000001c037fae */ /* 0x000fe2000c92187c */
[----:B---3--:R-:W-:-:S03]  /*55a90*/  IMAD.WIDE R32, R8, 0x4, R214 ;  /* 0x0000000408207825 */ /* 0x008fc600078e02d6 */
[----:B------:R-:W-:Y:S04]  /*55aa0*/  LDGSTS.E [R3+0x38004], desc[UR60][R36.64], !P4 ;  /* 0x3800400024037fae */ /* 0x000fe8000e12187c */
[----:B------:R-:W3:Y:S04]  /*55ab0*/  LDL.LU.64 R24, [R1+0x5a0] ;  /* 0x0005a00001187983 */ /* 0x000ee80000300a00 */
[----:B-1----:R-:W3:Y:S01]  /*55ac0*/  LDL.LU.64 R28, [R1+0x5a8] ;  /* 0x0005a800011c7983 */ /* 0x002ee20000300a00 */
[----:B------:R-:W-:-:S03]  /*55ad0*/  IMAD.WIDE R30, R8, 0x4, R210 ;  /* 0x00000004081e7825 */ /* 0x000fc600078e02d2 */
[----:B------:R-:W3:Y:S04]  /*55ae0*/  LDL.LU.64 R40, [R1+0x5b8] ;  /* 0x0005b80001287983 */ /* 0x000ee80000300a00 */
[----:B------:R-:W-:Y:S04]  /*55af0*/  STL.64 [R1+0x5c8], R36 ;  /* 0x0005c82401007387 */ /* 0x000fe80000100a00 */
[----:B------:R1:W-:Y:S04]  /*55b00*/  STL.64 [R1+0x5b0], R30 ;  /* 0x0005b01e01007387 */ /* 0x0003e80000100a00 */
[----:B------:R-:W3:Y:S04]  /*55b10*/  LDL.LU.64 R38, [R1+0x5c0] ;  /* 0x0005c00001267983 */ /* 0x000ee80000300a00 */
[----:B------:R1:W-:Y:S04]  /*55b20*/  STL.64 [R1+0x598], R34 ;  /* 0x0005982201007387 */ /* 0x0003e80000100a00 */
[----:B------:R-:W-:Y:S04]  /*55b30*/  LDGSTS.E [R3+0x3c004], desc[UR60][R30.64], !P4 ;  /* 0x3c0040001e037fae */ /* 0x000fe8000e12187c */
[----:B------:R2:W-:Y:S04]  /*55b40*/  STL.64 [R1+0x580], R32 ;  /* 0x0005802001007387 */ /* 0x0005e80000100a00 */
[----:B-1----:R-:W3:Y:S01]  /*55b50*/  LDL.LU.64 R30, [R1+0x5d0] ;  /* 0x0005d000011e7983 */ /* 0x002ee20000300a00 */
[----:B------:R-:W-:-:S02]  /*55b60*/  ISETP.GE.U32.AND P0, PT, R4, 0x7ffffd8a, PT ;  /* 0x7ffffd8a0400780c */ /* 0x000fc40003f06070 */
[----:B------:R-:W-:Y:S02]  /*55b70*/  ISETP.GE.U32.AND P1, PT, R16, 0x7ffffd89, PT ;  /* 0x7ffffd891000780c */ /* 0x000fe40003f26070 */
[----:B------:R-:W-:Y:S01]  /*55b80*/  IADD3 R4, R21, -0x199, RZ ;  /* 0xfffffe6715047810 */ /* 0x000fe20007ffe0ff */
[----:B------:R-:W-:Y:S01]  /*55b90*/  VIADD R16, R18, 0xfffffe66 ;  /* 0xfffffe6612107836 */ /* 0x000fe20000000000 */
[----:B------:R-:W1:Y:S08]  /*55ba0*/  LDC R21, c[0x0][0x230] ;  /* 0x00008c00ff157b82 */ /* 0x000e700000000800 */
[----:B------:R-:W1:Y:S01]  /*55bb0*/  LDC R18, c[0x0][0x230] ;  /* 0x00008c00ff127b82 */ /* 0x000e620000000800 */
[----:B------:R-:W-:-:S02]  /*55bc0*/  ISETP.GE.U32.AND P4, PT, R4, 0x7ffffde8, PT ;  /* 0x7ffffde80400780c */ /* 0x000fc40003f86070 */
[----:B------:R-:W-:Y:S01]  /*55bd0*/  IADD3 R4, R22, -0x19b, RZ ;  /* 0xfffffe6516047810 */ /* 0x000fe20007ffe0ff */
[----:B------:R1:W-:Y:S04]  /*55be0*/  LDGSTS.E [R3+0x38008], desc[UR60][R34.64], !P0 ;  /* 0x3800800022037fae */ /* 0x0003e8000c12187c */
[----:B------:R2:W-:Y:S01]  /*55bf0*/  LDGSTS.E [R3+0x3c008], desc[UR60][R32.64], !P0 ;  /* 0x3c00800020037fae */ /* 0x0005e2000c12187c */
[----:B------:R-:W-:Y:S01]  /*55c00*/  ISETP.GE.U32.AND P0, PT, R16, 0x7ffffde7, PT ;  /* 0x7ffffde71000780c */ /* 0x000fe20003f06070 */
[----:B-1----:R-:W-:-:S05]  /*55c10*/  IMAD.WIDE R34, R8, 0x4, R216 ;  /* 0x0000000408227825 */ /* 0x002fca00078e02d8 */
[----:B------:R1:W-:Y:S04]  /*55c20*/  STL.64 [R1+0x3f8], R34 ;  /* 0x0003f82201007387 */ /* 0x0003e80000100a00 */
[----:B------:R-:W-:Y:S01]  /*55c30*/  LDGSTS.E [R3+0x3800c], desc[UR60][R34.64], !P1 ;  /* 0x3800c00022037fae */ /* 0x000fe2000c92187c */
[----:B----4-:R-:W-:-:S05]  /*55c40*/  IMAD.WIDE R36, R8, 0x4, R26 ;  /* 0x0000000408247825 */ /* 0x010fca00078e021a */
[----:B------:R4:W-:Y:S04]  /*55c50*/  STL.64 [R1+0x3f0], R36 ;  /* 0x0003f02401007387 */ /* 0x0009e80000100a00 */
[----:B------:R-:W4:Y:S01]  /*55c60*/  LDL.LU.64 R26, [R1+0x5d8] ;  /* 0x0005d800011a7983 */ /* 0x000f220000300a00 */
[----:B--2---:R-:W-:-:S03]  /*55c70*/  IMAD.WIDE R32, R8, 0x4, R42 ;  /* 0x0000000408207825 */ /* 0x004fc600078e022a */
[----:B------:R4:W-:Y:S04]  /*55c80*/  LDGSTS.E [R3+0x3c00c], desc[UR60][R36.64], !P1 ;  /* 0x3c00c00024037fae */ /* 0x0009e8000c92187c */
[----:B------:R2:W-:Y:S01]  /*55c90*/  LDGSTS.E [R2+0x20000], desc[UR60][R32.64], !P4 ;  /* 0x2000000020027fae */ /* 0x0005e2000e12187c */
[----:B---3--:R-:W-:-:S03]  /*55ca0*/  IMAD.WIDE R22, R8, 0x4, R24 ;  /* 0x0000000408167825 */ /* 0x008fc600078e0218 */
[----:B------:R-:W3:Y:S04]  /*55cb0*/  LDL.LU.64 R24, [R1+0x5e8] ;  /* 0x0005e80001187983 */ /* 0x000ee80000300a00 */
[----:B------:R2:W-:Y:S04]  /*55cc0*/  STL.64 [R1+0x578], R32 ;  /* 0x0005782001007387 */ /* 0x0005e80000100a00 */
[----:B------:R-:W-:Y:S04]  /*55cd0*/  STL.64 [R1+0x570], R22 ;  /* 0x0005701601007387 */ /* 0x000fe80000100a00 */
[----:B-1----:R-:W3:Y:S01]  /*55ce0*/  LDL.LU.64 R34, [R1+0x5f0] ;  /* 0x0005f00001227983 */ /* 0x002ee20000300a00 */
[----:B------:R-:W-:-:S03]  /*55cf0*/  IMAD.WIDE R28, R8, 0x4, R28 ;  /* 0x00000004081c7825 */ /* 0x000fc600078e021c */
[----:B------:R-:W3:Y:S01]  /*55d00*/  LDL.LU.64 R42, [R1+0x600] ;  /* 0x00060000012a7983 */ /* 0x000ee20000300a00 */
[----:B------:R-:W-:-:S04]  /*55d10*/  IMAD.WIDE R40, R8, 0x4, R40 ;  /* 0x0000000408287825 */ /* 0x000fc800078e0228 */
[C---:B----4-:R-:W-:Y:S01]  /*55d20*/  IMAD.WIDE R36, R8.reuse, 0x4, R38 ;  /* 0x0000000408247825 */ /* 0x050fe200078e0226 */
[----:B------:R1:W-:Y:S04]  /*55d30*/  LDGSTS.E [R2+0x24000], desc[UR60][R22.64], !P4 ;  /* 0x2400000016027fae */ /* 0x0003e8000e12187c */
[----:B------:R4:W-:Y:S04]  /*55d40*/  STL.64 [R1+0x568], R28 ;  /* 0x0005681c01007387 */ /* 0x0009e80000100a00 */
[----:B------:R1:W-:Y:S04]  /*55d50*/  STL.64 [R1+0x560], R40 ;  /* 0x0005602801007387 */ /* 0x0003e80000100a00 */
[----:B------:R-:W3:Y:S04]  /*55d60*/  LDL.LU.64 R38, [R1+0x608] ;  /* 0x0006080001267983 */ /* 0x000ee80000300a00 */
[----:B------:R-:W-:Y:S04]  /*55d70*/  LDGSTS.E [R2+0x20004], desc[UR60][R28.64], !P0 ;  /* 0x200040001c027fae */ /* 0x000fe8000c12187c */
[----:B------:R-:W-:Y:S01]  /*55d80*/  LDGSTS.E [R2+0x24004], desc[UR60][R40.64], !P0 ;  /* 0x2400400028027fae */ /* 0x000fe2000c12187c */
[----:B--2---:R-:W-:-:S03]  /*55d90*/  IMAD.WIDE R32, R8, 0x4, R30 ;  /* 0x0000000408207825 */ /* 0x004fc600078e021e */
[----:B------:R-:W2:Y:S04]  /*55da0*/  LDL.LU.64 R30, [R1+0x618] ;  /* 0x00061800011e7983 */ /* 0x000ea80000300a00 */
[----:B------:R3:W-:Y:S04]  /*55db0*/  STL.64 [R1+0x558], R36 ;  /* 0x0005582401007387 */ /* 0x0007e80000100a00 */
[----:B------:R3:W-:Y:S01]  /*55dc0*/  STL.64 [R1+0x550], R32 ;  /* 0x0005502001007387 */ /* 0x0007e20000100a00 */
[----:B------:R-:W-:-:S03]  /*55dd0*/  VIADD R16, R19, 0xfffffe64 ;  /* 0xfffffe6413107836 */ /* 0x000fc60000000000 */
[----:B----4-:R-:W4:Y:S04]  /*55de0*/  LDL.LU.64 R28, [R1+0x620] ;  /* 0x00062000011c7983 */ /* 0x010f280000300a00 */
[----:B-1----:R-:W4:Y:S01]  /*55df0*/  LDL.LU.64 R40, [R1+0x630] ;  /* 0x0006300001287983 */ /* 0x002f220000300a00 */
[----:B------:R-:W-:Y:S01]  /*55e00*/  ISETP.GE.U32.AND P1, PT, R4, 0x7ffffde6, PT ;  /* 0x7ffffde60400780c */ /* 0x000fe20003f26070 */
[----:B------:R-:W1:Y:S01]  /*55e10*/  LDC R22, c[0x0][0x230] ;  /* 0x00008c00ff167b82 */ /* 0x000e620000000800 */
[----:B------:R-:W-:Y:S02]  /*55e20*/  IADD3 R4, R20, -0x1b9, RZ ;  /* 0xfffffe4714047810 */ /* 0x000fe40007ffe0ff */
[----:B------:R-:W-:-:S05]  /*55e30*/  ISETP.GE.U32.AND P4, PT, R16, 0x7ffffde5, PT ;  /* 0x7ffffde51000780c */ /* 0x000fca0003f86070 */
[----:B------:R-:W4:Y:S08]  /*55e40*/  LDC R19, c[0x0][0x230] ;  /* 0x00008c00ff137b82 */ /* 0x000f300000000800 */
[----:B------:R-:W4:Y:S01]  /*55e50*/  LDC R20, c[0x0][0x230] ;  /* 0x00008c00ff147b82 */ /* 0x000f220000000800 */
[----:B------:R-:W-:Y:S01]  /*55e60*/  ISETP.GE.U32.AND P0, PT, R4, 0x7ffffdc8, PT ;  /* 0x7ffffdc80400780c */ /* 0x000fe20003f06070 */
[----:B------:R-:W-:Y:S01]  /*55e70*/  VIADD R16, R17, 0xfffffe46 ;  /* 0xfffffe4611107836 */ /* 0x000fe20000000000 */
[----:B------:R3:W-:Y:S04]  /*55e80*/  LDGSTS.E [R2+0x20008], desc[UR60][R36.64], !P1 ;  /* 0x2000800024027fae */ /* 0x0007e8000c92187c */
[----:B------:R1:W-:Y:S01]  /*55e90*/  LDGSTS.E [R2+0x24008], desc[UR60][R32.64], !P1 ;  /* 0x2400800020027fae */ /* 0x0003e2000c92187c */
[----:B------:R-:W-:-:S02]  /*55ea0*/  IADD3 R4, R21, -0x1bb, RZ ;  /* 0xfffffe4515047810 */ /* 0x000fc40007ffe0ff */
[----:B------:R-:W-:Y:S01]  /*55eb0*/  ISETP.GE.U32.AND P1, PT, R16, 0x7ffffdc7, PT ;  /* 0x7ffffdc71000780c */ /* 0x000fe20003f26070 */
[----:B------:R-:W4:Y:S01]  /*55ec0*/  LDC R17, c[0x0][0x230] ;  /* 0x00008c00ff117b82 */ /* 0x000f220000000800 */
[----:B------:R-:W-:-:S07]  /*55ed0*/  IMAD.WIDE R26, R8, 0x4, R26 ;  /* 0x00000004081a7825 */ /* 0x000fce00078e021a */
[----:B------:R-:W4:Y:S01]  /*55ee0*/  LDC R21, c[0x0][0x230] ;  /* 0x00008c00ff157b82 */ /* 0x000f220000000800 */
[----:B------:R1:W-:Y:S04]  /*55ef0*/  STL.64 [R1+0x548], R26 ;  /* 0x0005481a01007387 */ /* 0x0003e80000100a00 */
[----:B------:R-:W-:Y:S01]  /*55f00*/  LDGSTS.E [R2+0x2000c], desc[UR60][R26.64], !P4 ;  /* 0x2000c0001a027fae */ /* 0x000fe2000e12187c */
[----:B---3--:R-:W-:-:S04]  /*55f10*/  IMAD.WIDE R24, R8, 0x4, R24 ;  /* 0x0000000408187825 */ /* 0x008fc800078e0218 */
[----:B------:R-:W-:-:S04]  /*55f20*/  IMAD.WIDE R36, R8, 0x4, R34 ;  /* 0x0000000408247825 */ /* 0x000fc800078e0222 */
[----:B-1----:R-:W-:Y:S01]  /*55f30*/  IMAD.WIDE R32, R8, 0x4, R42 ;  /* 0x0000000408207825 */ /* 0x002fe200078e022a */
[----:B------:R1:W-:Y:S04]  /*55f40*/  STL.64 [R1+0x540], R24 ;  /* 0x0005401801007387 */ /* 0x0003e80000100a00 */
[----:B------:R-:W3:Y:S04]  /*55f50*/  LDL.LU.64 R34, [R1+0x638] ;  /* 0x0006380001227983 */ /* 0x000ee80000300a00 */
[----:B------:R-:W3:Y:S04]  /*55f60*/  LDL.LU.64 R42, [R1+0x648] ;  /* 0x00064800012a7983 */ /* 0x000ee80000300a00 */
[----:B------:R1:W-:Y:S04]  /*55f70*/  STL.64 [R1+0x4f8], R36 ;  /* 0x0004f82401007387 */ /* 0x0003e80000100a00 */
[----:B------:R-:W-:Y:S04]  /*55f80*/  LDGSTS.E [R2+0x2400c], desc[UR60][R24.64], !P4 ;  /* 0x2400c00018027fae */ /* 0x000fe8000e12187c */
[----:B------:R2:W-:Y:S04]  /*55f90*/  STL.64 [R1+0x4f0], R32 ;  /* 0x0004f02001007387 */ /* 0x0005e80000100a00 */
[----:B------:R2:W-:Y:S04]  /*55fa0*/  LDGSTS.E [R2+0x28000], desc[UR60][R36.64], !P0 ;  /* 0x2800000024027fae */ /* 0x0005e8000c12187c */
[----:B------:R-:W3:Y:S04]  /*55fb0*/  LDL.LU.64 R26, [R1+0x650] ;  /* 0x00065000011a7983 */ /* 0x000ee80000300a00 */
[----:B------:R4:W-:Y:S01]  /*55fc0*/  LDGSTS.E [R2+0x2c000], desc[UR60][R32.64], !P0 ;  /* 0x2c00000020027fae */ /* 0x0009e2000c12187c */
[----:B------:R-:W-:-:S02]  /*55fd0*/  ISETP.GE.U32.AND P4, PT, R4, 0x7ffffdc6, PT ;  /* 0x7ffffdc60400780c */ /* 0x000fc40003f86070 */
[----:B------:R-:W-:Y:S01]  /*55fe0*/  IADD3 R4, R22, -0x1d9, RZ ;  /* 0xfffffe2716047810 */ /* 0x000fe20007ffe0ff */
[----:B-1----:R-:W3:Y:S01]  /*55ff0*/  LDL.LU.64 R24, [R1+0x660] ;  /* 0x0006600001187983 */ /* 0x002ee20000300a00 */
[----:B--2---:R-:W-:-:S04]  /*56000*/  IMAD.WIDE R36, R8, 0x4, R38 ;  /* 0x0000000408247825 */ /* 0x004fc800078e0226 */
[----:B----4-:R-:W-:-:S04]  /*56010*/  IMAD.WIDE R32, R8, 0x4, R30 ;  /* 0x0000000408207825 */ /* 0x010fc800078e021e */
[----:B------:R-:W-:-:S04]  /*56020*/  IMAD.WIDE R28, R8, 0x4, R28 ;  /* 0x00000004081c7825 */ /* 0x000fc800078e021c */
[----:B------:R-:W-:Y:S01]  /*56030*/  IMAD.WIDE R22, R8, 0x4, R40 ;  /* 0x0000000408167825 */ /* 0x000fe200078e0228 */
[----:B------:R-:W-:Y:S04]  /*56040*/  STL.64 [R1+0x4e8], R36 ;  /* 0x0004e82401007387 */ /* 0x000fe80000100a00 */
[----:B------:R-:W-:Y:S04]  /*56050*/  STL.64 [R1+0x4e0], R32 ;  /* 0x0004e02001007387 */ /* 0x000fe80000100a00 */
[----:B------:R-:W2:Y:S04]  /*56060*/  LDL.LU.64 R38, [R1+0x668] ;  /* 0x0006680001267983 */ /* 0x000ea80000300a00 */
[----:B------:R-:W4:Y:S04]  /*56070*/  LDL.LU.64 R30, [R1+0x678] ;  /* 0x00067800011e7983 */ /* 0x000f280000300a00 */
[----:B------:R1:W-:Y:S04]  /*56080*/  STL.64 [R1+0x4d8], R28 ;  /* 0x0004d81c01007387 */ /* 0x0003e80000100a00 */
[----:B------:R1:W-:Y:S04]  /*56090*/  STL.64 [R1+0x4d0], R22 ;  /* 0x0004d01601007387 */ /* 0x0003e80000100a00 */
[----:B------:R-:W4:Y:S04]  /*560a0*/  LDL.LU.64 R40, [R1+0x680] ;  /* 0x0006800001287983 */ /* 0x000f280000300a00 */
[----:B------:R-:W-:Y:S04]  /*560b0*/  LDGSTS.E [R2+0x28004], desc[UR60][R36.64], !P1 ;  /* 0x2800400024027fae */ /* 0x000fe8000c92187c */
[----:B------:R-:W-:Y:S04]  /*560c0*/  LDGSTS.E [R2+0x2c004], desc[UR60][R32.64], !P1 ;  /* 0x2c00400020027fae */ /* 0x000fe8000c92187c */
[----:B------:R-:W-:Y:S01]  /*560d0*/  LDGSTS.E [R2+0x28008], desc[UR60][R28.64], !P4 ;  /* 0x280080001c027fae */ /* 0x000fe2000e12187c */
[----:B------:R-:W-:Y:S01]  /*560e0*/  VIADD R16, R18, 0xfffffe44 ;  /* 0xfffffe4412107836 */ /* 0x000fe20000000000 */
[----:B------:R-:W-:-:S02]  /*560f0*/  ISETP.GE.U32.AND P1, PT, R4, 0x7ffffda8, PT ;  /* 0x7ffffda80400780c */ /* 0x000fc40003f26070 */
[----:B------:R1:W-:Y:S01]  /*56100*/  LDGSTS.E [R2+0x2c008], desc[UR60][R22.64], !P4 ;  /* 0x2c00800016027fae */ /* 0x0003e2000e12187c */
[----:B------:R-:W4:Y:S03]  /*56110*/  LDC R18, c[0x0][0x230] ;  /* 0x00008c00ff127b82 */ /* 0x000f260000000800 */
[----:B-1----:R-:W4:Y:S01]  /*56120*/  LDL.LU.64 R28, [R1+0x690] ;  /* 0x00069000011c7983 */ /* 0x002f220000300a00 */
[----:B------:R-:W-:Y:S01]  /*56130*/  ISETP.GE.U32.AND P0, PT, R16, 0x7ffffdc5, PT ;  /* 0x7ffffdc51000780c */ /* 0x000fe20003f06070 */
[----:B------:R-:W-:Y:S01]  /*56140*/  VIADD R16, R19, 0xfffffe26 ;  /* 0xfffffe2613107836 */ /* 0x000fe20000000000 */
[----:B------:R-:W-:Y:S02]  /*56150*/  IADD3 R4, R20, -0x1db, RZ ;  /* 0xfffffe2514047810 */ /* 0x000fe40007ffe0ff */
[----:B------:R-:W1:Y:S08]  /*56160*/  LDC R22, c[0x0][0x230] ;  /* 0x00008c00ff167b82 */ /* 0x000e700000000800 */
[----:B------:R-:W1:Y:S08]  /*56170*/  LDC R19, c[0x0][0x230] ;  /* 0x00008c00ff137b82 */ /* 0x000e700000000800 */
[----:B------:R-:W1:Y:S01]  /*56180*/  LDC R20, c[0x0][0x230] ;  /* 0x00008c00ff147b82 */ /* 0x000e620000000800 */
[----:B------:R-:W-:Y:S01]  /*56190*/  ISETP.GE.U32.AND P4, PT, R16, 0x7ffffda7, PT ;  /* 0x7ffffda71000780c */ /* 0x000fe20003f86070 */
[----:B---3--:R-:W-:-:S04]  /*561a0*/  IMAD.WIDE R34, R8, 0x4, R34 ;  /* 0x0000000408227825 */ /* 0x008fc800078e0222 */
[C---:B------:R-:W-:Y:S01]  /*561b0*/  IMAD.WIDE R42, R8.reuse, 0x4, R42 ;  /* 0x00000004082a7825 */ /* 0x040fe200078e022a */
[----:B------:R3:W-:Y:S03]  /*561c0*/  STL.64 [R1+0x4c8], R34 ;  /* 0x0004c82201007387 */ /* 0x0007e60000100a00 */
[C---:B------:R-:W-:Y:S01]  /*561d0*/  IMAD.WIDE R36, R8.reuse, 0x4, R26 ;  /* 0x0000000408247825 */ /* 0x040fe200078e021a */
[----:B------:R1:W-:Y:S04]  /*561e0*/  STL.64 [R1+0x4c0], R42 ;  /* 0x0004c02a01007387 */ /* 0x0003e80000100a00 */
[----:B------:R-:W4:Y:S04]  /*561f0*/  LDL.LU.64 R26, [R1+0x698] ;  /* 0x00069800011a7983 */ /* 0x000f280000300a00 */
[----:B------:R-:W-:Y:S04]  /*56200*/  LDGSTS.E [R2+0x2800c], desc[UR60][R34.64], !P0 ;  /* 0x2800c00022027fae */ /* 0x000fe8000c12187c */
[----:B------:R-:W-:Y:S01]  /*56210*/  LDGSTS.E [R2+0x2c00c], desc[UR60][R42.64], !P0 ;  /* 0x2c00c0002a027fae */ /* 0x000fe2000c12187c */
[----:B------:R-:W-:Y:S01]  /*56220*/  IMAD.WIDE R32, R8, 0x4, R24 ;  /* 0x0000000408207825 */ /* 0x000fe200078e0218 */
[----:B------:R-:W-:-:S02]  /*56230*/  ISETP.GE.U32.AND P0, PT, R4, 0x7ffffda6, PT ;  /* 0x7ffffda60400780c */ /* 0x000fc40003f06070 */
[----:B------:R-:W4:Y:S04]  /*56240*/  LDL.LU.64 R24, [R1+0x6a8] ;  /* 0x0006a80001187983 */ /* 0x000f280000300a00 */
[----:B------:R4:W-:Y:S04]  /*56250*/  STL.64 [R1+0x478], R36 ;  /* 0x0004782401007387 */ /* 0x0009e80000100a00 */
[----:B------:R4:W-:Y:S04]  /*56260*/  STL.64 [R1+0x470], R32 ;  /* 0x0004702001007387 */ /* 0x0009e80000100a00 */
[----:B------:R4:W-:Y:S04]  /*56270*/  LDGSTS.E [R2+0x30000], desc[UR60][R36.64], !P1 ;  /* 0x3000000024027fae */ /* 0x0009e8000c92187c */
[----:B---3--:R-:W3:Y:S04]  /*56280*/  LDL.LU.64 R34, [R1+0x6b0] ;  /* 0x0006b00001227983 */ /* 0x008ee80000300a00 */
[----:B-1----:R-:W3:Y:S01]  /*56290*/  LDL.LU.64 R42, [R1+0x6c0] ;  /* 0x0006c000012a7983 */ /* 0x002ee20000300a00 */
[----:B--2---:R-:W-:-:S03]  /*562a0*/  IMAD.WIDE R44, R8, 0x4, R38 ;  /* 0x00000004082c7825 */ /* 0x004fc600078e0226 */
[----:B------:R1:W-:Y:S04]  /*562b0*/  LDGSTS.E [R2+0x34000], desc[UR60][R32.64], !P1 ;  /* 0x3400000020027fae */ /* 0x0003e8000c92187c */
[----:B------:R-:W-:Y:S04]  /*562c0*/  STL.64 [R1+0x468], R44 ;  /* 0x0004682c01007387 */ /* 0x000fe80000100a00 */
[----:B------:R-:W-:Y:S01]  /*562d0*/  LDGSTS.E [R2+0x30004], desc[UR60][R44.64], !P4 ;  /* 0x300040002c027fae */ /* 0x000fe2000e12187c */
[----:B----4-:R-:W-:-:S04]  /*562e0*/  IMAD.WIDE R36, R8, 0x4, R30 ;  /* 0x0000000408247825 */ /* 0x010fc800078e021e */
[C---:B------:R-:W-:Y:S02]  /*562f0*/  IMAD.WIDE R30, R8.reuse, 0x4, R40 ;  /* 0x00000004081e7825 */ /* 0x040fe400078e0228 */
[----:B------:R-:W2:Y:S04]  /*56300*/  LDL.LU.64 R40, [R1+0x6c8] ;  /* 0x0006c80001287983 */ /* 0x000ea80000300a00 */
[----:B------:R-:W-:Y:S04]  /*56310*/  STL.64 [R1+0x460], R36 ;  /* 0x0004602401007387 */ /* 0x000fe80000100a00 */
[----:B------:R-:W4:Y:S04]  /*56320*/  LDL.LU.64 R38, [R1+0x6d8] ;  /* 0x0006d80001267983 */ /* 0x000f280000300a00 */
[----:B------:R1:W-:Y:S04]  /*56330*/  STL.64 [R1+0x458], R30 ;  /* 0x0004581e01007387 */ /* 0x0003e80000100a00 */
[----:B------:R-:W-:Y:S04]  /*56340*/  LDGSTS.E [R2+0x34004], desc[UR60][R36.64], !P4 ;  /* 0x3400400024027fae */ /* 0x000fe8000e12187c */
[----:B------:R-:W-:Y:S01]  /*56350*/  LDGSTS.E [R2+0x30008], desc[UR60][R30.64], !P0 ;  /* 0x300080001e027fae */ /* 0x000fe2000c12187c */
[----:B-1----:R-:W-:-:S03]  /*56360*/  IMAD.WIDE R32, R8, 0x4, R28 ;  /* 0x0000000408207825 */ /* 0x002fc600078e021c */
[----:B------:R-:W4:Y:S04]  /*56370*/  LDL.LU.64 R28, [R1+0x6e0] ;  /* 0x0006e000011c7983 */ /* 0x000f280000300a00 */
[----:B------:R3:W-:Y:S01]  /*56380*/  STL.64 [R1+0x450], R32 ;  /* 0x0004502001007387 */ /* 0x0007e20000100a00 */
[----:B------:R-:W-:Y:S01]  /*56390*/  VIADD R16, R17, 0xfffffe24 ;  /* 0xfffffe2411107836 */ /* 0x000fe20000000000 */
[----:B------:R-:W-:Y:S02]  /*563a0*/  IADD3 R4, R21, -0x1f9, RZ ;  /* 0xfffffe0715047810 */ /* 0x000fe40007ffe0ff */
[----:B------:R3:W-:Y:S01]  /*563b0*/  LDGSTS.E [R2+0x34008], desc[UR60][R32.64], !P0 ;  /* 0x3400800020027fae */ /* 0x0007e2000c12187c */
[----:B------:R-:W1:Y:S08]  /*563c0*/  LDC R17, c[0x0][0x230] ;  /* 0x00008c00ff117b82 */ /* 0x000e700000000800 */
[----:B------:R-:W1:Y:S01]  /*563d0*/  LDC R21, c[0x0][0x230] ;  /* 0x00008c00ff157b82 */ /* 0x000e620000000800 */
[----:B------:R-:W4:Y:S01]  /*563e0*/  LDL.LU.64 R30, [R1+0x6f0] ;  /* 0x0006f000011e7983 */ /* 0x000f220000300a00 */
[----:B------:R-:W-:Y:S01]  /*563f0*/  ISETP.GE.U32.AND P1, PT, R16, 0x7ffffda5, PT ;  /* 0x7ffffda51000780c */ /* 0x000fe20003f26070 */
[----:B------:R-:W-:Y:S01]  /*56400*/  VIADD R16, R18, 0xfffffe06 ;  /* 0xfffffe0612107836 */ /* 0x000fe20000000000 */
[----:B------:R-:W-:-:S02]  /*56410*/  ISETP.GE.U32.AND P4, PT, R4, 0x7ffffd88, PT ;  /* 0x7ffffd880400780c */ /* 0x000fc40003f86070 */
[----:B------:R-:W-:Y:S02]  /*56420*/  IADD3 R4, R22, -0x1fb, RZ ;  /* 0xfffffe0516047810 */ /* 0x000fe40007ffe0ff */
[----:B------:R-:W1:Y:S01]  /*56430*/  LDC R18, c[0x0][0x230] ;  /* 0x00008c00ff127b82 */ /* 0x000e620000000800 */
[----:B------:R-:W-:Y:S01]  /*56440*/  ISETP.GE.U32.AND P0, PT, R16, 0x7ffffd87, PT ;  /* 0x7ffffd871000780c */ /* 0x000fe20003f06070 */
[----:B------:R-:W-:-:S05]  /*56450*/  IMAD.WIDE R26, R8, 0x4, R26 ;  /* 0x00000004081a7825 */ /* 0x000fca00078e021a */
[----:B------:R1:W-:Y:S04]  /*56460*/  STL.64 [R1+0x448], R26 ;  /* 0x0004481a01007387 */ /* 0x0003e80000100a00 */
[----:B------:R-:W-:Y:S01]  /*56470*/  LDGSTS.E [R2+0x3000c], desc[UR60][R26.64], !P1 ;  /* 0x3000c0001a027fae */ /* 0x000fe2000c92187c */
[----:B------:R-:W-:-:S04]  /*56480*/  IMAD.WIDE R24, R8, 0x4, R24 ;  /* 0x0000000408187825 */ /* 0x000fc800078e0218 */
[----:B---3--:R-:W-:-:S04]  /*56490*/  IMAD.WIDE R32, R8, 0x4, R34 ;  /* 0x0000000408207825 */ /* 0x008fc800078e0222 */
[C---:B------:R-:W-:Y:S01]  /*564a0*/  IMAD.WIDE R22, R8.reuse, 0x4, R42 ;  /* 0x0000000408167825 */ /* 0x040fe200078e022a */
[----:B------:R3:W-:Y:S04]  /*564b0*/  STL.64 [R1+0x440], R24 ;  /* 0x0004401801007387 */ /* 0x0007e80000100a00 */
[----:B------:R-:W3:Y:S04]  /*564c0*/  LDL.LU.64 R42, [R1+0x6f8] ;  /* 0x0006f800012a7983 */ /* 0x000ee80000300a00 */
[----:B------:R-:W3:Y:S04]  /*564d0*/  LDL.LU.64 R34, [R1+0x708] ;  /* 0x0007080001227983 */ /* 0x000ee80000300a00 */
[----:B------:R-:W-:Y:S04]  /*564e0*/  STL.64 [R1+0x3e8], R32 ;  /* 0x0003e82001007387 */ /* 0x000fe80000100a00 */
[----:B------:R3:W-:Y:S04]  /*564f0*/  STL.64 [R1+0x3e0], R22 ;  /* 0x0003e01601007387 */ /* 0x0007e80000100a00 */
[----:B-1----:R-:W3:Y:S04]  /*56500*/  LDL.LU.64 R26, [R1+0x710] ;  /* 0x00071000011a7983 */ /* 0x002ee80000300a00 */
[----:B------:R-:W-:Y:S04]  /*56510*/  LDGSTS.E [R2+0x3400c], desc[UR60][R24.64], !P1 ;  /* 0x3400c00018027fae */ /* 0x000fe8000c92187c */
[----:B------:R-:W-:Y:S04]  /*56520*/  LDGSTS.E [R2+0x38000], desc[UR60][R32.64], !P4 ;  /* 0x3800000020027fae */ /* 0x000fe8000e12187c */
[----:B------:R1:W-:Y:S01]  /*56530*/  LDGSTS.E [R2+0x3c000], desc[UR60][R22.64], !P4 ;  /* 0x3c00000016027fae */ /* 0x0003e2000e12187c */
[----:B--2---:R-:W-:-:S04]  /*56540*/  IMAD.WIDE R40, R8, 0x4, R40 ;  /* 0x0000000408287825 */ /* 0x004fc800078e0228 */
[C---:B----4-:R-:W-:Y:S01]  /*56550*/  IMAD.WIDE R44, R8.reuse, 0x4, R38 ;  /* 0x00000004082c7825 */ /* 0x050fe200078e0226 */
[----:B------:R-:W-:Y:S04]  /*56560*/  LDGSTS.E [R2+0x38004], desc[UR60][R40.64], !P0 ;  /* 0x3800400028027fae */ /* 0x000fe8000c12187c */
[----:B---3--:R-:W2:Y:S04]  /*56570*/  LDL.LU.64 R24, [R1+0x720] ;  /* 0x0007200001187983 */ /* 0x008ea80000300a00 */
[----:B------:R3:W-:Y:S01]  /*56580*/  STL.64 [R1+0x3d8], R40 ;  /* 0x0003d82801007387 */ /* 0x0007e20000100a00 */
[----:B------:R-:W-:-:S03]  /*56590*/  IMAD.WIDE R36, R8, 0x4, R28 ;  /* 0x0000000408247825 */ /* 0x000fc600078e021c */
[----:B------:R-:W4:Y:S04]  /*565a0*/  LDL.LU.64 R38, [R1+0x728] ;  /* 0x0007280001267983 */ /* 0x000f280000300a00 */
[----:B------:R-:W-:Y:S04]  /*565b0*/  STL.64 [R1+0x3d0], R44 ;  /* 0x0003d02c01007387 */ /* 0x000fe80000100a00 */
[----:B------:R-:W4:Y:S04]  /*565c0*/  LDL.LU.64 R28, [R1+0x738] ;  /* 0x00073800011c7983 */ /* 0x000f280000300a00 */
[----:B------:R3:W-:Y:S01]  /*565d0*/  STL.64 [R1+0x3c8], R36 ;  /* 0x0003c82401007387 */ /* 0x0007e20000100a00 */
[----:B------:R-:W-:Y:S01]  /*565e0*/  ISETP.GE.U32.AND P1, PT, R4, 0x7ffffd86, PT ;  /* 0x7ffffd860400780c */ /* 0x000fe20003f26070 */
[----:B------:R-:W-:Y:S01]  /*565f0*/  VIADD R16, R19, 0xfffffe62 ;  /* 0xfffffe6213107836 */ /* 0x000fe20000000000 */
[----:B-1----:R-:W1:Y:S01]  /*56600*/  LDC R22, c[0x0][0x230] ;  /* 0x00008c00ff167b82 */ /* 0x002e620000000800 */
[----:B------:R-:W-:Y:S01]  /*56610*/  IMAD.WIDE R32, R8, 0x4, R30 ;  /* 0x0000000408207825 */ /* 0x000fe200078e021e */
[----:B------:R-:W-:Y:S01]  /*56620*/  IADD3 R4, R20, -0x1fc, RZ ;  /* 0xfffffe0414047810 */ /* 0x000fe20007ffe0ff */
[----:B------:R-:W4:Y:S04]  /*56630*/  LDL.LU.64 R30, [R1+0x740] ;  /* 0x00074000011e7983 */ /* 0x000f280000300a00 */
[----:B---3--:R-:W3:Y:S01]  /*56640*/  LDL.LU.64 R40, [R1+0x750] ;  /* 0x0007500001287983 */ /* 0x008ee20000300a00 */
[----:B------:R-:W-:Y:S01]  /*56650*/  ISETP.GE.U32.AND P4, PT, R16, 0x7ffffde3, PT ;  /* 0x7ffffde31000780c */ /* 0x000fe20003f86070 */
[----:B------:R-:W-:-:S02]  /*56660*/  VIADD R16, R17, 0xfffffe63 ;  /* 0xfffffe6311107836 */ /* 0x000fc40000000000 */
[----:B------:R-:W-:Y:S01]  /*56670*/  LDGSTS.E [R2+0x3c004], desc[UR60][R44.64], !P0 ;  /* 0x3c0040002c027fae */ /* 0x000fe2000c12187c */
[----:B------:R-:W-:-:S03]  /*56680*/  ISETP.GE.U32.AND P0, PT, R4, 0x7ffffd85, PT ;  /* 0x7ffffd850400780c */ /* 0x000fc60003f06070 */
[----:B------:R1:W-:Y:S04]  /*56690*/  LDGSTS.E [R2+0x38008], desc[UR60][R36.64], !P1 ;  /* 0x3800800024027fae */ /* 0x0003e8000c92187c */
[----:B------:R1:W-:Y:S01]  /*566a0*/  LDGSTS.E [R2+0x3c008], desc[UR60][R32.64], !P1 ;  /* 0x3c00800020027fae */ /* 0x0003e2000c92187c */
[----:B------:R-:W-:-:S03]  /*566b0*/  ISETP.GE.U32.AND P1, PT, R16, 0x7ffffde4, PT ;  /* 0x7ffffde41000780c */ /* 0x000fc60003f26070 */
[----:B------:R1:W-:Y:S01]  /*566c0*/  STL.64 [R1+0x3c0], R32 ;  /* 0x0003c02001007387 */ /* 0x0003e20000100a00 */
[----:B------:R-:W-:Y:S01]  /*566d0*/  IADD3 R4, R21, -0x19f, RZ ;  /* 0xfffffe6115047810 */ /* 0x000fe20007ffe0ff */
[----:B------:R-:W3:Y:S08]  /*566e0*/  LDC R17, c[0x0][0x230] ;  /* 0x00008c00ff117b82 */ /* 0x000ef00000000800 */
[----:B------:R-:W3:Y:S08]  /*566f0*/  LDC R20, c[0x0][0x230] ;  /* 0x00008c00ff147b82 */ /* 0x000ef00000000800 */
[----:B------:R-:W3:Y:S01]  /*56700*/  LDC R19, c[0x0][0x230] ;  /* 0x00008c00ff137b82 */ /* 0x000ee20000000800 */
[----:B------:R-:W-:-:S04]  /*56710*/  IMAD.WIDE R42, R8, 0x4, R42 ;  /* 0x00000004082a7825 */ /* 0x000fc800078e022a */
[----:B-1----:R-:W-:-:S04]  /*56720*/  IMAD.WIDE R36, R8, 0x4, R34 ;  /* 0x0000000408247825 */ /* 0x002fc800078e0222 */
[----:B------:R-:W-:-:S04]  /*56730*/  IMAD.WIDE R32, R8, 0x4, R26 ;  /* 0x0000000408207825 */ /* 0x000fc800078e021a */
[C---:B--2---:R-:W-:Y:S01]  /*56740*/  IMAD.WIDE R24, R8.reuse, 0x4, R24 ;  /* 0x0000000408187825 */ /* 0x044fe200078e0218 */
[----:B------:R1:W-:Y:S04]  /*56750*/  STL.64 [R1+0x3b8], R42 ;  /* 0x0003b82a01007387 */ /* 0x0003e80000100a00 */
[----:B------:R-:W-:Y:S04]  /*56760*/  STL.64 [R1+0x3b0], R36 ;  /* 0x0003b02401007387 */ /* 0x000fe80000100a00 */
[----:B------:R-:W2:Y:S04]  /*56770*/  LDL.LU.64 R34, [R1+0x758] ;  /* 0x0007580001227983 */ /* 0x000ea80000300a00 */
[----:B------:R-:W2:Y:S04]  /*56780*/  LDL.LU.64 R26, [R1+0x768] ;  /* 0x00076800011a7983 */ /* 0x000ea80000300a00 */
[----:B------:R-:W-:Y:S04]  /*56790*/  LDGSTS.E [R2+0x3800c], desc[UR60][R42.64], !P0 ;  /* 0x3800c0002a027fae */ /* 0x000fe8000c12187c */
[----:B------:R3:W-:Y:S04]  /*567a0*/  STL.64 [R1+0x538], R32 ;  /* 0x0005382001007387 */ /* 0x0007e80000100a00 */
[----:B------:R-:W-:Y:S04]  /*567b0*/  LDGSTS.E [R2+0x3c00c], desc[UR60][R36.64], !P0 ;  /* 0x3c00c00024027fae */ /* 0x000fe8000c12187c */
[----:B------:R3:W-:Y:S04]  /*567c0*/  STL.64 [R1+0x530], R24 ;  /* 0x0005301801007387 */ /* 0x0007e80000100a00 */
[----:B------:R3:W-:Y:S04]  /*567d0*/  LDGSTS.E [R0+0x20000], desc[UR60][R32.64], !P1 ;  /* 0x2000000020007fae */ /* 0x0007e8000c92187c */
[----:B------:R-:W-:Y:S01]  /*567e0*/  LDGSTS.E [R0+0x24000], desc[UR60][R24.64], !P1 ;  /* 0x2400000018007fae */ /* 0x000fe2000c92187c */
[----:B----4-:R-:W-:Y:S01]  /*567f0*/  IMAD.WIDE R28, R8, 0x4, R28 ;  /* 0x00000004081c7825 */ /* 0x010fe200078e021c */
[----:B------:R-:W-:-:S03]  /*56800*/  ISETP.GE.U32.AND P0, PT, R4, 0x7ffffde2, PT ;  /* 0x7ffffde20400780c */ /* 0x000fc60003f06070 */
[----:B------:R-:W-:-:S04]  /*56810*/  IMAD.WIDE R30, R8, 0x4, R30 ;  /* 0x00000004081e7825 */ /* 0x000fc800078e021e */
[----:B------:R-:W-:Y:S02]  /*56820*/  VIADD R4, R22, 0xfffffe60 ;  /* 0xfffffe6016047836 */ /* 0x000fe40000000000 */
[----:B------:R-:W-:Y:S01]  /*56830*/  VIADD R16, R18, 0xfffffe43 ;  /* 0xfffffe4312107836 */ /* 0x000fe20000000000 */
[----:B------:R-:W4:Y:S01]  /*56840*/  LDC R21, c[0x0][0x230] ;  /* 0x00008c00ff157b82 */ /* 0x000f220000000800 */
[----:B-1----:R-:W4:Y:S01]  /*56850*/  LDL.LU.64 R42, [R1+0x770] ;  /* 0x00077000012a7983 */ /* 0x002f220000300a00 */
[----:B---3--:R-:W-:-:S03]  /*56860*/  IMAD.WIDE R32, R8, 0x4, R38 ;  /* 0x0000000408207825 */ /* 0x008fc600078e0226 */
[----:B------:R-:W3:Y:S01]  /*56870*/  LDL.LU.64 R24, [R1+0x780] ;  /* 0x0007800001187983 */ /* 0x000ee20000300a00 */
[----:B------:R-:W-:Y:S02]  /*56880*/  IMAD.WIDE R22, R8, 0x4, R40 ;  /* 0x0000000408167825 */ /* 0x000fe400078e0228 */
[----:B------:R-:W1:Y:S01]  /*56890*/  LDC R18, c[0x0][0x230] ;  /* 0x00008c00ff127b82 */ /* 0x000e620000000800 */
[----:B------:R-:W-:Y:S04]  /*568a0*/  STL.64 [R1+0x528], R32 ;  /* 0x0005282001007387 */ /* 0x000fe80000100a00 */
[----:B------:R1:W-:Y:S04]  /*568b0*/  STL.64 [R1+0x520], R28 ;  /* 0x0005201c01007387 */ /* 0x0003e80000100a00 */
[----:B------:R2:W-:Y:S04]  /*568c0*/  LDGSTS.E [R0+0x20004], desc[UR60][R32.64], !P4 ;  /* 0x2000400020007fae */ /* 0x0005e8000e12187c */
[----:B------:R-:W-:Y:S04]  /*568d0*/  LDGSTS.E [R0+0x24004], desc[UR60][R28.64], !P4 ;  /* 0x240040001c007fae */ /* 0x000fe8000e12187c */
[----:B------:R1:W-:Y:S01]  /*568e0*/  STL.64 [R1+0x518], R30 ;  /* 0x0005181e01007387 */ /* 0x0003e20000100a00 */
[----:B------:R-:W-:-:S02]  /*568f0*/  ISETP.GE.U32.AND P4, PT, R4, 0x7ffffde1, PT ;  /* 0x7ffffde10400780c */ /* 0x000fc40003f86070 */
[----:B------:R-:W-:Y:S01]  /*56900*/  ISETP.GE.U32.AND P1, PT, R16, 0x7ffffdc4, PT ;  /* 0x7ffffdc41000780c */ /* 0x000fe20003f26070 */
[----:B------:R-:W-:Y:S04]  /*56910*/  LDGSTS.E [R0+0x20008], desc[UR60][R30.64], !P0 ;  /* 0x200080001e007fae */ /* 0x000fe8000c12187c */
[----:B------:R4:W-:Y:S04]  /*56920*/  LDGSTS.E [R0+0x24008], desc[UR60][R22.64], !P0 ;  /* 0x2400800016007fae */ /* 0x0009e8000c12187c */
[----:B-1----:R-:W4:Y:S04]  /*56930*/  LDL.LU.64 R28, [R1+0x788] ;  /* 0x00078800011c7983 */ /* 0x002f280000300a00 */
[----:B------:R1:W-:Y:S04]  /*56940*/  STL.64 [R1+0x510], R22 ;  /* 0x0005101601007387 */ /* 0x0003e80000100a00 */
[----:B------:R-:W4:Y:S04]  /*56950*/  LDL.LU.64 R40, [R1+0x798] ;  /* 0x0007980001287983 */ /* 0x000f280000300a00 */
[----:B------:R-:W4:Y:S04]  /*56960*/  LDL.LU.64 R44, [R1+0x7a0] ;  /* 0x0007a000012c7983 */ /* 0x000f280000300a00 */
[----:B------:R-:W4:Y:S01]  /*56970*/  LDL.LU.64 R30, [R1+0x7b0] ;  /* 0x0007b000011e7983 */ /* 0x000f220000300a00 */
[----:B--2---:R-:W-:-:S04]  /*56980*/  IMAD.WIDE R36, R8, 0x4, R34 ;  /* 0x0000000408247825 */ /* 0x004fc800078e0222 */
[----:B------:R-:W-:-:S04]  /*56990*/  IMAD.WIDE R32, R8, 0x4, R26 ;  /* 0x0000000408207825 */ /* 0x000fc800078e021a */
[----:B---3--:R-:W-:-:S04]  /*569a0*/  IMAD.WIDE R24, R8, 0x4, R24 ;  /* 0x0000000408187825 */ /* 0x008fc800078e0218 */
[C---:B----4-:R-:W-:Y:S01]  /*569b0*/  IMAD.WIDE R26, R8.reuse, 0x4, R42 ;  /* 0x00000004081a7825 */ /* 0x050fe200078e022a */
[----:B------:R-:W-:Y:S04]  /*569c0*/  STL.64 [R1+0x508], R36 ;  /* 0x0005082401007387 */ /* 0x000fe80000100a00 */
[----:B------:R-:W2:Y:S04]  /*569d0*/  LDL.LU.64 R42, [R1+0x7b8] ;  /* 0x0007b800012a7983 */ /* 0x000ea80000300a00 */
[----:B------:R-:W-:Y:S04]  /*569e0*/  STL.64 [R1+0x500], R32 ;  /* 0x0005002001007387 */ /* 0x000fe80000100a00 */
[----:B------:R-:W3:Y:S04]  /*569f0*/  LDL.LU.64 R34, [R1+0x7c8] ;  /* 0x0007c80001227983 */ /* 0x000ee80000300a00 */
[----:B------:R4:W-:Y:S04]  /*56a00*/  LDGSTS.E [R0+0x2000c], desc[UR60][R36.64], !P4 ;  /* 0x2000c00024007fae */ /* 0x0009e8000e12187c */
[----:B------:R1:W-:Y:S04]  /*56a10*/  STL.64 [R1+0x4b8], R26 ;  /* 0x0004b81a01007387 */ /* 0x0003e80000100a00 */
[----:B------:R4:W-:Y:S04]  /*56a20*/  LDGSTS.E [R0+0x2400c], desc[UR60][R32.64], !P4 ;  /* 0x2400c00020007fae */ /* 0x0009e8000e12187c */
[----:B------:R4:W-:Y:S04]  /*56a30*/  STL.64 [R1+0x4b0], R24 ;  /* 0x0004b01801007387 */ /* 0x0009e80000100a00 */
[----:B------:R3:W-:Y:S04]  /*56a40*/  LDGSTS.E [R0+0x28000], desc[UR60][R26.64], !P1 ;  /* 0x280000001a007fae */ /* 0x0007e8000c92187c */
[----:B------:R3:W-:Y:S01]  /*56a50*/  LDGSTS.E [R0+0x2c000], desc[UR60][R24.64], !P1 ;  /* 0x2c00000018007fae */ /* 0x0007e2000c92187c */
[----:B------:R-:W-:Y:S01]  /*56a60*/  IADD3 R4, R17, -0x1c0, RZ ;  /* 0xfffffe4011047810 */ /* 0x000fe20007ffe0ff */
[----:B------:R-:W-:Y:S01]  /*56a70*/  VIADD R16, R19, 0xfffffe41 ;  /* 0xfffffe4113107836 */ /* 0x000fe20000000000 */
[----:B------:R-:W4:Y:S08]  /*56a80*/  LDC R17, c[0x0][0x230] ;  /* 0x00008c00ff117b82 */ /* 0x000f300000000800 */
[----:B-1----:R-:W1:Y:S08]  /*56a90*/  LDC R22, c[0x0][0x230] ;  /* 0x00008c00ff167b82 */ /* 0x002e700000000800 */
[----:B------:R-:W1:Y:S01]  /*56aa0*/  LDC R23, c[0x0][0x230] ;  /* 0x00008c00ff177b82 */ /* 0x000e620000000800 */
[----:B------:R-:W3:Y:S04]  /*56ab0*/  LDL.LU.64 R26, [R1+0x7d0] ;  /* 0x0007d000011a7983 */ /* 0x000ee80000300a00 */
[----:B----4-:R-:W4:Y:S01]  /*56ac0*/  LDL.LU.64 R24, [R1+0x7e0] ;  /* 0x0007e00001187983 */ /* 0x010f220000300a00 */
[----:B------:R-:W-:-:S04]  /*56ad0*/  IMAD.WIDE R36, R8, 0x4, R40 ;  /* 0x0000000408247825 */ /* 0x000fc800078e0228 */
[----:B------:R-:W-:Y:S01]  /*56ae0*/  IMAD.WIDE R38, R8, 0x4, R28 ;  /* 0x0000000408267825 */ /* 0x000fe200078e021c */
[----:B------:R-:W4:Y:S04]  /*56af0*/  LDL.LU.64 R40, [R1+0x7e8] ;  /* 0x0007e80001287983 */ /* 0x000f280000300a00 */
[----:B------:R-:W4:Y:S01]  /*56b00*/  LDL.LU.64 R28, [R1+0x7f8] ;  /* 0x0007f800011c7983 */ /* 0x000f220000300a00 */
[----:B------:R-:W-:Y:S02]  /*56b10*/  ISETP.GE.U32.AND P0, PT, R4, 0x7ffffdc1, PT ;  /* 0x7ffffdc10400780c */ /* 0x000fe40003f06070 */
[----:B------:R-:W-:Y:S02]  /*56b20*/  IADD3 R4, R20, -0x1be, RZ ;  /* 0xfffffe4214047810 */ /* 0x000fe40007ffe0ff */
[----:B------:R-:W-:Y:S01]  /*56b30*/  ISETP.GE.U32.AND P1, PT, R16, 0x7ffffdc2, PT ;  /* 0x7ffffdc21000780c */ /* 0x000fe20003f26070 */
[----:B------:R-:W-:-:S04]  /*56b40*/  IMAD.WIDE R32, R8, 0x4, R44 ;  /* 0x0000000408207825 */ /* 0x000fc800078e022c */
[----:B------:R-:W-:Y:S01]  /*56b50*/  IMAD.WIDE R30, R8, 0x4, R30 ;  /* 0x00000004081e7825 */ /* 0x000fe200078e021e */
[----:B------:R-:W-:Y:S01]  /*56b60*/  ISETP.GE.U32.AND P4, PT, R4, 0x7ffffdc3, PT ;  /* 0x7ffffdc30400780c */ /* 0x000fe20003f86070 */
[----:B------:R-:W-:Y:S04]  /*56b70*/  STL.64 [R1+0x4a8], R38 ;  /* 0x0004a82601007387 */ /* 0x000fe80000100a00 */
[----:B------:R1:W-:Y:S01]  /*56b80*/  STL.64 [R1+0x4a0], R36 ;  /* 0x0004a02401007387 */ /* 0x0003e20000100a00 */
[----:B------:R-:W4:Y:S08]  /*56b90*/  LDC R20, c[0x0][0x230] ;  /* 0x00008c00ff147b82 */ /* 0x000f300000000800 */
[----:B------:R-:W4:Y:S01]  /*56ba0*/  LDC R19, c[0x0][0x230] ;  /* 0x00008c00ff137b82 */ /* 0x000f220000000800 */
[----:B------:R-:W-:Y:S01]  /*56bb0*/  IADD3 R4, R17, -0x1dd, RZ ;  /* 0xfffffe2311047810 */ /* 0x000fe20007ffe0ff */
[----:B------:R1:W-:Y:S04]  /*56bc0*/  STL.64 [R1+0x498], R32 ;  /* 0x0004982001007387 */ /* 0x0003e80000100a00 */
[----:B------:R1:W-:Y:S04]  /*56bd0*/  STL.64 [R1+0x490], R30 ;  /* 0x0004901e01007387 */ /* 0x0003e80000100a00 */
[----:B------:R-:W-:Y:S04]  /*56be0*/  LDGSTS.E [R0+0x28004], desc[UR60][R38.64], !P4 ;  /* 0x2800400026007fae */ /* 0x000fe8000e12187c */
[----:B------:R4:W-:Y:S01]  /*56bf0*/  LDGSTS.E [R0+0x2c004], desc[UR60][R36.64], !P4 ;  /* 0x2c00400024007fae */ /* 0x0009e2000e12187c */
[----:B------:R-:W-:-:S03]  /*56c00*/  ISETP.GE.U32.AND P4, PT, R4, 0x7ffffda4, PT ;  /* 0x7ffffda40400780c */ /* 0x000fc60003f86070 */
[----:B------:R4:W-:Y:S04]  /*56c10*/  LDGSTS.E [R0+0x28008], desc[UR60][R32.64], !P1 ;  /* 0x2800800020007fae */ /* 0x0009e8000c92187c */
[----:B------:R4:W-:Y:S04]  /*56c20*/  LDGSTS.E [R0+0x2c008], desc[UR60][R30.64], !P1 ;  /* 0x2c0080001e007fae */ /* 0x0009e8000c92187c */
[----:B-1----:R-:W4:Y:S04]  /*56c30*/  LDL.LU.64 R36, [R1+0x800] ;  /* 0x0008000001247983 */ /* 0x002f280000300a00 */
[----:B------:R-:W4:Y:S04]  /*56c40*/  LDL.LU.64 R46, [R1+0x810] ;  /* 0x00081000012e7983 */ /* 0x000f280000300a00 */
[----:B------:R-:W4:Y:S04]  /*56c50*/  LDL.LU.64 R32, [R1+0x818] ;  /* 0x0008180001207983 */ /* 0x000f280000300a00 */
[----:B------:R-:W4:Y:S01]  /*56c60*/  LDL.LU.64 R30, [R1+0x828] ;  /* 0x00082800011e7983 */ /* 0x000f220000300a00 */
[----:B--2---:R-:W-:-:S04]  /*56c70*/  IMAD.WIDE R42, R8, 0x4, R42 ;  /* 0x00000004082a7825 */ /* 0x004fc800078e022a */
[C---:B---3--:R-:W-:Y:S01]  /*56c80*/  IMAD.WIDE R34, R8.reuse, 0x4, R34 ;  /* 0x0000000408227825 */ /* 0x048fe200078e0222 */
[----:B------:R-:W-:Y:S04]  /*56c90*/  STL.64 [R1+0x488], R42 ;  /* 0x0004882a01007387 */ /* 0x000fe80000100a00 */
[----:B------:R1:W-:Y:S04]  /*56ca0*/  STL.64 [R1+0x480], R34 ;  /* 0x0004802201007387 */ /* 0x0003e80000100a00 */
[----:B------:R-:W2:Y:S04]  /*56cb0*/  LDL.LU.64 R44, [R1+0x830] ;  /* 0x00083000012c7983 */ /* 0x000ea80000300a00 */
[----:B------:R-:W3:Y:S04]  /*56cc0*/  LDL.LU.64 R38, [R1+0x840] ;  /* 0x0008400001267983 */ /* 0x000ee80000300a00 */
[----:B------:R-:W-:Y:S04]  /*56cd0*/  LDGSTS.E [R0+0x2800c], desc[UR60][R42.64], !P0 ;  /* 0x2800c0002a007fae */ /* 0x000fe8000c12187c */
[----:B------:R-:W-:Y:S01]  /*56ce0*/  LDGSTS.E [R0+0x2c00c], desc[UR60][R34.64], !P0 ;  /* 0x2c00c00022007fae */ /* 0x000fe2000c12187c */
[----:B------:R-:W-:-:S04]  /*56cf0*/  IMAD.WIDE R26, R8, 0x4, R26 ;  /* 0x00000004081a7825 */ /* 0x000fc800078e021a */
[----:B----4-:R-:W-:-:S04]  /*56d00*/  IMAD.WIDE R24, R8, 0x4, R24 ;  /* 0x0000000408187825 */ /* 0x010fc800078e0218 */
[----:B------:R-:W-:-:S04]  /*56d10*/  IMAD.WIDE R40, R8, 0x4, R40 ;  /* 0x0000000408287825 */ /* 0x000fc800078e0228 */
[----:B------:R-:W-:Y:S01]  /*56d20*/  IMAD.WIDE R48, R8, 0x4, R28 ;  /* 0x0000000408307825 */ /* 0x000fe200078e021c */
[----:B------:R4:W-:Y:S04]  /*56d30*/  STL.64 [R1+0x438], R26 ;  /* 0x0004381a01007387 */ /* 0x0009e80000100a00 */
[----:B------:R4:W-:Y:S04]  /*56d40*/  STL.64 [R1+0x430], R24 ;  /* 0x0004301801007387 */ /* 0x0009e80000100a00 */
[----:B------:R-:W-:Y:S04]  /*56d50*/  LDGSTS.E [R0+0x30000], desc[UR60][R26.64], !P4 ;  /* 0x300000001a007fae */ /* 0x000fe8000e12187c */
[----:B-1----:R-:W3:Y:S04]  /*56d60*/  LDL.LU.64 R34, [R1+0x848] ;  /* 0x0008480001227983 */ /* 0x002ee80000300a00 */
[----:B------:R-:W-:Y:S04]  /*56d70*/  LDGSTS.E [R0+0x34000], desc[UR60][R24.64], !P4 ;  /* 0x3400000018007fae */ /* 0x000fe8000e12187c */
[----:B----4-:R-:W4:Y:S04]  /*56d80*/  LDL.LU.64 R26, [R1+0x850] ;  /* 0x00085000011a7983 */ /* 0x010f280000300a00 */
[----:B------:R1:W-:Y:S04]  /*56d90*/  STL.64 [R1+0x428], R40 ;  /* 0x0004282801007387 */ /* 0x0003e80000100a00 */
[----:B------:R-:W4:Y:S04]  /*56da0*/  LDL.LU.64 R42, [R1+0x858] ;  /* 0x00085800012a7983 */ /* 0x000f280000300a00 */
[----:B------:R-:W-:Y:S04]  /*56db0*/  STL.64 [R1+0x420], R48 ;  /* 0x0004203001007387 */ /* 0x000fe80000100a00 */
[----:B------:R-:W4:Y:S04]  /*56dc0*/  LDL.LU.64 R28, [R1+0x868] ;  /* 0x00086800011c7983 */ /* 0x000f280000300a00 */
[----:B------:R-:W4:Y:S01]  /*56dd0*/  LDL.LU.64 R24, [R1+0x870] ;  /* 0x0008700001187983 */ /* 0x000f220000300a00 */
[----:B------:R-:W-:Y:S01]  /*56de0*/  VIADD R16, R21, 0xfffffe22 ;  /* 0xfffffe2215107836 */ /* 0x000fe20000000000 */
[----:B------:R-:W-:-:S04]  /*56df0*/  IADD3 R4, R22, -0x1df, RZ ;  /* 0xfffffe2116047810 */ /* 0x000fc80007ffe0ff */
[----:B------:R-:W-:Y:S01]  /*56e00*/  ISETP.GE.U32.AND P1, PT, R16, 0x7ffffda3, PT ;  /* 0x7ffffda31000780c */ /* 0x000fe20003f26070 */
[----:B------:R-:W-:Y:S01]  /*56e10*/  VIADD R16, R18, 0xfffffe20 ;  /* 0xfffffe2012107836 */ /* 0x000fe20000000000 */
[----:B------:R-:W-:-:S04]  /*56e20*/  ISETP.GE.U32.AND P0, PT, R4, 0x7ffffda2, PT ;  /* 0x7ffffda20400780c */ /* 0x000fc80003f06070 */
[----:B------:R-:W-:Y:S02]  /*56e30*/  ISETP.GE.U32.AND P4, PT, R16, 0x7ffffda1, PT ;  /* 0x7ffffda11000780c */ /* 0x000fe40003f86070 */
[----:B------:R-:W-:Y:S01]  /*56e40*/  IADD3 R17, R20, -0x1fe, RZ ;  /* 0xfffffe0214117810 */ /* 0x000fe20007ffe0ff */
[----:B------:R-:W-:-:S04]  /*56e50*/  IMAD.WIDE R36, R8, 0x4, R36 ;  /* 0x0000000408247825 */ /* 0x000fc800078e0224 */
[C---:B------:R-:W-:Y:S01]  /*56e60*/  IMAD.WIDE R20, R8.reuse, 0x4, R46 ;  /* 0x0000000408147825 */ /* 0x040fe200078e022e */
[----:B------:R-:W-:Y:S04]  /*56e70*/  LDGSTS.E [R0+0x30004], desc[UR60][R40.64], !P1 ;  /* 0x3000400028007fae */ /* 0x000fe8000c92187c */
[----:B------:R-:W-:Y:S01]  /*56e80*/  LDGSTS.E [R0+0x34004], desc[UR60][R48.64], !P1 ;  /* 0x3400400030007fae */ /* 0x000fe2000c92187c */
[----:B------:R-:W-:-:S04]  /*56e90*/  IMAD.WIDE R32, R8, 0x4, R32 ;  /* 0x0000000408207825 */ /* 0x000fc800078e0220 */
[----:B------:R-:W-:Y:S01]  /*56ea0*/  VIADD R16, R23, 0xfffffe00 ;  /* 0xfffffe0017107836 */ /* 0x000fe20000000000 */
[----:B------:R-:W-:Y:S01]  /*56eb0*/  LDGSTS.E [R0+0x30008], desc[UR60][R36.64], !P0 ;  /* 0x3000800024007fae */ /* 0x000fe2000c12187c */
[----:B------:R-:W-:-:S03]  /*56ec0*/  IMAD.WIDE R30, R8, 0x4, R30 ;  /* 0x00000004081e7825 */ /* 0x000fc600078e021e */
[----:B------:R3:W-:Y:S01]  /*56ed0*/  LDGSTS.E [R0+0x34008], desc[UR60][R20.64], !P0 ;  /* 0x3400800014007fae */ /* 0x0007e2000c12187c */
[----:B------:R-:W-:-:S03]  /*56ee0*/  VIADD R18, R19, 0xfffffe01 ;  /* 0xfffffe0113127836 */ /* 0x000fc60000000000 */
[----:B------:R-:W-:Y:S04]  /*56ef0*/  LDGSTS.E [R0+0x3000c], desc[UR60][R32.64], !P4 ;  /* 0x3000c00020007fae */ /* 0x000fe8000e12187c */
[----:B------:R-:W-:Y:S04]  /*56f00*/  LDGSTS.E [R0+0x3400c], desc[UR60][R30.64], !P4 ;  /* 0x3400c0001e007fae */ /* 0x000fe8000e12187c */
[----:B-1----:R-:W4:Y:S04]  /*56f10*/  LDL.LU.64 R40, [R1+0x880] ;  /* 0x0008800001287983 */ /* 0x002f280000300a00 */
[----:B------:R-:W-:Y:S04]  /*56f20*/  STL.64 [R1+0x418], R36 ;  /* 0x0004182401007387 */ /* 0x000fe80000100a00 */
[----:B------:R3:W-:Y:S04]  /*56f30*/  STL.64 [R1+0x410], R20 ;  /* 0x0004101401007387 */ /* 0x0007e80000100a00 */
[----:B------:R-:W-:Y:S04]  /*56f40*/  STL.64 [R1+0x408], R32 ;  /* 0x0004082001007387 */ /* 0x000fe80000100a00 */
[----:B------:R-:W-:Y:S01]  /*56f50*/  STL.64 [R1+0x400], R30 ;  /* 0x0004001e01007387 */ /* 0x000fe20000100a00 */
[----:B------:R-:W-:Y:S01]  /*56f60*/  ISETP.GE.U32.AND P4, PT, R18, 0x7ffffd82, PT ;  /* 0x7ffffd821200780c */ /* 0x000fe20003f86070 */
[----:B--2---:R-:W-:-:S04]  /*56f70*/  IMAD.WIDE R22, R8, 0x4, R44 ;  /* 0x0000000408167825 */ /* 0x004fc800078e022c */
[----:B---3--:R-:W-:Y:S01]  /*56f80*/  IMAD.WIDE R20, R8, 0x4, R38 ;  /* 0x0000000408147825 */ /* 0x008fe200078e0226 */
[----:B------:R-:W-:Y:S04]  /*56f90*/  STL.64 [R1+0x3a8], R22 ;  /* 0x0003a81601007387 */ /* 0x000fe80000100a00 */
[----:B------:R-:W-:Y:S04]  /*56fa0*/  LDGSTS.E [R0+0x38000], desc[UR60][R22.64], !P6 ;  /* 0x3800000016007fae */ /* 0x000fe8000f12187c */
[----:B------:R1:W-:Y:S04]  /*56fb0*/  STL.64 [R1+0x3a0], R20 ;  /* 0x0003a01401007387 */ /* 0x0003e80000100a00 */
[----:B------:R1:W-:Y:S02]  /*56fc0*/  LDGSTS.E [R0+0x3c000], desc[UR60][R20.64], !P6 ;  /* 0x3c00000014007fae */ /* 0x0003e4000f12187c */
[----:B-1----:R-:W-:-:S05]  /*56fd0*/  IMAD.WIDE R20, R5, 0x4, R34 ;  /* 0x0000000405147825 */ /* 0x002fca00078e0222 */
[----:B------:R-:W-:Y:S01]  /*56fe0*/  STL.64 [R1+0x368], R20 ;  /* 0x0003681401007387 */ /* 0x000fe20000100a00 */
[----:B----4-:R-:W-:-:S04]  /*56ff0*/  IMAD.WIDE R18, R5, 0x4, R26 ;  /* 0x0000000405127825 */ /* 0x010fc800078e021a */
[----:B------:R-:W-:-:S04]  /*57000*/  IMAD.WIDE R36, R8, 0x4, R42 ;  /* 0x0000000408247825 */ /* 0x000fc800078e022a */
[----:B------:R-:W-:-:S04]  /*57010*/  IMAD.WIDE R28, R8, 0x4, R28 ;  /* 0x00000004081c7825 */ /* 0x000fc800078e021c */
[----:B------:R-:W-:-:S04]  /*57020*/  IMAD.WIDE R24, R8, 0x4, R24 ;  /* 0x0000000408187825 */ /* 0x000fc800078e0218 */
[C---:B------:R-:W-:Y:S01]  /*57030*/  IMAD.WIDE R26, R8.reuse, 0x4, R12 ;  /* 0x00000004081a7825 */ /* 0x040fe200078e020c */
[----:B------:R-:W-:Y:S04]  /*57040*/  STL.64 [R1+0x398], R36 ;  /* 0x0003982401007387 */ /* 0x000fe80000100a00 */
[----:B------:R-:W-:Y:S04]  /*57050*/  STL.64 [R1+0x588], R18 ;  /* 0x0005881201007387 */ /* 0x000fe80000100a00 */
[----:B------:R-:W-:Y:S04]  /*57060*/  STL.64 [R1+0x388], R28 ;  /* 0x0003881c01007387 */ /* 0x000fe80000100a00 */
[----:B------:R-:W2:Y:S04]  /*57070*/  LDL.LU.64 R12, [R1+0x2d40] ;  /* 0x002d4000010c7983 */ /* 0x000ea80000300a00 */
[----:B------:R1:W-:Y:S01]  /*57080*/  STL.64 [R1+0x378], R24 ;  /* 0x0003781801007387 */ /* 0x0003e20000100a00 */
[----:B------:R-:W-:-:S03]  /*57090*/  IMAD.WIDE R22, R8, 0x4, R6 ;  /* 0x0000000408167825 */ /* 0x000fc600078e0206 */
[----:B------:R-:W3:Y:S01]  /*570a0*/  LDL.LU.64 R6, [R1+0x2d38] ;  /* 0x002d380001067983 */ /* 0x000ee20000300a00 */
[----:B------:R-:W4:Y:S01]  /*570b0*/  S2R R47, SR_TID.X ;  /* 0x00000000002f7919 */ /* 0x000f220000002100 */
[----:B------:R-:W-:Y:S01]  /*570c0*/  ISETP.GE.U32.AND P6, PT, R16, 0x7ffffd81, PT ;  /* 0x7ffffd811000780c */ /* 0x000fe20003fc6070 */
[----:B------:R-:W-:Y:S01]  /*570d0*/  IMAD.WIDE R30, R8, 0x4, R40 ;  /* 0x00000004081e7825 */ /* 0x000fe200078e0228 */
[----:B----4-:R-:W-:-:S04]  /*570e0*/  LOP3.LUT R47, R47, 0x7f, RZ, 0xc0, !PT ;  /* 0x0000007f2f2f7812 */ /* 0x010fc800078ec0ff */
[----:B------:R4:W-:Y:S01]  /*570f0*/  STL.64 [R1+0x390], R30 ;  /* 0x0003901e01007387 */ /* 0x0009e20000100a00 */
[----:B------:R-:W-:-:S03]  /*57100*/  ISETP.GE.AND P1, PT, R47, R16, PT ;  /* 0x000000102f00720c */ /* 0x000fc60003f26270 */
[----:B------:R-:W-:Y:S04]  /*57110*/  STL.64 [R1+0x370], R22 ;  /* 0x0003701601007387 */ /* 0x000fe80000100a00 */
[----:B------:R4:W-:Y:S04]  /*57120*/  STL.64 [R1+0x380], R26 ;  /* 0x0003801a01007387 */ /* 0x0009e80000100a00 */
[----:B------:R-:W4:Y:S01]  /*57130*/  LDL.LU.64 R32, [R1+0x980] ;  /* 0x0009800001207983 */ /* 0x000f220000300a00 */
[----:B------:R-:W-:Y:S02]  /*57140*/  SEL R4, RZ, 0x4, P1 ;  /* 0x00000004ff047807 */ /* 0x000fe40000800000 */
[----:B------:R-:W-:Y:S01]  /*57150*/  ISETP.GE.U32.AND P1, PT, R17, 0x7ffffd83, PT ;  /* 0x7ffffd831100780c */ /* 0x000fe20003f26070 */
[----:B------:R-:W4:Y:S04]  /*57160*/  LDL.LU.64 R38, [R1+0x9c0] ;  /* 0x0009c00001267983 */ /* 0x000f280000300a00 */
[----:B------:R-:W4:Y:S04]  /*57170*/  LDL.LU.64 R34, [R1+0x9e0] ;  /* 0x0009e00001227983 */ /* 0x000f280000300a00 */
[----:B------:R-:W4:Y:S04]  /*57180*/  LDL.LU.64 R42, [R1+0x9e8] ;  /* 0x0009e800012a7983 */ /* 0x000f280000300a00 */
[----:B------:R-:W4:Y:S04]  /*57190*/  LDL.LU.64 R40, [R1+0x9f0] ;  /* 0x0009f00001287983 */ /* 0x000f280000300a00 */
[----:B------:R-:W-:Y:S04]  /*571a0*/  STL [R1+0x2d80], R14 ;  /* 0x002d800e01007387 */ /* 0x000fe80000100800 */
[----:B------:R-:W-:Y:S04]  /*571b0*/  STL [R1+0x2d70], R10 ;  /* 0x002d700a01007387 */ /* 0x000fe80000100800 */
[----:B------:R-:W-:Y:S04]  /*571c0*/  STL [R1+0x2d50], R9 ;  /* 0x002d500901007387 */ /* 0x000fe80000100800 */
[----:B------:R-:W-:Y:S04]  /*571d0*/  LDGSTS.E [R0+0x38004], desc[UR60][R36.64], !P1 ;  /* 0x3800400024007fae */ /* 0x000fe8000c92187c */
[----:B------:R-:W-:Y:S04]  /*571e0*/  LDGSTS.E [R0+0x3c004], desc[UR60][R30.64], !P1 ;  /* 0x3c0040001e007fae */ /* 0x000fe8000c92187c */
[----:B------:R-:W-:Y:S04]  /*571f0*/  LDGSTS.E [R0+0x38008], desc[UR60][R28.64], !P4 ;  /* 0x380080001c007fae */ /* 0x000fe8000e12187c */
[----:B------:R-:W-:Y:S04]  /*57200*/  LDGSTS.E [R0+0x3c008], desc[UR60][R26.64], !P4 ;  /* 0x3c0080001a007fae */ /* 0x000fe8000e12187c */
[----:B------:R-:W-:Y:S01]  /*57210*/  LDGSTS.E [R0+0x3800c], desc[UR60][R24.64], !P6 ;  /* 0x3800c00018007fae */ /* 0x000fe2000f12187c */
[----:B------:R-:W-:Y:S01]  /*57220*/  IADD3 R252, R252, 0x7f, RZ ;  /* 0x0000007ffcfc7810 */ /* 0x000fe20007ffe0ff */
[----:B------:R-:W-:-:S02]  /*57230*/  VIADD R16, R244, 0x100000 ;  /* 0x00100000f4107836 */ /* 0x000fc40000000000 */
[----:B------:R-:W-:Y:S04]  /*57240*/  LDGSTS.E [R0+0x3c00c], desc[UR60][R22.64], !P6 ;  /* 0x3c00c00016007fae */ /* 0x000fe8000f12187c */
[----:B------:R-:W0:Y:S04]  /*57250*/  LDGDEPBAR ;  /* 0x00000000000079af */ /* 0x000e280000000000 */
[----:B--2---:R2:W-:Y:S04]  /*57260*/  STL.64 [R1+0x2d40], R12 ;  /* 0x002d400c01007387 */ /* 0x0045e80000100a00 */
[----:B---3--:R3:W-:Y:S04]  /*57270*/  STL.64 [R1+0x2d38], R6 ;  /* 0x002d380601007387 */ /* 0x0087e80000100a00 */
[----:B-1----:R-:W3:Y:S04]  /*57280*/  LDL.LU.64 R24, [R1+0x9f8] ;  /* 0x0009f80001187983 */ /* 0x002ee80000300a00 */
[----:B------:R-:W3:Y:S04]  /*57290*/  LDL.LU.64 R44, [R1+0xa00] ;  /* 0x000a0000012c7983 */ /* 0x000ee80000300a00 */
[----:B----4-:R-:W4:Y:S04]  /*572a0*/  LDL.LU.64 R30, [R1+0xa08] ;  /* 0x000a0800011e7983 */ /* 0x010f280000300a00 */
[----:B------:R-:W4:Y:S04]  /*572b0*/  LDL.LU.64 R26, [R1+0xa10] ;  /* 0x000a1000011a7983 */ /* 0x000f280000300a00 */
[----:B------:R-:W4:Y:S01]  /*572c0*/  LDL.LU.64 R28, [R1+0xa18] ;  /* 0x000a1800011c7983 */ /* 0x000f220000300a00 */
[----:B------:R-:W-:-:S03]  /*572d0*/  ISETP.GT.AND P0, PT, R252, 0x27f, PT ;  /* 0x0000027ffc00780c */ /* 0x000fc60003f04270 */
[----:B------:R-:W-:Y:S01]  /*572e0*/  LDGSTS.E [R16+-0x40000], desc[UR60][R20.64], P5 ;  /* 0xc000000014107fae */ /* 0x000fe2000a92187c */
[----:B------:R-:W-:-:S04]  /*572f0*/  SEL R4, R4, RZ, P0 ;  /* 0x000000ff04047207 */ /* 0x000fc80000000000 */
[----:B------:R-:W-:Y:S02]  /*57300*/  ISETP.NE.U32.AND P0, PT, R4, RZ, PT ;  /* 0x000000ff0400720c */ /* 0x000fe40003f05070 */
[----:B------:R-:W-:-:S05]  /*57310*/  IADD3 R4, R244, 0x100000, RZ ;  /* 0x00100000f4047810 */ /* 0x000fca0007ffe0ff */
[----:B------:R1:W-:Y:S01]  /*57320*/  LDGSTS.E [R4+-0x3fc00], desc[UR60][R18.64], P5 ;  /* 0xc040000012047fae */ /* 0x0003e2000a92187c */
[C---:B------:R-:W-:Y:S02]  /*57330*/  VIADD R17, R244.reuse, 0x100000 ;  /* 0x00100000f4117836 */ /* 0x040fe40000000000 */
[----:B-1----:R-:W-:Y:S02]  /*57340*/  VIADD R19, R244, 0x100000 ;  /* 0x00100000f4137836 */ /* 0x002fe40000000000 */
[----:B------:R-:W-:-:S04]  /*57350*/  IMAD.WIDE R32, R5, 0x4, R32 ;  /* 0x0000000405207825 */ /* 0x000fc800078e0220 */
[----:B------:R-:W-:-:S04]  /*57360*/  IMAD.WIDE R22, R5, 0x4, R38 ;  /* 0x0000000405167825 */ /* 0x000fc800078e0226 */
[----:B------:R-:W-:-:S04]  /*57370*/  IMAD.WIDE R20, R5, 0x4, R34 ;  /* 0x0000000405147825 */ /* 0x000fc800078e0222 */
[----:B--2---:R-:W-:-:S04]  /*57380*/  IMAD.WIDE R12, R5, 0x4, R42 ;  /* 0x00000004050c7825 */ /* 0x004fc800078e022a */
[----:B---3--:R-:W-:Y:S01]  /*57390*/  IMAD.WIDE R6, R5, 0x4, R40 ;  /* 0x0000000405067825 */ /* 0x008fe200078e0228 */
[----:B------:R1:W-:Y:S04]  /*573a0*/  STL.64 [R1+0x330], R32 ;  /* 0x0003302001007387 */ /* 0x0003e80000100a00 */
[----:B------:R2:W-:Y:S04]  /*573b0*/  STL.64 [R1+0x310], R22 ;  /* 0x0003101601007387 */ /* 0x0005e80000100a00 */
[----:B------:R4:W-:Y:S04]  /*573c0*/  STL.64 [R1+0x2f0], R20 ;  /* 0x0002f01401007387 */ /* 0x0009e80000100a00 */
[----:B------:R3:W-:Y:S04]  /*573d0*/  STL.64 [R1+0x2d0], R12 ;  /* 0x0002d00c01007387 */ /* 0x0007e80000100a00 */
[----:B------:R-:W-:Y:S04]  /*573e0*/  LDGSTS.E [R19+-0x3f800], desc[UR60][R32.64], P5 ;  /* 0xc080000020137fae */ /* 0x000fe8000a92187c */
[----:B------:R3:W-:Y:S01]  /*573f0*/  STL.64 [R1+0x2b0], R6 ;  /* 0x0002b00601007387 */ /* 0x0007e20000100a00 */
[----:B------:R-:W-:-:S05]  /*57400*/  IADD3 R18, R244, 0x100000, RZ ;  /* 0x00100000f4127810 */ /* 0x000fca0007ffe0ff */
[----:B------:R2:W-:Y:S04]  /*57410*/  LDGSTS.E [R18+-0x3f400], desc[UR60][R22.64], P5 ;  /* 0xc0c0000016127fae */ /* 0x0005e8000a92187c */
[----:B------:R4:W-:Y:S04]  /*57420*/  LDGSTS.E [R17+-0x3f000], desc[UR60][R20.64], P5 ;  /* 0xc100000014117fae */ /* 0x0009e8000a92187c */
[----:B------:R3:W-:Y:S04]  /*57430*/  LDGSTS.E [R16+-0x3ec00], desc[UR60][R12.64], P5 ;  /* 0xc14000000c107fae */ /* 0x0007e8000a92187c */
[----:B------:R3:W-:Y:S04]  /*57440*/  LDGSTS.E [R4+-0x3e800], desc[UR60][R6.64], P5 ;  /* 0xc180000006047fae */ /* 0x0007e8000a92187c */
[----:B-1----:R-:W3:Y:S04]  /*57450*/  LDL.LU.64 R32, [R1+0xa20] ;  /* 0x000a200001207983 */ /* 0x002ee80000300a00 */
[----:B------:R-:W3:Y:S04]  /*57460*/  LDL.LU.64 R38, [R1+0xa28] ;  /* 0x000a280001267983 */ /* 0x000ee80000300a00 */
[----:B------:R-:W3:Y:S04]  /*57470*/  LDL.LU.64 R34, [R1+0xa30] ;  /* 0x000a300001227983 */ /* 0x000ee80000300a00 */
[----:B------:R-:W3:Y:S04]  /*57480*/  LDL.LU.64 R42, [R1+0xa38] ;  /* 0x000a3800012a7983 */ /* 0x000ee80000300a00 */
[----:B------:R-:W3:Y:S01]  /*57490*/  LDL.LU.64 R40, [R1+0xa40] ;  /* 0x000a400001287983 */ /* 0x000ee20000300a00 */
[----:B------:R-:W-:-:S04]  /*574a0*/  IMAD.WIDE R24, R5, 0x4, R24 ;  /* 0x0000000405187825 */ /* 0x000fc800078e0218 */
[----:B--2---:R-:W-:-:S04]  /*574b0*/  IMAD.WIDE R22, R5, 0x4, R44 ;  /* 0x0000000405167825 */ /* 0x004fc800078e022c */
[----:B----4-:R-:W-:-:S04]  /*574c0*/  IMAD.WIDE R20, R5, 0x4, R30 ;  /* 0x0000000405147825 */ /* 0x010fc800078e021e */
[----:B---3--:R-:W-:-:S04]  /*574d0*/  IMAD.WIDE R12, R5, 0x4, R26 ;  /* 0x00000004050c7825 */ /* 0x008fc800078e021a */
[C---:B------:R-:W-:Y:S01]  /*574e0*/  IMAD.WIDE R6, R5.reuse, 0x4, R28 ;  /* 0x0000000405067825 */ /* 0x040fe200078e021c */
[----:B------:R1:W-:Y:S04]  /*574f0*/  STL.64 [R1+0x290], R24 ;  /* 0x0002901801007387 */ /* 0x0003e80000100a00 */
[----:B------:R2:W-:Y:S04]  /*57500*/  STL.64 [R1+0x270], R22 ;  /* 0x0002701601007387 */ /* 0x0005e80000100a00 */
[----:B------:R3:W-:Y:S04]  /*57510*/  STL.64 [R1+0x250], R20 ;  /* 0x0002501401007387 */ /* 0x0007e80000100a00 */
[----:B------:R4:W-:Y:S04]  /*57520*/  STL.64 [R1+0x230], R12 ;  /* 0x0002300c01007387 */ /* 0x0009e80000100a00 */
[----:B------:R-:W-:Y:S04]  /*57530*/  LDGSTS.E [R19+-0x3e400], desc[UR60][R24.64], P5 ;  /* 0xc1c0000018137fae */ /* 0x000fe8000a92187c */
[----:B------:R4:W-:Y:S04]  /*57540*/  STL.64 [R1+0x210], R6 ;  /* 0x0002100601007387 */ /* 0x0009e80000100a00 */
[----:B------:R2:W-:Y:S04]  /*57550*/  LDGSTS.E [R18+-0x3e000], desc[UR60][R22.64], P5 ;  /* 0xc200000016127fae */ /* 0x0005e8000a92187c */
[----:B------:R3:W-:Y:S04]  /*57560*/  LDGSTS.E [R17+-0x3dc00], desc[UR60][R20.64], P5 ;  /* 0xc240000014117fae */ /* 0x0007e8000a92187c */
[----:B------:R4:W-:Y:S04]  /*57570*/  LDGSTS.E [R16+-0x3d800], desc[UR60][R12.64], P5 ;  /* 0xc28000000c107fae */ /* 0x0009e8000a92187c */
[----:B------:R4:W-:Y:S04]  /*57580*/  LDGSTS.E [R4+-0x3d400], desc[UR60][R6.64], P5 ;  /* 0xc2c0000006047fae */ /* 0x0009e8000a92187c */
[----:B-1----:R-:W4:Y:S04]  /*57590*/  LDL.LU.64 R24, [R1+0xa48] ;  /* 0x000a480001187983 */ /* 0x002f280000300a00 */
[----:B------:R-:W4:Y:S04]  /*575a0*/  LDL.LU.64 R44, [R1+0xa50] ;  /* 0x000a5000012c7983 */ /* 0x000f280000300a00 */
[----:B------:R-:W4:Y:S04]  /*575b0*/  LDL.LU.64 R30, [R1+0xa58] ;  /* 0x000a5800011e7983 */ /* 0x000f280000300a00 */
[----:B------:R-:W4:Y:S04]  /*575c0*/  LDL.LU.64 R26, [R1+0xa60] ;  /* 0x000a6000011a7983 */ /* 0x000f280000300a00 */
[----:B------:R-:W4:Y:S01]  /*575d0*/  LDL.LU.64 R28, [R1+0xa68] ;  /* 0x000a6800011c7983 */ /* 0x000f220000300a00 */
[----:B------:R-:W-:-:S04]  /*575e0*/  IMAD.WIDE R32, R5, 0x4, R32 ;  /* 0x0000000405207825 */ /* 0x000fc800078e0220 */
[----:B--2---:R-:W-:-:S04]  /*575f0*/  IMAD.WIDE R22, R5, 0x4, R38 ;  /* 0x0000000405167825 */ /* 0x004fc800078e0226 */
[----:B---3--:R-:W-:-:S04]  /*57600*/  IMAD.WIDE R20, R5, 0x4, R34 ;  /* 0x0000000405147825 */ /* 0x008fc800078e0222 */
[----:B----4-:R-:W-:-:S04]  /*57610*/  IMAD.WIDE R12, R5, 0x4, R42 ;  /* 0x00000004050c7825 */ /* 0x010fc800078e022a */
        /* <DEDUP_REMOVED lines=25> */
[----:B------:R4:W-:Y:S04]  /*577b0*/  STL.64 [R1+0xd0], R6 ;  /* 0x0000d00601007387 */ /* 0x0009e80000100a00 */
[----:B------:R-:W4:Y:S04]  /*577c0*/  LDL.LU.64 R44, [R1+0xa98] ;  /* 0x000a9800012c7983 */ /* 0x000f280000300a00 */
[----:B------:R-:W4:Y:S04]  /*577d0*/  LDL.LU.64 R30, [R1+0xaa0] ;  /* 0x000aa000011e7983 */ /* 0x000f280000300a00 */
[----:B------:R-:W-:Y:S04]  /*577e0*/  LDGSTS.E [R19+-0x3bc00], desc[UR60][R24.64], P5 ;  /* 0xc440000018137fae */ /* 0x000fe8000a92187c */
[----:B------:R-:W4:Y:S04]  /*577f0*/  LDL.LU.64 R26, [R1+0xaa8] ;  /* 0x000aa800011a7983 */ /* 0x000f280000300a00 */
[----:B------:R2:W-:Y:S04]  /*57800*/  LDGSTS.E [R18+-0x3b800], desc[UR60][R22.64], P5 ;  /* 0xc480000016127fae */ /* 0x0005e8000a92187c */
[----:B------:R3:W-:Y:S04]  /*57810*/  LDGSTS.E [R17+-0x3b400], desc[UR60][R20.64], P5 ;  /* 0xc4c0000014117fae */ /* 0x0007e8000a92187c */
[----:B------:R4:W-:Y:S04]  /*57820*/  LDGSTS.E [R16+-0x3b000], desc[UR60][R12.64], P5 ;  /* 0xc50000000c107fae */ /* 0x0009e8000a92187c */
[----:B------:R4:W-:Y:S04]  /*57830*/  LDGSTS.E [R4+-0x3ac00], desc[UR60][R6.64], P5 ;  /* 0xc540000006047fae */ /* 0x0009e8000a92187c */
[----:B-1----:R-:W4:Y:S04]  /*57840*/  LDL.LU.64 R24, [R1+0xab0] ;  /* 0x000ab00001187983 */ /* 0x002f280000300a00 */
[----:B------:R-:W4:Y:S01]  /*57850*/  LDL.LU.64 R28, [R1+0xab8] ;  /* 0x000ab800011c7983 */ /* 0x000f220000300a00 */
[----:B------:R-:W-:-:S04]  /*57860*/  IMAD.WIDE R32, R5, 0x4, R32 ;  /* 0x0000000405207825 */ /* 0x000fc800078e0220 */
[----:B--2---:R-:W-:-:S04]  /*57870*/  IMAD.WIDE R22, R5, 0x4, R38 ;  /* 0x0000000405167825 */ /* 0x004fc800078e0226 */
[----:B---3--:R-:W-:-:S04]  /*57880*/  IMAD.WIDE R20, R5, 0x4, R34 ;  /* 0x0000000405147825 */ /* 0x008fc800078e0222 */
[----:B----4-:R-:W-:-:S04]  /*57890*/  IMAD.WIDE R12, R5, 0x4, R42 ;  /* 0x00000004050c7825 */ /* 0x010fc800078e022a */
[C---:B------:R-:W-:Y:S01]  /*578a0*/  IMAD.WIDE R6, R5.reuse, 0x4, R40 ;  /* 0x0000000405067825 */ /* 0x040fe200078e0228 */
[----:B------:R-:W-:Y:S04]  /*578b0*/  STL.64 [R1+0xb0], R32 ;  /* 0x0000b02001007387 */ /* 0x000fe80000100a00 */
[----:B------:R-:W-:Y:S04]  /*578c0*/  STL.64 [R1+0x90], R22 ;  /* 0x0000901601007387 */ /* 0x000fe80000100a00 */
[----:B------:R-:W-:Y:S04]  /*578d0*/  STL.64 [R1+0x70], R20 ;  /* 0x0000701401007387 */ /* 0x000fe80000100a00 */
[----:B------:R-:W-:Y:S04]  /*578e0*/  STL.64 [R1+0x50], R12 ;  /* 0x0000500c01007387 */ /* 0x000fe80000100a00 */
[----:B------:R1:W-:Y:S04]  /*578f0*/  STL.64 [R1+0x30], R6 ;  /* 0x0000300601007387 */ /* 0x0003e80000100a00 */
[----:B------:R-:W2:Y:S04]  /*57900*/  LDL.LU.64 R36, [R1+0xac0] ;  /* 0x000ac00001247983 */ /* 0x000ea80000300a00 */
[----:B------:R-:W3:Y:S04]  /*57910*/  LDL.LU.64 R38, [R1+0xac8] ;  /* 0x000ac80001267983 */ /* 0x000ee80000300a00 */
[----:B------:R-:W4:Y:S04]  /*57920*/  LDL.LU.64 R34, [R1+0xad0] ;  /* 0x000ad00001227983 */ /* 0x000f280000300a00 */
[----:B------:R-:W-:Y:S04]  /*57930*/  LDGSTS.E [R19+-0x3a800], desc[UR60][R32.64], P5 ;  /* 0xc580000020137fae */ /* 0x000fe8000a92187c */
[----:B------:R-:W3:Y:S04]  /*57940*/  LDL.LU.64 R42, [R1+0xad8] ;  /* 0x000ad800012a7983 */ /* 0x000ee80000300a00 */
[----:B------:R-:W-:Y:S04]  /*57950*/  LDGSTS.E [R18+-0x3a400], desc[UR60][R22.64], P5 ;  /* 0xc5c0000016127fae */ /* 0x000fe8000a92187c */
[----:B------:R-:W3:Y:S04]  /*57960*/  LDL.LU.64 R40, [R1+0xae0] ;  /* 0x000ae00001287983 */ /* 0x000ee80000300a00 */
[----:B------:R-:W-:Y:S04]  /*57970*/  LDGSTS.E [R17+-0x3a000], desc[UR60][R20.64], P5 ;  /* 0xc600000014117fae */ /* 0x000fe8000a92187c */
[----:B------:R-:W-:Y:S04]  /*57980*/  LDGSTS.E [R16+-0x39c00], desc[UR60][R12.64], P5 ;  /* 0xc64000000c107fae */ /* 0x000fe8000a92187c */
[----:B------:R1:W-:Y:S02]  /*57990*/  LDGSTS.E [R4+-0x39800], desc[UR60][R6.64], P5 ;  /* 0xc680000006047fae */ /* 0x0003e4000a92187c */
[----:B-1----:R-:W-:-:S04]  /*579a0*/  IMAD.WIDE R6, R5, 0x4, R44 ;  /* 0x0000000405067825 */ /* 0x002fc800078e022c */
[C---:B------:R-:W-:Y:S01]  /*579b0*/  IMAD.WIDE R238, R5.reuse, 0x4, R30 ;  /* 0x0000000405ee7825 */ /* 0x040fe200078e021e */
[----:B------:R-:W-:Y:S04]  /*579c0*/  STL.64 [R1+0x10], R6 ;  /* 0x0000100601007387 */ /* 0x000fe80000100a00 */
[----:B------:R-:W3:Y:S04]  /*579d0*/  LDL.LU.64 R50, [R1+0xae8] ;  /* 0x000ae80001327983 */ /* 0x000ee80000300a00 */
[----:B------:R-:W3:Y:S04]  /*579e0*/  LDL.LU.64 R46, [R1+0xb98] ;  /* 0x000b9800012e7983 */ /* 0x000ee80000300a00 */
[----:B------:R-:W3:Y:S04]  /*579f0*/  LDL.LU.64 R30, [R1+0xb90] ;  /* 0x000b9000011e7983 */ /* 0x000ee80000300a00 */
[----:B------:R-:W3:Y:S01]  /*57a00*/  LDL.LU.64 R32, [R1+0xb88] ;  /* 0x000b880001207983 */ /* 0x000ee20000300a00 */
[----:B------:R-:W-:-:S03]  /*57a10*/  IMAD.WIDE R230, R5, 0x4, R26 ;  /* 0x0000000405e67825 */ /* 0x000fc600078e021a */
[----:B------:R-:W3:Y:S01]  /*57a20*/  LDL.LU.64 R44, [R1+0xb80] ;  /* 0x000b8000012c7983 */ /* 0x000ee20000300a00 */
[----:B------:R-:W-:-:S04]  /*57a30*/  IMAD.WIDE R222, R5, 0x4, R24 ;  /* 0x0000000405de7825 */ /* 0x000fc800078e0218 */
[C---:B------:R-:W-:Y:S01]  /*57a40*/  IMAD.WIDE R24, R5.reuse, 0x4, R28 ;  /* 0x0000000405187825 */ /* 0x040fe200078e021c */
[----:B------:R-:W-:Y:S04]  /*57a50*/  STL.64 [R1+0x2d60], R238 ;  /* 0x002d60ee01007387 */ /* 0x000fe80000100a00 */
[----:B------:R-:W-:Y:S04]  /*57a60*/  STL.64 [R1+0x2d68], R230 ;  /* 0x002d68e601007387 */ /* 0x000fe80000100a00 */
[----:B------:R-:W-:Y:S04]  /*57a70*/  STL.64 [R1+0x2d78], R222 ;  /* 0x002d78de01007387 */ /* 0x000fe80000100a00 */
[----:B------:R-:W-:Y:S04]  /*57a80*/  LDGSTS.E [R19+-0x39400], desc[UR60][R6.64], P5 ;  /* 0xc6c0000006137fae */ /* 0x000fe8000a92187c */
[----:B------:R-:W-:Y:S04]  /*57a90*/  STL.64 [R1+0x2d48], R24 ;  /* 0x002d481801007387 */ /* 0x000fe80000100a00 */
[----:B------:R-:W3:Y:S04]  /*57aa0*/  LDL.LU.64 R74, [R1+0xb78] ;  /* 0x000b7800014a7983 */ /* 0x000ee80000300a00 */
[----:B------:R-:W-:Y:S04]  /*57ab0*/  LDGSTS.E [R18+-0x39000], desc[UR60][R238.64], P5 ;  /* 0xc7000000ee127fae */ /* 0x000fe8000a92187c */
[----:B------:R-:W-:Y:S04]  /*57ac0*/  LDGSTS.E [R17+-0x38c00], desc[UR60][R230.64], P5 ;  /* 0xc7400000e6117fae */ /* 0x000fe8000a92187c */
[----:B------:R2:W-:Y:S04]  /*57ad0*/  LDGSTS.E [R16+-0x38800], desc[UR60][R222.64], P5 ;  /* 0xc7800000de107fae */ /* 0x0005e8000a92187c */
[----:B------:R-:W3:Y:S01]  /*57ae0*/  LDL.LU.64 R54, [R1+0xb70] ;  /* 0x000b700001367983 */ /* 0x000ee20000300a00 */
[C---:B------:R-:W-:Y:S01]  /*57af0*/  IADD3 R29, R244.reuse, 0x100000, RZ ;  /* 0x00100000f41d7810 */ /* 0x040fe20007ffe0ff */
[C---:B------:R-:W-:Y:S01]  /*57b00*/  VIADD R28, R244.reuse, 0x100000 ;  /* 0x00100000f41c7836 */ /* 0x040fe20000000000 */
[C---:B------:R-:W-:Y:S01]  /*57b10*/  IADD3 R27, R244.reuse, 0x100000, RZ ;  /* 0x00100000f41b7810 */ /* 0x040fe20007ffe0ff */
[----:B------:R-:W-:Y:S01]  /*57b20*/  VIADD R26, R244, 0x100000 ;  /* 0x00100000f41a7836 */ /* 0x000fe20000000000 */
[----:B------:R-:W-:Y:S01]  /*57b30*/  LDGSTS.E [R4+-0x38400], desc[UR60][R24.64], P5 ;  /* 0xc7c0000018047fae */ /* 0x000fe2000a92187c */
[----:B--2---:R-:W-:-:S04]  /*57b40*/  IMAD.WIDE R16, R5, 0x4, R36 ;  /* 0x0000000405107825 */ /* 0x004fc800078e0224 */
[----:B----4-:R-:W-:-:S04]  /*57b50*/  IMAD.WIDE R20, R5, 0x4, R34 ;  /* 0x0000000405147825 */ /* 0x010fc800078e0222 */
[----:B---3--:R-:W-:-:S04]  /*57b60*/  IMAD.WIDE R18, R5, 0x4, R38 ;  /* 0x0000000405127825 */ /* 0x008fc800078e0226 */
[----:B------:R-:W-:-:S04]  /*57b70*/  IMAD.WIDE R22, R5, 0x4, R42 ;  /* 0x0000000405167825 */ /* 0x000fc800078e022a */
[C---:B------:R-:W-:Y:S01]  /*57b80*/  IMAD.WIDE R34, R5.reuse, 0x4, R40 ;  /* 0x0000000405227825 */ /* 0x040fe200078e0228 */
[----:B------:R-:W-:Y:S04]  /*57b90*/  LDGSTS.E [R29+-0x20000], desc[UR60][R16.64], P5 ;  /* 0xe0000000101d7fae */ /* 0x000fe8000a92187c */
[----:B------:R-:W2:Y:S04]  /*57ba0*/  LDL.LU.64 R40, [R1+0xb68] ;  /* 0x000b680001287983 */ /* 0x000ea80000300a00 */
[----:B------:R-:W3:Y:S04]  /*57bb0*/  LDL.LU.64 R42, [R1+0xb60] ;  /* 0x000b6000012a7983 */ /* 0x000ee80000300a00 */
[----:B------:R-:W4:Y:S04]  /*57bc0*/  LDL.LU.64 R56, [R1+0xb58] ;  /* 0x000b580001387983 */ /* 0x000f280000300a00 */
[----:B------:R1:W-:Y:S04]  /*57bd0*/  STL.64 [R1+0x2d58], R16 ;  /* 0x002d581001007387 */ /* 0x0003e80000100a00 */
[----:B------:R-:W-:Y:S04]  /*57be0*/  STL.64 [R1+0x2d88], R18 ;  /* 0x002d881201007387 */ /* 0x000fe80000100a00 */
[----:B------:R1:W-:Y:S04]  /*57bf0*/  STL.64 [R1+0x2d90], R20 ;  /* 0x002d901401007387 */ /* 0x0003e80000100a00 */
[----:B------:R-:W-:Y:S04]  /*57c00*/  LDGSTS.E [R28+-0x1fc00], desc[UR60][R18.64], P5 ;  /* 0xe0400000121c7fae */ /* 0x000fe8000a92187c */
[----:B------:R-:W-:Y:S04]  /*57c10*/  STL.64 [R1+0x2d98], R22 ;  /* 0x002d981601007387 */ /* 0x000fe80000100a00 */
[----:B------:R-:W-:Y:S04]  /*57c20*/  LDGSTS.E [R27+-0x1f800], desc[UR60][R20.64], P5 ;  /* 0xe0800000141b7fae */ /* 0x000fe8000a92187c */
[----:B------:R-:W-:Y:S04]  /*57c30*/  STL.64 [R1+0x2da0], R34 ;  /* 0x002da02201007387 */ /* 0x000fe80000100a00 */
[----:B------:R1:W-:Y:S04]  /*57c40*/  LDGSTS.E [R26+-0x1f400], desc[UR60][R22.64], P5 ;  /* 0xe0c00000161a7fae */ /* 0x0003e8000a92187c */
[----:B------:R-:W4:Y:S04]  /*57c50*/  LDL.LU.64 R68, [R1+0xb50] ;  /* 0x000b500001447983 */ /* 0x000f280000300a00 */
[----:B------:R-:W4:Y:S01]  /*57c60*/  LDL.LU.64 R64, [R1+0xb48] ;  /* 0x000b480001407983 */ /* 0x000f220000300a00 */
[C---:B------:R-:W-:Y:S01]  /*57c70*/  IADD3 R39, R244.reuse, 0x100000, RZ ;  /* 0x00100000f4277810 */ /* 0x040fe20007ffe0ff */
[C---:B------:R-:W-:Y:S01]  /*57c80*/  VIADD R38, R244.reuse, 0x100000 ;  /* 0x00100000f4267836 */ /* 0x040fe20000000000 */
[C---:B------:R-:W-:Y:S01]  /*57c90*/  IADD3 R37, R244.reuse, 0x100000, RZ ;  /* 0x00100000f4257810 */ /* 0x040fe20007ffe0ff */
[----:B------:R-:W-:Y:S01]  /*57ca0*/  VIADD R36, R244, 0x100000 ;  /* 0x00100000f4247836 */ /* 0x000fe20000000000 */
[----:B------:R-:W-:Y:S01]  /*57cb0*/  LDGSTS.E [R4+-0x1f000], desc[UR60][R34.64], P5 ;  /* 0xe100000022047fae */ /* 0x000fe2000a92187c */
[----:B-1----:R-:W-:-:S04]  /*57cc0*/  IMAD.WIDE R26, R5, 0x4, R50 ;  /* 0x00000004051a7825 */ /* 0x002fc800078e0232 */
[C---:B------:R-:W-:Y:S01]  /*57cd0*/  IMAD.WIDE R28, R5.reuse, 0x4, R46 ;  /* 0x00000004051c7825 */ /* 0x040fe200078e022e */
[----:B------:R-:W4:Y:S04]  /*57ce0*/  LDL.LU.64 R50, [R1+0xb40] ;  /* 0x000b400001327983 */ /* 0x000f280000300a00 */
[----:B------:R-:W4:Y:S01]  /*57cf0*/  LDL.LU.64 R52, [R1+0xb38] ;  /* 0x000b380001347983 */ /* 0x000f220000300a00 */
[----:B------:R-:W-:-:S03]  /*57d00*/  IMAD.WIDE R30, R5, 0x4, R30 ;  /* 0x00000004051e7825 */ /* 0x000fc600078e021e */
[----:B------:R-:W4:Y:S01]  /*57d10*/  LDL.LU.64 R72, [R1+0xb30] ;  /* 0x000b300001487983 */ /* 0x000f220000300a00 */
[----:B------:R-:W-:-:S03]  /*57d20*/  IMAD.WIDE R32, R5, 0x4, R32 ;  /* 0x0000000405207825 */ /* 0x000fc600078e0220 */
[----:B------:R-:W-:Y:S04]  /*57d30*/  STL.64 [R1+0x2da8], R26 ;  /* 0x002da81a01007387 */ /* 0x000fe80000100a00 */
[----:B------:R-:W-:Y:S04]  /*57d40*/  STL.64 [R1+0x2db0], R28 ;  /* 0x002db01c01007387 */ /* 0x000fe80000100a00 */
[----:B------:R-:W-:Y:S04]  /*57d50*/  STL.64 [R1+0x2db8], R30 ;  /* 0x002db81e01007387 */ /* 0x000fe80000100a00 */
[----:B------:R-:W-:Y:S04]  /*57d60*/  LDGSTS.E [R39+-0x1ec00], desc[UR60][R26.64], P5 ;  /* 0xe14000001a277fae */ /* 0x000fe8000a92187c */
[----:B------:R-:W-:Y:S04]  /*57d70*/  STL.64 [R1+0x2dc0], R32 ;  /* 0x002dc02001007387 */ /* 0x000fe80000100a00 */
[----:B------:R-:W4:Y:S04]  /*57d80*/  LDL.LU.64 R78, [R1+0xb28] ;  /* 0x000b2800014e7983 */ /* 0x000f280000300a00 */
[----:B------:R-:W4:Y:S04]  /*57d90*/  LDL.LU.64 R76, [R1+0xb20] ;  /* 0x000b2000014c7983 */ /* 0x000f280000300a00 */
[----:B------:R-:W4:Y:S04]  /*57da0*/  LDL.LU.64 R60, [R1+0xb18] ;  /* 0x000b1800013c7983 */ /* 0x000f280000300a00 */
[----:B------:R-:W4:Y:S04]  /*57db0*/  LDL.LU.64 R62, [R1+0xb10] ;  /* 0x000b1000013e7983 */ /* 0x000f280000300a00 */
[----:B------:R-:W-:Y:S04]  /*57dc0*/  LDGSTS.E [R38+-0x1e800], desc[UR60][R28.64], P5 ;  /* 0xe18000001c267fae */ /* 0x000fe8000a92187c */
[----:B------:R-:W-:Y:S04]  /*57dd0*/  LDGSTS.E [R37+-0x1e400], desc[UR60][R30.64], P5 ;  /* 0xe1c000001e257fae */ /* 0x000fe8000a92187c */
[----:B------:R1:W-:Y:S02]  /*57de0*/  LDGSTS.E [R36+-0x1e000], desc[UR60][R32.64], P5 ;  /* 0xe200000020247fae */ /* 0x0003e4000a92187c */
[----:B-1----:R-:W-:-:S02]  /*57df0*/  IMAD.WIDE R36, R5, 0x4, R74 ;  /* 0x0000000405247825 */ /* 0x002fc400078e024a */
[----:B------:R-:W4:Y:S04]  /*57e00*/  LDL.LU.64 R74, [R1+0xb08] ;  /* 0x000b0800014a7983 */ /* 0x000f280000300a00 */
[----:B------:R-:W4:Y:S01]  /*57e10*/  LDL.LU.64 R104, [R1+0xb00] ;  /* 0x000b000001687983 */ /* 0x000f220000300a00 */
[----:B------:R-:W-:Y:S01]  /*57e20*/  IMAD.WIDE R44, R5, 0x4, R44 ;  /* 0x00000004052c7825 */ /* 0x000fe200078e022c */
[----:B------:R-:W-:-:S03]  /*57e30*/  IADD3 R49, R244, 0x100000, RZ ;  /* 0x00100000f4317810 */ /* 0x000fc60007ffe0ff */
[C---:B------:R-:W-:Y:S02]  /*57e40*/  VIADD R48, R244.reuse, 0x100000 ;  /* 0x00100000f4307836 */ /* 0x040fe40000000000 */
[----:B------:R-:W-:Y:S01]  /*57e50*/  IMAD.WIDE R38, R5, 0x4, R54 ;  /* 0x0000000405267825 */ /* 0x000fe200078e0236 */
[----:B------:R-:W-:-:S03]  /*57e60*/  IADD3 R47, R244, 0x100000, RZ ;  /* 0x00100000f42f7810 */ /* 0x000fc60007ffe0ff */
[C---:B------:R-:W-:Y:S01]  /*57e70*/  VIADD R46, R244.reuse, 0x100000 ;  /* 0x00100000f42e7836 */ /* 0x040fe20000000000 */
[----:B------:R-:W-:Y:S04]  /*57e80*/  LDGSTS.E [R4+-0x1dc00], desc[UR60][R44.64], P5 ;  /* 0xe24000002c047fae */ /* 0x000fe8000a92187c */
[----:B------:R-:W-:Y:S04]  /*57e90*/  LDGSTS.E [R49+-0x1d800], desc[UR60][R36.64], P5 ;  /* 0xe280000024317fae */ /* 0x000fe8000a92187c */
[----:B------:R1:W-:Y:S01]  /*57ea0*/  LDGSTS.E [R48+-0x1d400], desc[UR60][R38.64], P5 ;  /* 0xe2c0000026307fae */ /* 0x0003e2000a92187c */
[C---:B------:R-:W-:Y:S01]  /*57eb0*/  IADD3 R59, R244.reuse, 0x100000, RZ ;  /* 0x00100000f43b7810 */ /* 0x040fe20007ffe0ff */
[----:B------:R-:W-:-:S02]  /*57ec0*/  VIADD R58, R244, 0x100000 ;  /* 0x00100000f43a7836 */ /* 0x000fc40000000000 */
[----:B------:R-:W4:Y:S04]  /*57ed0*/  LDL.LU.64 R80, [R1+0xaf8] ;  /* 0x000af80001507983 */ /* 0x000f280000300a00 */
[----:B------:R-:W4:Y:S01]  /*57ee0*/  LDL.LU.64 R70, [R1+0xaf0] ;  /* 0x000af00001467983 */ /* 0x000f220000300a00 */
[----:B--2---:R-:W-:-:S04]  /*57ef0*/  IMAD.WIDE R40, R5, 0x4, R40 ;  /* 0x0000000405287825 */ /* 0x004fc800078e0228 */
[----:B---3--:R-:W-:-:S04]  /*57f00*/  IMAD.WIDE R42, R5, 0x4, R42 ;  /* 0x00000004052a7825 */ /* 0x008fc800078e022a */
[C---:B----4-:R-:W-:Y:S01]  /*57f10*/  IMAD.WIDE R54, R5.reuse, 0x4, R56 ;  /* 0x0000000405367825 */ /* 0x050fe200078e0238 */
[----:B------:R-:W-:Y:S04]  /*57f20*/  LDGSTS.E [R47+-0x1d000], desc[UR60][R40.64], P5 ;  /* 0xe3000000282f7fae */ /* 0x000fe8000a92187c */
[----:B------:R2:W-:Y:S01]  /*57f30*/  LDGSTS.E [R46+-0x1cc00], desc[UR60][R42.64], P5 ;  /* 0xe34000002a2e7fae */ /* 0x0005e2000a92187c */
[C---:B------:R-:W-:Y:S01]  /*57f40*/  IADD3 R57, R244.reuse, 0x100000, RZ ;  /* 0x00100000f4397810 */ /* 0x040fe20007ffe0ff */
[----:B------:R-:W-:Y:S02]  /*57f50*/  VIADD R56, R244, 0x100000 ;  /* 0x00100000f4387836 */ /* 0x000fe40000000000 */
[----:B------:R-:W-:Y:S01]  /*57f60*/  LDGSTS.E [R4+-0x1c800], desc[UR60][R54.64], P5 ;  /* 0xe380000036047fae */ /* 0x000fe2000a92187c */
[----:B-1----:R-:W-:-:S04]  /*57f70*/  IMAD.WIDE R48, R5, 0x4, R64 ;  /* 0x0000000405307825 */ /* 0x002fc800078e0240 */
[----:B--2---:R-:W-:Y:S01]  /*57f80*/  IMAD.WIDE R46, R5, 0x4, R68 ;  /* 0x00000004052e7825 */ /* 0x004fe200078e0244 */
[----:B------:R-:W-:-:S04]  /*57f90*/  IADD3 R69, R244, 0x100000, RZ ;  /* 0x00100000f4457810 */ /* 0x000fc80007ffe0ff */
[----:B------:R-:W-:Y:S04]  /*57fa0*/  LDGSTS.E [R59+-0x1c400], desc[UR60][R46.64], P5 ;  /* 0xe3c000002e3b7fae */ /* 0x000fe8000a92187c */
[----:B------:R1:W-:Y:S01]  /*57fb0*/  LDGSTS.E [R58+-0x1c000], desc[UR60][R48.64], P5 ;  /* 0xe4000000303a7fae */ /* 0x0003e2000a92187c */
[C---:B------:R-:W-:Y:S01]  /*57fc0*/  VIADD R68, R244.reuse, 0x100000 ;  /* 0x00100000f4447836 */ /* 0x040fe20000000000 */
[C---:B------:R-:W-:Y:S01]  /*57fd0*/  IADD3 R67, R244.reuse, 0x100000, RZ ;  /* 0x00100000f4437810 */ /* 0x040fe20007ffe0ff */
[----:B------:R-:W-:Y:S02]  /*57fe0*/  VIADD R66, R244, 0x100000 ;  /* 0x00100000f4427836 */ /* 0x000fe40000000000 */
[----:B------:R-:W-:-:S04]  /*57ff0*/  IMAD.WIDE R50, R5, 0x4, R50 ;  /* 0x0000000405327825 */ /* 0x000fc800078e0232 */
[----:B------:R-:W-:-:S04]  /*58000*/  IMAD.WIDE R64, R5, 0x4, R72 ;  /* 0x0000000405407825 */ /* 0x000fc800078e0248 */
[C---:B------:R-:W-:Y:S01]  /*58010*/  IMAD.WIDE R52, R5.reuse, 0x4, R52 ;  /* 0x0000000405347825 */ /* 0x040fe200078e0234 */
[----:B------:R-:W2:Y:S04]  /*58020*/  LDL.LU.64 R72, [R1+0x360] ;  /* 0x0003600001487983 */ /* 0x000ea80000300a00 */
[----:B------:R-:W3:Y:S04]  /*58030*/  LDL.LU.64 R82, [R1+0x320] ;  /* 0x0003200001527983 */ /* 0x000ee80000300a00 */
[----:B------:R-:W4:Y:S04]  /*58040*/  LDL.LU.64 R100, [R1+0x2e0] ;  /* 0x0002e00001647983 */ /* 0x000f280000300a00 */
[----:B------:R-:W4:Y:S04]  /*58050*/  LDL.LU.64 R96, [R1+0x2a0] ;  /* 0x0002a00001607983 */ /* 0x000f280000300a00 */
[----:B------:R-:W-:Y:S04]  /*58060*/  LDGSTS.E [R57+-0x1bc00], desc[UR60][R50.64], P5 ;  /* 0xe440000032397fae */ /* 0x000fe8000a92187c */
[----:B------:R-:W4:Y:S04]  /*58070*/  LDL.LU.64 R108, [R1+0xba0] ;  /* 0x000ba000016c7983 */ /* 0x000f280000300a00 */
[----:B------:R1:W-:Y:S04]  /*58080*/  LDGSTS.E [R56+-0x1b800], desc[UR60][R52.64], P5 ;  /* 0xe480000034387fae */ /* 0x0003e8000a92187c */
[----:B------:R-:W4:Y:S04]  /*58090*/  LDL.LU.64 R92, [R1+0xba8] ;  /* 0x000ba800015c7983 */ /* 0x000f280000300a00 */
[----:B------:R-:W4:Y:S01]  /*580a0*/  LDL.LU.64 R94, [R1+0xbb0] ;  /* 0x000bb000015e7983 */ /* 0x000f220000300a00 */
[----:B-1----:R-:W-:-:S04]  /*580b0*/  IMAD.WIDE R58, R5, 0x4, R76 ;  /* 0x00000004053a7825 */ /* 0x002fc800078e024c */
[----:B------:R-:W-:-:S04]  /*580c0*/  IMAD.WIDE R60, R5, 0x4, R60 ;  /* 0x00000004053c7825 */ /* 0x000fc800078e023c */
[C---:B------:R-:W-:Y:S01]  /*580d0*/  IMAD.WIDE R62, R5.reuse, 0x4, R62 ;  /* 0x00000004053e7825 */ /* 0x040fe200078e023e */
[----:B------:R-:W-:Y:S04]  /*580e0*/  LDGSTS.E [R4+-0x1b400], desc[UR60][R64.64], P5 ;  /* 0xe4c0000040047fae */ /* 0x000fe8000a92187c */
[----:B------:R-:W4:Y:S04]  /*580f0*/  LDL.LU.64 R90, [R1+0xbb8] ;  /* 0x000bb800015a7983 */ /* 0x000f280000300a00 */
[----:B------:R-:W4:Y:S04]  /*58100*/  LDL.LU.64 R106, [R1+0xbc0] ;  /* 0x000bc000016a7983 */ /* 0x000f280000300a00 */
[----:B------:R-:W4:Y:S01]  /*58110*/  LDL.LU.64 R86, [R1+0xbc8] ;  /* 0x000bc80001567983 */ /* 0x000f220000300a00 */
[----:B------:R-:W-:-:S03]  /*58120*/  IMAD.WIDE R56, R5, 0x4, R78 ;  /* 0x0000000405387825 */ /* 0x000fc600078e024e */
[----:B------:R-:W4:Y:S04]  /*58130*/  LDL.LU.64 R88, [R1+0xbd0] ;  /* 0x000bd00001587983 */ /* 0x000f280000300a00 */
[----:B------:R-:W-:Y:S04]  /*58140*/  LDGSTS.E [R69+-0x1b000], desc[UR60][R56.64], P5 ;  /* 0xe500000038457fae */ /* 0x000fe8000a92187c */
[----:B------:R-:W-:Y:S04]  /*58150*/  LDGSTS.E [R68+-0x1ac00], desc[UR60][R58.64], P5 ;  /* 0xe54000003a447fae */ /* 0x000fe8000a92187c */
[----:B------:R-:W-:Y:S04]  /*58160*/  LDGSTS.E [R67+-0x1a800], desc[UR60][R60.64], P5 ;  /* 0xe58000003c437fae */ /* 0x000fe8000a92187c */
[----:B------:R1:W-:Y:S02]  /*58170*/  LDGSTS.E [R66+-0x1a400], desc[UR60][R62.64], P5 ;  /* 0xe5c000003e427fae */ /* 0x0003e4000a92187c */
[----:B-1----:R-:W-:-:S02]  /*58180*/  IMAD.WIDE R66, R5, 0x4, R104 ;  /* 0x0000000405427825 */ /* 0x002fc400078e0268 */
[----:B------:R-:W4:Y:S02]  /*58190*/  LDL.LU.64 R104, [R1+0xbd8] ;  /* 0x000bd80001687983 */ /* 0x000f240000300a00 */
[----:B------:R-:W-:Y:S01]  /*581a0*/  IMAD.WIDE R74, R5, 0x4, R74 ;  /* 0x00000004054a7825 */ /* 0x000fe200078e024a */
[----:B------:R-:W-:-:S03]  /*581b0*/  IADD3 R79, R244, 0x100000, RZ ;  /* 0x00100000f44f7810 */ /* 0x000fc60007ffe0ff */
[C---:B------:R-:W-:Y:S02]  /*581c0*/  VIADD R78, R244.reuse, 0x100000 ;  /* 0x00100000f44e7836 */ /* 0x040fe40000000000 */
[----:B------:R-:W-:Y:S01]  /*581d0*/  IMAD.WIDE R68, R5, 0x4, R80 ;  /* 0x0000000405447825 */ /* 0x000fe200078e0250 */
[----:B------:R-:W-:-:S03]  /*581e0*/  IADD3 R77, R244, 0x100000, RZ ;  /* 0x00100000f44d7810 */ /* 0x000fc60007ffe0ff */
[----:B------:R-:W-:-:S04]  /*581f0*/  IMAD.WIDE R70, R5, 0x4, R70 ;  /* 0x0000000405467825 */ /* 0x000fc800078e0246 */
[C---:B------:R-:W-:Y:S01]  /*58200*/  VIADD R76, R244.reuse, 0x100000 ;  /* 0x00100000f44c7836 */ /* 0x040fe20000000000 */
[----:B------:R-:W-:Y:S04]  /*58210*/  LDGSTS.E [R4+-0x1a000], desc[UR60][R74.64], P5 ;  /* 0xe60000004a047fae */ /* 0x000fe8000a92187c */
[----:B------:R-:W-:Y:S04]  /*58220*/  LDGSTS.E [R79+-0x19c00], desc[UR60][R66.64], P5 ;  /* 0xe6400000424f7fae */ /* 0x000fe8000a92187c */
[----:B------:R4:W-:Y:S04]  /*58230*/  LDGSTS.E [R78+-0x19800], desc[UR60][R68.64], P5 ;  /* 0xe6800000444e7fae */ /* 0x0009e8000a92187c */
[----:B------:R-:W-:Y:S01]  /*58240*/  LDGSTS.E [R77+-0x19400], desc[UR60][R70.64], P5 ;  /* 0xe6c00000464d7fae */ /* 0x000fe2000a92187c */
[C---:B------:R-:W-:Y:S01]  /*58250*/  IADD3 R85, R244.reuse, 0x100000, RZ ;  /* 0x00100000f4557810 */ /* 0x040fe20007ffe0ff */
[----:B------:R-:W-:-:S02]  /*58260*/  VIADD R84, R244, 0x100000 ;  /* 0x00100000f4547836 */ /* 0x000fc40000000000 */
[----:B--2---:R-:W-:-:S04]  /*58270*/  IMAD.WIDE R72, R5, 0x4, R72 ;  /* 0x0000000405487825 */ /* 0x004fc800078e0248 */
[----:B---3--:R-:W-:-:S04]  /*58280*/  IMAD.WIDE R80, R5, 0x4, R82 ;  /* 0x0000000405507825 */ /* 0x008fc800078e0252 */
[----:B----4-:R-:W-:-:S04]  /*58290*/  IMAD.WIDE R78, R5, 0x4, R96 ;  /* 0x00000004054e7825 */ /* 0x010fc800078e0260 */
[C---:B------:R-:W-:Y:S01]  /*582a0*/  IMAD.WIDE R16, R5.reuse, 0x4, R108 ;  /* 0x0000000405107825 */ /* 0x040fe200078e026c */
[----:B------:R1:W-:Y:S03]  /*582b0*/  LDGSTS.E [R76+-0x19000], desc[UR60][R72.64], P5 ;  /* 0xe7000000484c7fae */ /* 0x0003e6000a92187c */
[----:B------:R-:W-:-:S04]  /*582c0*/  IMAD.WIDE R12, R5, 0x4, R92 ;  /* 0x00000004050c7825 */ /* 0x000fc800078e025c */
[----:B------:R-:W-:Y:S01]  /*582d0*/  IMAD.WIDE R6, R5, 0x4, R94 ;  /* 0x0000000405067825 */ /* 0x000fe200078e025e */
[C---:B------:R-:W-:Y:S01]  /*582e0*/  IADD3 R83, R245.reuse, 0x100000, RZ ;  /* 0x00100000f5537810 */ /* 0x040fe20007ffe0ff */
[----:B------:R2:W-:Y:S02]  /*582f0*/  LDGSTS.E [R4+-0x18c00], desc[UR60][R80.64], P5 ;  /* 0xe740000050047fae */ /* 0x0005e4000a92187c */
[----:B------:R-:W-:Y:S02]  /*58300*/  VIADD R82, R245, 0x100000 ;  /* 0x00100000f5527836 */ /* 0x000fe40000000000 */
[----:B------:R3:W-:Y:S04]  /*58310*/  STL.64 [R1+0x360], R16 ;  /* 0x0003601001007387 */ /* 0x0007e80000100a00 */
[----:B------:R4:W-:Y:S01]  /*58320*/  STL.64 [R1+0x348], R12 ;  /* 0x0003480c01007387 */ /* 0x0009e20000100a00 */
[----:B-1----:R-:W-:-:S03]  /*58330*/  IMAD.WIDE R76, R5, 0x4, R100 ;  /* 0x00000004054c7825 */ /* 0x002fc600078e0264 */
[----:B------:R1:W-:Y:S04]  /*58340*/  STL.64 [R1+0x328], R6 ;  /* 0x0003280601007387 */ /* 0x0003e80000100a00 */
[----:B------:R-:W4:Y:S01]  /*58350*/  LDL.LU.64 R100, [R1+0xbe0] ;  /* 0x000be00001647983 */ /* 0x000f220000300a00 */
[----:B------:R-:W-:-:S03]  /*58360*/  IMAD.WIDE R20, R5, 0x4, R90 ;  /* 0x0000000405147825 */ /* 0x000fc600078e025a */
[----:B------:R-:W4:Y:S01]  /*58370*/  LDL.LU.64 R96, [R1+0xbe8] ;  /* 0x000be80001607983 */ /* 0x000f220000300a00 */
[----:B--2---:R-:W-:-:S03]  /*58380*/  IADD3 R4, R245, 0x100000, RZ ;  /* 0x00100000f5047810 */ /* 0x004fc60007ffe0ff */
[----:B------:R-:W-:Y:S04]  /*58390*/  LDGSTS.E [R85+-0x18800], desc[UR60][R76.64], P5 ;  /* 0xe78000004c557fae */ /* 0x000fe8000a92187c */
[----:B------:R-:W-:Y:S04]  /*583a0*/  LDGSTS.E [R84+-0x18400], desc[UR60][R78.64], P5 ;  /* 0xe7c000004e547fae */ /* 0x000fe8000a92187c */
[----:B------:R3:W-:Y:S01]  /*583b0*/  LDGSTS.E [R83+-0x3ff80], desc[UR60][R16.64], P5 ;  /* 0xc008000010537fae */ /* 0x0007e2000a92187c */
[----:B------:R-:W-:-:S03]  /*583c0*/  IMAD.WIDE R18, R5, 0x4, R106 ;  /* 0x0000000405127825 */ /* 0x000fc600078e026a */
[----:B------:R4:W-:Y:S04]  /*583d0*/  LDGSTS.E [R82+-0x3fb80], desc[UR60][R12.64], P5 ;  /* 0xc04800000c527fae */ /* 0x0009e8000a92187c */
[----:B------:R-:W2:Y:S04]  /*583e0*/  LDL.LU.64 R108, [R1+0xbf0] ;  /* 0x000bf000016c7983 */ /* 0x000ea80000300a00 */
[----:B------:R-:W2:Y:S04]  /*583f0*/  LDL.LU.64 R92, [R1+0xbf8] ;  /* 0x000bf800015c7983 */ /* 0x000ea80000300a00 */
[----:B------:R1:W-:Y:S04]  /*58400*/  LDGSTS.E [R4+-0x3f780], desc[UR60][R6.64], P5 ;  /* 0xc088000006047fae */ /* 0x0003e8000a92187c */
[----:B------:R-:W2:Y:S04]  /*58410*/  LDL.LU.64 R94, [R1+0xc00] ;  /* 0x000c0000015e7983 */ /* 0x000ea80000300a00 */
[----:B------:R1:W-:Y:S04]  /*58420*/  STL.64 [R1+0x308], R20 ;  /* 0x0003081401007387 */ /* 0x0003e80000100a00 */
[----:B------:R1:W-:Y:S01]  /*58430*/  STL.64 [R1+0x2e8], R18 ;  /* 0x0002e81201007387 */ /* 0x0003e20000100a00 */
[----:B---3--:R-:W-:-:S04]  /*58440*/  IMAD.WIDE R16, R5, 0x4, R86 ;  /* 0x0000000405107825 */ /* 0x008fc800078e0256 */
[----:B----4-:R-:W-:-:S04]  /*58450*/  IMAD.WIDE R12, R5, 0x4, R88 ;  /* 0x00000004050c7825 */ /* 0x010fc800078e0258 */
[----:B-1----:R-:W-:Y:S01]  /*58460*/  IMAD.WIDE R6, R5, 0x4, R104 ;  /* 0x0000000405067825 */ /* 0x002fe200078e0268 */
[----:B------:R2:W-:Y:S04]  /*58470*/  STL.64 [R1+0x2c8], R16 ;  /* 0x0002c81001007387 */ /* 0x0005e80000100a00 */
[----:B------:R1:W-:Y:S04]  /*58480*/  STL.64 [R1+0x2a8], R12 ;  /* 0x0002a80c01007387 */ /* 0x0003e80000100a00 */
[----:B------:R3:W-:Y:S04]  /*58490*/  STL.64 [R1+0x288], R6 ;  /* 0x0002880601007387 */ /* 0x0007e80000100a00 */
[----:B------:R-:W4:Y:S04]  /*584a0*/  LDL.LU.64 R90, [R1+0xc08] ;  /* 0x000c0800015a7983 */ /* 0x000f280000300a00 */
[----:B------:R-:W4:Y:S04]  /*584b0*/  LDL.LU.64 R106, [R1+0xc10] ;  /* 0x000c1000016a7983 */ /* 0x000f280000300a00 */
[----:B------:R-:W4:Y:S04]  /*584c0*/  LDL.LU.64 R86, [R1+0xc18] ;  /* 0x000c180001567983 */ /* 0x000f280000300a00 */
[----:B------:R-:W4:Y:S04]  /*584d0*/  LDL.LU.64 R88, [R1+0xc20] ;  /* 0x000c200001587983 */ /* 0x000f280000300a00 */
[----:B------:R-:W4:Y:S01]  /*584e0*/  LDL.LU.64 R104, [R1+0xc28] ;  /* 0x000c280001687983 */ /* 0x000f220000300a00 */
[C---:B------:R-:W-:Y:S01]  /*584f0*/  VIADD R85, R245.reuse, 0x100000 ;  /* 0x00100000f5557836 */ /* 0x040fe20000000000 */
[----:B------:R-:W-:-:S04]  /*58500*/  IADD3 R84, R245, 0x100000, RZ ;  /* 0x00100000f5547810 */ /* 0x000fc80007ffe0ff */
[----:B------:R1:W-:Y:S04]  /*58510*/  LDGSTS.E [R85+-0x3f380], desc[UR60][R20.64], P5 ;  /* 0xc0c8000014557fae */ /* 0x0003e8000a92187c */
[----:B------:R3:W-:Y:S04]  /*58520*/  LDGSTS.E [R84+-0x3ef80], desc[UR60][R18.64], P5 ;  /* 0xc108000012547fae */ /* 0x0007e8000a92187c */
[----:B------:R2:W-:Y:S04]  /*58530*/  LDGSTS.E [R83+-0x3eb80], desc[UR60][R16.64], P5 ;  /* 0xc148000010537fae */ /* 0x0005e8000a92187c */
[----:B------:R2:W-:Y:S04]  /*58540*/  LDGSTS.E [R82+-0x3e780], desc[UR60][R12.64], P5 ;  /* 0xc18800000c527fae */ /* 0x0005e8000a92187c */
[----:B------:R2:W-:Y:S01]  /*58550*/  LDGSTS.E [R4+-0x3e380], desc[UR60][R6.64], P5 ;  /* 0xc1c8000006047fae */ /* 0x0005e2000a92187c */
[----:B-1----:R-:W-:-:S04]  /*58560*/  IMAD.WIDE R20, R5, 0x4, R100 ;  /* 0x0000000405147825 */ /* 0x002fc800078e0264 */
[C---:B---3--:R-:W-:Y:S01]  /*58570*/  IMAD.WIDE R18, R5.reuse, 0x4, R96 ;  /* 0x0000000405127825 */ /* 0x048fe200078e0260 */
[----:B------:R4:W-:Y:S03]  /*58580*/  STL.64 [R1+0x268], R20 ;  /* 0x0002681401007387 */ /* 0x0009e60000100a00 */
[----:B--2---:R-:W-:-:S04]  /*58590*/  IMAD.WIDE R16, R5, 0x4, R108 ;  /* 0x0000000405107825 */ /* 0x004fc800078e026c */
[----:B------:R-:W-:-:S04]  /*585a0*/  IMAD.WIDE R12, R5, 0x4, R92 ;  /* 0x00000004050c7825 */ /* 0x000fc800078e025c */
[C---:B------:R-:W-:Y:S01]  /*585b0*/  IMAD.WIDE R6, R5.reuse, 0x4, R94 ;  /* 0x0000000405067825 */ /* 0x040fe200078e025e */
[----:B------:R1:W-:Y:S04]  /*585c0*/  STL.64 [R1+0x248], R18 ;  /* 0x0002481201007387 */ /* 0x0003e80000100a00 */
[----:B------:R2:W-:Y:S04]  /*585d0*/  STL.64 [R1+0x228], R16 ;  /* 0x0002281001007387 */ /* 0x0005e80000100a00 */
[----:B------:R3:W-:Y:S04]  /*585e0*/  STL.64 [R1+0x208], R12 ;  /* 0x0002080c01007387 */ /* 0x0007e80000100a00 */
[----:B------:R4:W-:Y:S04]  /*585f0*/  LDGSTS.E [R85+-0x3df80], desc[UR60][R20.64], P5 ;  /* 0xc208000014557fae */ /* 0x0009e8000a92187c */
[----:B------:R3:W-:Y:S04]  /*58600*/  STL.64 [R1+0x1e8], R6 ;  /* 0x0001e80601007387 */ /* 0x0007e80000100a00 */
[----:B------:R1:W-:Y:S04]  /*58610*/  LDGSTS.E [R84+-0x3db80], desc[UR60][R18.64], P5 ;  /* 0xc248000012547fae */ /* 0x0003e8000a92187c */
[----:B------:R-:W3:Y:S04]  /*58620*/  LDL.LU.64 R100, [R1+0xc30] ;  /* 0x000c300001647983 */ /* 0x000ee80000300a00 */
[----:B------:R2:W-:Y:S04]  /*58630*/  LDGSTS.E [R83+-0x3d780], desc[UR60][R16.64], P5 ;  /* 0xc288000010537fae */ /* 0x0005e8000a92187c */
[----:B------:R-:W3:Y:S04]  /*58640*/  LDL.LU.64 R96, [R1+0xc38] ;  /* 0x000c380001607983 */ /* 0x000ee80000300a00 */
[----:B------:R3:W-:Y:S04]  /*58650*/  LDGSTS.E [R82+-0x3d380], desc[UR60][R12.64], P5 ;  /* 0xc2c800000c527fae */ /* 0x0007e8000a92187c */
[----:B------:R-:W3:Y:S04]  /*58660*/  LDL.LU.64 R108, [R1+0xc40] ;  /* 0x000c4000016c7983 */ /* 0x000ee80000300a00 */
[----:B------:R-:W3:Y:S04]  /*58670*/  LDL.LU.64 R92, [R1+0xc48] ;  /* 0x000c4800015c7983 */ /* 0x000ee80000300a00 */
[----:B------:R3:W-:Y:S04]  /*58680*/  LDGSTS.E [R4+-0x3cf80], desc[UR60][R6.64], P5 ;  /* 0xc308000006047fae */ /* 0x0007e8000a92187c */
[----:B------:R-:W3:Y:S01]  /*58690*/  LDL.LU.64 R94, [R1+0xc50] ;  /* 0x000c5000015e7983 */ /* 0x000ee20000300a00 */
[----:B----4-:R-:W-:-:S04]  /*586a0*/  IMAD.WIDE R20, R5, 0x4, R90 ;  /* 0x0000000405147825 */ /* 0x010fc800078e025a */
[----:B-1----:R-:W-:-:S04]  /*586b0*/  IMAD.WIDE R18, R5, 0x4, R106 ;  /* 0x0000000405127825 */ /* 0x002fc800078e026a */
[----:B--2---:R-:W-:-:S04]  /*586c0*/  IMAD.WIDE R16, R5, 0x4, R86 ;  /* 0x0000000405107825 */ /* 0x004fc800078e0256 */
[C---:B---3--:R-:W-:Y:S01]  /*586d0*/  IMAD.WIDE R12, R5.reuse, 0x4, R88 ;  /* 0x00000004050c7825 */ /* 0x048fe200078e0258 */
[----:B------:R1:W-:Y:S03]  /*586e0*/  STL.64 [R1+0x1c8], R20 ;  /* 0x0001c81401007387 */ /* 0x0003e60000100a00 */
[C---:B------:R-:W-:Y:S01]  /*586f0*/  IMAD.WIDE R6, R5.reuse, 0x4, R104 ;  /* 0x0000000405067825 */ /* 0x040fe200078e0268 */
[----:B------:R2:W-:Y:S04]  /*58700*/  STL.64 [R1+0x1a8], R18 ;  /* 0x0001a81201007387 */ /* 0x0005e80000100a00 */
[----:B------:R3:W-:Y:S04]  /*58710*/  STL.64 [R1+0x188], R16 ;  /* 0x0001881001007387 */ /* 0x0007e80000100a00 */
[----:B------:R4:W-:Y:S04]  /*58720*/  STL.64 [R1+0x168], R12 ;  /* 0x0001680c01007387 */ /* 0x0009e80000100a00 */
[----:B------:R4:W-:Y:S04]  /*58730*/  STL.64 [R1+0x148], R6 ;  /* 0x0001480601007387 */ /* 0x0009e80000100a00 */
[----:B------:R-:W4:Y:S04]  /*58740*/  LDL.LU.64 R90, [R1+0xc58] ;  /* 0x000c5800015a7983 */ /* 0x000f280000300a00 */
[----:B------:R-:W4:Y:S04]  /*58750*/  LDL.LU.64 R106, [R1+0xc60] ;  /* 0x000c6000016a7983 */ /* 0x000f280000300a00 */
[----:B------:R-:W4:Y:S04]  /*58760*/  LDL.LU.64 R86, [R1+0xc68] ;  /* 0x000c680001567983 */ /* 0x000f280000300a00 */
[----:B------:R-:W4:Y:S04]  /*58770*/  LDL.LU.64 R88, [R1+0xc70] ;  /* 0x000c700001587983 */ /* 0x000f280000300a00 */
[----:B------:R-:W4:Y:S04]  /*58780*/  LDL.LU.64 R104, [R1+0xc78] ;  /* 0x000c780001687983 */ /* 0x000f280000300a00 */
[----:B------:R1:W-:Y:S04]  /*58790*/  LDGSTS.E [R85+-0x3cb80], desc[UR60][R20.64], P5 ;  /* 0xc348000014557fae */ /* 0x0003e8000a92187c */
[----:B------:R2:W-:Y:S04]  /*587a0*/  LDGSTS.E [R84+-0x3c780], desc[UR60][R18.64], P5 ;  /* 0xc388000012547fae */ /* 0x0005e8000a92187c */
[----:B------:R3:W-:Y:S04]  /*587b0*/  LDGSTS.E [R83+-0x3c380], desc[UR60][R16.64], P5 ;  /* 0xc3c8000010537fae */ /* 0x0007e8000a92187c */
[----:B------:R4:W-:Y:S04]  /*587c0*/  LDGSTS.E [R82+-0x3bf80], desc[UR60][R12.64], P5 ;  /* 0xc40800000c527fae */ /* 0x0009e8000a92187c */
[----:B------:R4:W-:Y:S01]  /*587d0*/  LDGSTS.E [R4+-0x3bb80], desc[UR60][R6.64], P5 ;  /* 0xc448000006047fae */ /* 0x0009e2000a92187c */
[----:B-1----:R-:W-:-:S04]  /*587e0*/  IMAD.WIDE R20, R5, 0x4, R100 ;  /* 0x0000000405147825 */ /* 0x002fc800078e0264 */
[----:B--2---:R-:W-:-:S04]  /*587f0*/  IMAD.WIDE R18, R5, 0x4, R96 ;  /* 0x0000000405127825 */ /* 0x004fc800078e0260 */
[----:B---3--:R-:W-:-:S04]  /*58800*/  IMAD.WIDE R16, R5, 0x4, R108 ;  /* 0x0000000405107825 */ /* 0x008fc800078e026c */
[C---:B----4-:R-:W-:Y:S01]  /*58810*/  IMAD.WIDE R12, R5.reuse, 0x4, R92 ;  /* 0x00000004050c7825 */ /* 0x050fe200078e025c */
[----:B------:R1:W-:Y:S03]  /*58820*/  STL.64 [R1+0x128], R20 ;  /* 0x0001281401007387 */ /* 0x0003e60000100a00 */
[C---:B------:R-:W-:Y:S01]  /*58830*/  IMAD.WIDE R6, R5.reuse, 0x4, R94 ;  /* 0x0000000405067825 */ /* 0x040fe200078e025e */
[----:B------:R2:W-:Y:S04]  /*58840*/  STL.64 [R1+0x108], R18 ;  /* 0x0001081201007387 */ /* 0x0005e80000100a00 */
[----:B------:R3:W-:Y:S04]  /*58850*/  STL.64 [R1+0xe8], R16 ;  /* 0x0000e81001007387 */ /* 0x0007e80000100a00 */
[----:B------:R4:W-:Y:S04]  /*58860*/  STL.64 [R1+0xc8], R12 ;  /* 0x0000c80c01007387 */ /* 0x0009e80000100a00 */
[----:B------:R1:W-:Y:S04]  /*58870*/  LDGSTS.E [R85+-0x3b780], desc[UR60][R20.64], P5 ;  /* 0xc488000014557fae */ /* 0x0003e8000a92187c */
[----:B------:R4:W-:Y:S04]  /*58880*/  STL.64 [R1+0xa8], R6 ;  /* 0x0000a80601007387 */ /* 0x0009e80000100a00 */
[----:B------:R2:W-:Y:S04]  /*58890*/  LDGSTS.E [R84+-0x3b380], desc[UR60][R18.64], P5 ;  /* 0xc4c8000012547fae */ /* 0x0005e8000a92187c */
[----:B------:R-:W4:Y:S04]  /*588a0*/  LDL.LU.64 R98, [R1+0xc80] ;  /* 0x000c800001627983 */ /* 0x000f280000300a00 */
[----:B------:R3:W-:Y:S04]  /*588b0*/  LDGSTS.E [R83+-0x3af80], desc[UR60][R16.64], P5 ;  /* 0xc508000010537fae */ /* 0x0007e8000a92187c */
[----:B------:R-:W4:Y:S04]  /*588c0*/  LDL.LU.64 R100, [R1+0xc88] ;  /* 0x000c880001647983 */ /* 0x000f280000300a00 */
[----:B------:R4:W-:Y:S04]  /*588d0*/  LDGSTS.E [R82+-0x3ab80], desc[UR60][R12.64], P5 ;  /* 0xc54800000c527fae */ /* 0x0009e8000a92187c */
[----:B------:R-:W4:Y:S04]  /*588e0*/  LDL.LU.64 R96, [R1+0xc90] ;  /* 0x000c900001607983 */ /* 0x000f280000300a00 */
[----:B------:R-:W4:Y:S04]  /*588f0*/  LDL.LU.64 R92, [R1+0xd08] ;  /* 0x000d0800015c7983 */ /* 0x000f280000300a00 */
[----:B------:R4:W-:Y:S04]  /*58900*/  LDGSTS.E [R4+-0x3a780], desc[UR60][R6.64], P5 ;  /* 0xc588000006047fae */ /* 0x0009e8000a92187c */
[----:B------:R-:W4:Y:S01]  /*58910*/  LDL.LU.64 R94, [R1+0xd10] ;  /* 0x000d1000015e7983 */ /* 0x000f220000300a00 */
[----:B-1----:R-:W-:-:S04]  /*58920*/  IMAD.WIDE R20, R5, 0x4, R90 ;  /* 0x0000000405147825 */ /* 0x002fc800078e025a */
[----:B--2---:R-:W-:-:S04]  /*58930*/  IMAD.WIDE R18, R5, 0x4, R106 ;  /* 0x0000000405127825 */ /* 0x004fc800078e026a */
[----:B---3--:R-:W-:-:S04]  /*58940*/  IMAD.WIDE R16, R5, 0x4, R86 ;  /* 0x0000000405107825 */ /* 0x008fc800078e0256 */
[----:B----4-:R-:W-:-:S04]  /*58950*/  IMAD.WIDE R12, R5, 0x4, R88 ;  /* 0x00000004050c7825 */ /* 0x010fc800078e0258 */
[----:B------:R-:W-:Y:S01]  /*58960*/  IMAD.WIDE R6, R5, 0x4, R104 ;  /* 0x0000000405067825 */ /* 0x000fe200078e0268 */
[----:B------:R-:W-:Y:S04]  /*58970*/  STL.64 [R1+0x88], R20 ;  /* 0x0000881401007387 */ /* 0x000fe80000100a00 */
[----:B------:R1:W-:Y:S04]  /*58980*/  STL.64 [R1+0x68], R18 ;  /* 0x0000681201007387 */ /* 0x0003e80000100a00 */
[----:B------:R2:W-:Y:S04]  /*58990*/  STL.64 [R1+0x48], R16 ;  /* 0x0000481001007387 */ /* 0x0005e80000100a00 */
[----:B------:R3:W-:Y:S04]  /*589a0*/  STL.64 [R1+0x28], R12 ;  /* 0x0000280c01007387 */ /* 0x0007e80000100a00 */
[----:B------:R4:W-:Y:S04]  /*589b0*/  STL.64 [R1+0x8], R6 ;  /* 0x0000080601007387 */ /* 0x0009e80000100a00 */
[----:B------:R-:W2:Y:S04]  /*589c0*/  LDL.LU.64 R108, [R1+0xd18] ;  /* 0x000d1800016c7983 */ /* 0x000ea80000300a00 */
[----:B------:R-:W3:Y:S04]  /*589d0*/  LDL.LU.64 R90, [R1+0xd20] ;  /* 0x000d2000015a7983 */ /* 0x000ee80000300a00 */
[----:B------:R-:W4:Y:S04]  /*589e0*/  LDL.LU.64 R88, [R1+0xd28] ;  /* 0x000d280001587983 */ /* 0x000f280000300a00 */
[----:B------:R-:W4:Y:S04]  /*589f0*/  LDL.LU.64 R106, [R1+0xd30] ;  /* 0x000d3000016a7983 */ /* 0x000f280000300a00 */
[----:B------:R-:W-:Y:S04]  /*58a00*/  LDGSTS.E [R85+-0x3a380], desc[UR60][R20.64], P5 ;  /* 0xc5c8000014557fae */ /* 0x000fe8000a92187c */
[----:B------:R-:W-:Y:S01]  /*58a10*/  LDGSTS.E [R84+-0x39f80], desc[UR60][R18.64], P5 ;  /* 0xc608000012547fae */ /* 0x000fe2000a92187c */
[----:B------:R-:W-:-:S03]  /*58a20*/  VIADD R87, R245, 0x100000 ;  /* 0x00100000f5577836 */ /* 0x000fc60000000000 */
[----:B------:R-:W-:Y:S01]  /*58a30*/  LDGSTS.E [R83+-0x39b80], desc[UR60][R16.64], P5 ;  /* 0xc648000010537fae */ /* 0x000fe2000a92187c */
[----:B------:R-:W-:-:S03]  /*58a40*/  IADD3 R86, R245, 0x100000, RZ ;  /* 0x00100000f5567810 */ /* 0x000fc60007ffe0ff */
[----:B------:R1:W-:Y:S04]  /*58a50*/  LDGSTS.E [R82+-0x39780], desc[UR60][R12.64], P5 ;  /* 0xc68800000c527fae */ /* 0x0003e8000a92187c */
[----:B------:R-:W4:Y:S04]  /*58a60*/  LDL.LU.64 R104, [R1+0xd38] ;  /* 0x000d380001687983 */ /* 0x000f280000300a00 */
[----:B------:R-:W4:Y:S04]  /*58a70*/  LDL.LU.64 R136, [R1+0xdd0] ;  /* 0x000dd00001887983 */ /* 0x000f280000300a00 */
[----:B------:R-:W-:Y:S04]  /*58a80*/  LDGSTS.E [R4+-0x39380], desc[UR60][R6.64], P5 ;  /* 0xc6c8000006047fae */ /* 0x000fe8000a92187c */
[----:B------:R-:W4:Y:S01]  /*58a90*/  LDL.LU.64 R112, [R1+0xdc8] ;  /* 0x000dc80001707983 */ /* 0x000f220000300a00 */
[----:B------:R-:W-:-:S04]  /*58aa0*/  IMAD.WIDE R236, R5, 0x4, R98 ;  /* 0x0000000405ec7825 */ /* 0x000fc800078e0262 */
[----:B------:R-:W-:-:S04]  /*58ab0*/  IMAD.WIDE R228, R5, 0x4, R100 ;  /* 0x0000000405e47825 */ /* 0x000fc800078e0264 */
[----:B------:R-:W-:-:S04]  /*58ac0*/  IMAD.WIDE R220, R5, 0x4, R96 ;  /* 0x0000000405dc7825 */ /* 0x000fc800078e0260 */
[C---:B-1----:R-:W-:Y:S01]  /*58ad0*/  IMAD.WIDE R82, R5.reuse, 0x4, R92 ;  /* 0x0000000405527825 */ /* 0x042fe200078e025c */
[----:B------:R-:W4:Y:S04]  /*58ae0*/  LDL.LU.64 R98, [R1+0xdc0] ;  /* 0x000dc00001627983 */ /* 0x000f280000300a00 */
[----:B------:R-:W-:Y:S04]  /*58af0*/  LDGSTS.E [R87+-0x38f80], desc[UR60][R236.64], P5 ;  /* 0xc7080000ec577fae */ /* 0x000fe8000a92187c */
[----:B------:R-:W4:Y:S04]  /*58b00*/  LDL.LU.64 R100, [R1+0xdb8] ;  /* 0x000db80001647983 */ /* 0x000f280000300a00 */
[----:B------:R-:W-:Y:S04]  /*58b10*/  LDGSTS.E [R86+-0x38b80], desc[UR60][R228.64], P5 ;  /* 0xc7480000e4567fae */ /* 0x000fe8000a92187c */
[----:B------:R-:W4:Y:S04]  /*58b20*/  LDL.LU.64 R114, [R1+0xdb0] ;  /* 0x000db00001727983 */ /* 0x000f280000300a00 */
[----:B------:R-:W-:Y:S04]  /*58b30*/  LDGSTS.E [R85+-0x38780], desc[UR60][R220.64], P5 ;  /* 0xc7880000dc557fae */ /* 0x000fe8000a92187c */
[----:B------:R2:W-:Y:S04]  /*58b40*/  LDGSTS.E [R84+-0x38380], desc[UR60][R82.64], P5 ;  /* 0xc7c8000052547fae */ /* 0x0005e8000a92187c */
[----:B------:R-:W4:Y:S04]  /*58b50*/  LDL.LU.64 R126, [R1+0xda8] ;  /* 0x000da800017e7983 */ /* 0x000f280000300a00 */
[----:B------:R-:W4:Y:S01]  /*58b60*/  LDL.LU.64 R122, [R1+0xda0] ;  /* 0x000da000017a7983 */ /* 0x000f220000300a00 */
[----:B--2---:R-:W-:-:S03]  /*58b70*/  IMAD.WIDE R84, R5, 0x4, R108 ;  /* 0x0000000405547825 */ /* 0x004fc600078e026c */
[----:B------:R-:W2:Y:S04]  /*58b80*/  LDL.LU.64 R108, [R1+0xd98] ;  /* 0x000d9800016c7983 */ /* 0x000ea80000300a00 */
[----:B------:R-:W2:Y:S04]  /*58b90*/  LDL.LU.64 R110, [R1+0xd90] ;  /* 0x000d9000016e7983 */ /* 0x000ea80000300a00 */
[----:B------:R-:W2:Y:S01]  /*58ba0*/  LDL.LU.64 R240, [R1+0xd88] ;  /* 0x000d880001f07983 */ /* 0x000ea20000300a00 */
[----:B------:R-:W-:-:S04]  /*58bb0*/  IMAD.WIDE R92, R5, 0x4, R94 ;  /* 0x00000004055c7825 */ /* 0x000fc800078e025e */
[C---:B------:R-:W-:Y:S01]  /*58bc0*/  VIADD R97, R245.reuse, 0x100000 ;  /* 0x00100000f5617836 */ /* 0x040fe20000000000 */
[----:B------:R-:W-:Y:S01]  /*58bd0*/  IADD3 R96, R245, 0x100000, RZ ;  /* 0x00100000f5607810 */ /* 0x000fe20007ffe0ff */
[----:B---3--:R-:W-:-:S04]  /*58be0*/  IMAD.WIDE R86, R5, 0x4, R90 ;  /* 0x0000000405567825 */ /* 0x008fc800078e025a */
[----:B------:R-:W-:Y:S02]  /*58bf0*/  VIADD R95, R245, 0x100000 ;  /* 0x00100000f55f7836 */ /* 0x000fe40000000000 */
[----:B----4-:R-:W-:Y:S01]  /*58c00*/  IMAD.WIDE R88, R5, 0x4, R88 ;  /* 0x0000000405587825 */ /* 0x010fe200078e0258 */
[----:B------:R-:W-:-:S03]  /*58c10*/  IADD3 R94, R245, 0x100000, RZ ;  /* 0x00100000f55e7810 */ /* 0x000fc60007ffe0ff */
[C---:B------:R-:W-:Y:S01]  /*58c20*/  IMAD.WIDE R90, R5.reuse, 0x4, R106 ;  /* 0x00000004055a7825 */ /* 0x040fe200078e026a */
[----:B------:R-:W-:Y:S04]  /*58c30*/  LDGSTS.E [R4+-0x1ff80], desc[UR60][R92.64], P5 ;  /* 0xe00800005c047fae */ /* 0x000fe8000a92187c */
[----:B------:R-:W-:Y:S04]  /*58c40*/  LDGSTS.E [R97+-0x1fb80], desc[UR60][R84.64], P5 ;  /* 0xe048000054617fae */ /* 0x000fe8000a92187c */
[----:B------:R1:W-:Y:S04]  /*58c50*/  LDGSTS.E [R96+-0x1f780], desc[UR60][R86.64], P5 ;  /* 0xe088000056607fae */ /* 0x0003e8000a92187c */
[----:B------:R-:W-:Y:S01]  /*58c60*/  LDGSTS.E [R95+-0x1f380], desc[UR60][R88.64], P5 ;  /* 0xe0c80000585f7fae */ /* 0x000fe2000a92187c */
[----:B------:R-:W-:-:S03]  /*58c70*/  IMAD.WIDE R102, R5, 0x4, R104 ;  /* 0x0000000405667825 */ /* 0x000fc600078e0268 */
[----:B------:R3:W-:Y:S04]  /*58c80*/  LDGSTS.E [R94+-0x1ef80], desc[UR60][R90.64], P5 ;  /* 0xe10800005a5e7fae */ /* 0x0007e8000a92187c */
[----:B------:R-:W4:Y:S01]  /*58c90*/  LDL.LU.64 R140, [R1+0xd80] ;  /* 0x000d8000018c7983 */ /* 0x000f220000300a00 */
[----:B------:R-:W-:-:S03]  /*58ca0*/  VIADD R107, R245, 0x100000 ;  /* 0x00100000f56b7836 */ /* 0x000fc60000000000 */
[----:B------:R-:W4:Y:S01]  /*58cb0*/  LDL.LU.64 R138, [R1+0xd78] ;  /* 0x000d7800018a7983 */ /* 0x000f220000300a00 */
[----:B------:R-:W-:-:S03]  /*58cc0*/  IADD3 R106, R245, 0x100000, RZ ;  /* 0x00100000f56a7810 */ /* 0x000fc60007ffe0ff */
[----:B------:R-:W4:Y:S04]  /*58cd0*/  LDL.LU.64 R118, [R1+0xd70] ;  /* 0x000d700001767983 */ /* 0x000f280000300a00 */
[----:B------:R-:W4:Y:S01]  /*58ce0*/  LDL.LU.64 R120, [R1+0xd68] ;  /* 0x000d680001787983 */ /* 0x000f220000300a00 */
[----:B-1----:R-:W-:-:S03]  /*58cf0*/  IMAD.WIDE R96, R5, 0x4, R112 ;  /* 0x0000000405607825 */ /* 0x002fc600078e0270 */
[----:B------:R-:W-:Y:S01]  /*58d00*/  LDGSTS.E [R4+-0x1eb80], desc[UR60][R102.64], P5 ;  /* 0xe148000066047fae */ /* 0x000fe2000a92187c */
[----:B---3--:R-:W-:-:S03]  /*58d10*/  IMAD.WIDE R94, R5, 0x4, R136 ;  /* 0x00000004055e7825 */ /* 0x008fc600078e0288 */
[----:B------:R-:W3:Y:S04]  /*58d20*/  LDL.LU.64 R136, [R1+0xd60] ;  /* 0x000d600001887983 */ /* 0x000ee80000300a00 */
[----:B------:R-:W-:Y:S04]  /*58d30*/  LDGSTS.E [R107+-0x1e780], desc[UR60][R94.64], P5 ;  /* 0xe18800005e6b7fae */ /* 0x000fe8000a92187c */
[----:B------:R-:W3:Y:S04]  /*58d40*/  LDL.LU.64 R232, [R1+0xd58] ;  /* 0x000d580001e87983 */ /* 0x000ee80000300a00 */
[----:B------:R1:W-:Y:S04]  /*58d50*/  LDGSTS.E [R106+-0x1e380], desc[UR60][R96.64], P5 ;  /* 0xe1c80000606a7fae */ /* 0x0003e8000a92187c */
[----:B------:R-:W3:Y:S04]  /*58d60*/  LDL.LU.64 R142, [R1+0xd50] ;  /* 0x000d5000018e7983 */ /* 0x000ee80000300a00 */
[----:B------:R-:W3:Y:S04]  /*58d70*/  LDL.LU.64 R128, [R1+0xd48] ;  /* 0x000d480001807983 */ /* 0x000ee80000300a00 */
[----:B------:R-:W3:Y:S01]  /*58d80*/  LDL.LU.64 R130, [R1+0xd40] ;  /* 0x000d400001827983 */ /* 0x000ee20000300a00 */
[----:B-1----:R-:W-:-:S04]  /*58d90*/  IMAD.WIDE R106, R5, 0x4, R122 ;  /* 0x00000004056a7825 */ /* 0x002fc800078e027a */
[----:B--2---:R-:W-:Y:S02]  /*58da0*/  IMAD.WIDE R122, R5, 0x4, R240 ;  /* 0x00000004057a7825 */ /* 0x004fe400078e02f0 */
[----:B------:R-:W2:Y:S02]  /*58db0*/  LDL.LU.64 R240, [R1+0xcf0] ;  /* 0x000cf00001f07983 */ /* 0x000ea40000300a00 */
[----:B------:R-:W-:Y:S02]  /*58dc0*/  VIADD R105, R245, 0x100000 ;  /* 0x00100000f5697836 */ /* 0x000fe40000000000 */
[----:B------:R-:W-:Y:S01]  /*58dd0*/  IMAD.WIDE R98, R5, 0x4, R98 ;  /* 0x0000000405627825 */ /* 0x000fe200078e0262 */
[----:B------:R-:W-:-:S03]  /*58de0*/  IADD3 R104, R245, 0x100000, RZ ;  /* 0x00100000f5687810 */ /* 0x000fc60007ffe0ff */
[----:B------:R-:W-:-:S04]  /*58df0*/  IMAD.WIDE R100, R5, 0x4, R100 ;  /* 0x0000000405647825 */ /* 0x000fc800078e0264 */
[----:B------:R-:W-:-:S04]  /*58e00*/  IMAD.WIDE R112, R5, 0x4, R114 ;  /* 0x0000000405707825 */ /* 0x000fc800078e0272 */
[C---:B------:R-:W-:Y:S01]  /*58e10*/  VIADD R117, R245.reuse, 0x100000 ;  /* 0x00100000f5757836 */ /* 0x040fe20000000000 */
[----:B------:R-:W-:Y:S04]  /*58e20*/  LDGSTS.E [R105+-0x1df80], desc[UR60][R98.64], P5 ;  /* 0xe208000062697fae */ /* 0x000fe8000a92187c */
[----:B------:R1:W-:Y:S01]  /*58e30*/  LDGSTS.E [R104+-0x1db80], desc[UR60][R100.64], P5 ;  /* 0xe248000064687fae */ /* 0x0003e2000a92187c */
[C---:B------:R-:W-:Y:S01]  /*58e40*/  IADD3 R116, R245.reuse, 0x100000, RZ ;  /* 0x00100000f5747810 */ /* 0x040fe20007ffe0ff */
[----:B------:R-:W-:Y:S02]  /*58e50*/  VIADD R115, R245, 0x100000 ;  /* 0x00100000f5737836 */ /* 0x000fe40000000000 */
[----:B------:R-:W-:Y:S01]  /*58e60*/  IMAD.WIDE R108, R5, 0x4, R108 ;  /* 0x00000004056c7825 */ /* 0x000fe200078e026c */
[----:B------:R-:W-:-:S03]  /*58e70*/  IADD3 R114, R245, 0x100000, RZ ;  /* 0x00100000f5727810 */ /* 0x000fc60007ffe0ff */
[----:B------:R-:W-:Y:S01]  /*58e80*/  IMAD.WIDE R110, R5, 0x4, R110 ;  /* 0x00000004056e7825 */ /* 0x000fe200078e026e */
[----:B------:R-:W-:Y:S04]  /*58e90*/  LDGSTS.E [R4+-0x1d780], desc[UR60][R112.64], P5 ;  /* 0xe288000070047fae */ /* 0x000fe8000a92187c */
[----:B------:R-:W2:Y:S01]  /*58ea0*/  LDL.LU.64 R152, [R1+0xcd0] ;  /* 0x000cd00001987983 */ /* 0x000ea20000300a00 */
[----:B------:R-:W-:Y:S02]  /*58eb0*/  VIADD R125, R245, 0x100000 ;  /* 0x00100000f57d7836 */ /* 0x000fe40000000000 */
[----:B----4-:R-:W-:-:S04]  /*58ec0*/  IMAD.WIDE R118, R5, 0x4, R118 ;  /* 0x0000000405767825 */ /* 0x010fc800078e0276 */
[----:B-1----:R-:W-:-:S04]  /*58ed0*/  IMAD.WIDE R104, R5, 0x4, R126 ;  /* 0x0000000405687825 */ /* 0x002fc800078e027e */
[C---:B------:R-:W-:Y:S01]  /*58ee0*/  VIADD R127, R245.reuse, 0x100000 ;  /* 0x00100000f57f7836 */ /* 0x040fe20000000000 */
[----:B------:R-:W4:Y:S04]  /*58ef0*/  LDL.LU.64 R146, [R1+0xcb0] ;  /* 0x000cb00001927983 */ /* 0x000f280000300a00 */
[----:B------:R-:W-:Y:S04]  /*58f00*/  LDGSTS.E [R117+-0x1d380], desc[UR60][R104.64], P5 ;  /* 0xe2c8000068757fae */ /* 0x000fe8000a92187c */
[----:B------:R1:W-:Y:S04]  /*58f10*/  LDGSTS.E [R116+-0x1cf80], desc[UR60][R106.64], P5 ;  /* 0xe30800006a747fae */ /* 0x0003e8000a92187c */
[----:B------:R-:W-:Y:S04]  /*58f20*/  LDGSTS.E [R115+-0x1cb80], desc[UR60][R108.64], P5 ;  /* 0xe34800006c737fae */ /* 0x000fe8000a92187c */
[----:B------:R3:W-:Y:S01]  /*58f30*/  LDGSTS.E [R114+-0x1c780], desc[UR60][R110.64], P5 ;  /* 0xe38800006e727fae */ /* 0x0007e2000a92187c */
[----:B------:R-:W-:-:S02]  /*58f40*/  IADD3 R126, R245, 0x100000, RZ ;  /* 0x00100000f57e7810 */ /* 0x000fc40007ffe0ff */
[----:B------:R-:W-:Y:S01]  /*58f50*/  IADD3 R124, R245, 0x100000, RZ ;  /* 0x00100000f57c7810 */ /* 0x000fe20007ffe0ff */
[C---:B------:R-:W-:Y:S01]  /*58f60*/  IMAD.WIDE R120, R5.reuse, 0x4, R120 ;  /* 0x0000000405787825 */ /* 0x040fe200078e0278 */
[----:B------:R-:W-:Y:S03]  /*58f70*/  LDGSTS.E [R4+-0x1c380], desc[UR60][R122.64], P5 ;  /* 0xe3c800007a047fae */ /* 0x000fe6000a92187c */
[----:B-1----:R-:W-:-:S04]  /*58f80*/  IMAD.WIDE R116, R5, 0x4, R138 ;  /* 0x0000000405747825 */ /* 0x002fc800078e028a */
[C---:B---3--:R-:W-:Y:S01]  /*58f90*/  IMAD.WIDE R114, R5.reuse, 0x4, R140 ;  /* 0x0000000405727825 */ /* 0x048fe200078e028c */
[----:B------:R-:W3:Y:S04]  /*58fa0*/  LDL.LU.64 R138, [R1+0x358] ;  /* 0x00035800018a7983 */ /* 0x000ee80000300a00 */
[----:B------:R-:W3:Y:S04]  /*58fb0*/  LDL.LU.64 R140, [R1+0x318] ;  /* 0x00031800018c7983 */ /* 0x000ee80000300a00 */
[----:B------:R-:W3:Y:S04]  /*58fc0*/  LDL.LU.64 R234, [R1+0x2d8] ;  /* 0x0002d80001ea7983 */ /* 0x000ee80000300a00 */
[----:B------:R-:W3:Y:S04]  /*58fd0*/  LDL.LU.64 R168, [R1+0x298] ;  /* 0x0002980001a87983 */ /* 0x000ee80000300a00 */
[----:B------:R-:W-:Y:S04]  /*58fe0*/  LDGSTS.E [R127+-0x1bf80], desc[UR60][R114.64], P5 ;  /* 0xe4080000727f7fae */ /* 0x000fe8000a92187c */
[----:B------:R1:W-:Y:S04]  /*58ff0*/  LDGSTS.E [R126+-0x1bb80], desc[UR60][R116.64], P5 ;  /* 0xe4480000747e7fae */ /* 0x0003e8000a92187c */
[----:B------:R-:W-:Y:S04]  /*59000*/  LDGSTS.E [R125+-0x1b780], desc[UR60][R118.64], P5 ;  /* 0xe4880000767d7fae */ /* 0x000fe8000a92187c */
[----:B------:R1:W-:Y:S04]  /*59010*/  LDGSTS.E [R124+-0x1b380], desc[UR60][R120.64], P5 ;  /* 0xe4c80000787c7fae */ /* 0x0003e8000a92187c */
[----:B------:R-:W3:Y:S04]  /*59020*/  LDL.LU.64 R224, [R1+0xdd8] ;  /* 0x000dd80001e07983 */ /* 0x000ee80000300a00 */
[----:B------:R-:W3:Y:S01]  /*59030*/  LDL.LU.64 R226, [R1+0xde0] ;  /* 0x000de00001e27983 */ /* 0x000ee20000300a00 */
[----:B-1----:R-:W-:-:S04]  /*59040*/  IMAD.WIDE R126, R5, 0x4, R142 ;  /* 0x00000004057e7825 */ /* 0x002fc800078e028e */
[C---:B------:R-:W-:Y:S02]  /*59050*/  IMAD.WIDE R124, R5.reuse, 0x4, R232 ;  /* 0x00000004057c7825 */ /* 0x040fe400078e02e8 */
[----:B------:R-:W3:Y:S02]  /*59060*/  LDL.LU.64 R232, [R1+0xde8] ;  /* 0x000de80001e87983 */ /* 0x000ee40000300a00 */
[C---:B--2---:R-:W-:Y:S02]  /*59070*/  IMAD.WIDE R142, R5.reuse, 0x4, R240 ;  /* 0x00000004058e7825 */ /* 0x044fe400078e02f0 */
[----:B------:R-:W2:Y:S02]  /*59080*/  LDL.LU.64 R240, [R1+0xdf0] ;  /* 0x000df00001f07983 */ /* 0x000ea40000300a00 */
[----:B------:R-:W-:-:S04]  /*59090*/  IMAD.WIDE R132, R5, 0x4, R136 ;  /* 0x0000000405847825 */ /* 0x000fc800078e0288 */
[C---:B------:R-:W-:Y:S01]  /*590a0*/  VIADD R137, R245.reuse, 0x100000 ;  /* 0x00100000f5897836 */ /* 0x040fe20000000000 */
[C---:B------:R-:W-:Y:S01]  /*590b0*/  IADD3 R136, R245.reuse, 0x100000, RZ ;  /* 0x00100000f5887810 */ /* 0x040fe20007ffe0ff */
[----:B------:R-:W-:Y:S02]  /*590c0*/  VIADD R135, R245, 0x100000 ;  /* 0x00100000f5877836 */ /* 0x000fe40000000000 */
[----:B------:R-:W-:Y:S01]  /*590d0*/  IMAD.WIDE R128, R5, 0x4, R128 ;  /* 0x0000000405807825 */ /* 0x000fe200078e0280 */
[----:B------:R-:W-:-:S03]  /*590e0*/  IADD3 R134, R245, 0x100000, RZ ;  /* 0x00100000f5867810 */ /* 0x000fc60007ffe0ff */
[----:B------:R-:W-:Y:S01]  /*590f0*/  IMAD.WIDE R130, R5, 0x4, R130 ;  /* 0x0000000405827825 */ /* 0x000fe200078e0282 */
[----:B------:R-:W-:Y:S04]  /*59100*/  LDGSTS.E [R4+-0x1af80], desc[UR60][R132.64], P5 ;  /* 0xe508000084047fae */ /* 0x000fe8000a92187c */
[----:B------:R-:W-:Y:S04]  /*59110*/  LDGSTS.E [R137+-0x1ab80], desc[UR60][R124.64], P5 ;  /* 0xe54800007c897fae */ /* 0x000fe8000a92187c */
[----:B------:R4:W-:Y:S04]  /*59120*/  LDGSTS.E [R136+-0x1a780], desc[UR60][R126.64], P5 ;  /* 0xe58800007e887fae */ /* 0x0009e8000a92187c */
[----:B------:R-:W-:Y:S04]  /*59130*/  LDGSTS.E [R135+-0x1a380], desc[UR60][R128.64], P5 ;  /* 0xe5c8000080877fae */ /* 0x000fe8000a92187c */
[----:B------:R-:W2:Y:S04]  /*59140*/  LDL.LU.64 R158, [R1+0xdf8] ;  /* 0x000df800019e7983 */ /* 0x000ea80000300a00 */
[----:B------:R1:W-:Y:S04]  /*59150*/  LDGSTS.E [R134+-0x19f80], desc[UR60][R130.64], P5 ;  /* 0xe608000082867fae */ /* 0x0003e8000a92187c */
[----:B------:R-:W2:Y:S04]  /*59160*/  LDL.LU.64 R154, [R1+0xe00] ;  /* 0x000e0000019a7983 */ /* 0x000ea80000300a00 */
[----:B------:R-:W2:Y:S01]  /*59170*/  LDL.LU.64 R170, [R1+0xe08] ;  /* 0x000e080001aa7983 */ /* 0x000ea20000300a00 */
[C---:B------:R-:W-:Y:S01]  /*59180*/  VIADD R149, R245.reuse, 0x100000 ;  /* 0x00100000f5957836 */ /* 0x040fe20000000000 */
[C---:B------:R-:W-:Y:S01]  /*59190*/  IADD3 R148, R245.reuse, 0x100000, RZ ;  /* 0x00100000f5947810 */ /* 0x040fe20007ffe0ff */
[C---:B------:R-:W-:Y:S01]  /*591a0*/  VIADD R145, R245.reuse, 0x100000 ;  /* 0x00100000f5917836 */ /* 0x040fe20000000000 */
[----:B------:R-:W-:Y:S01]  /*591b0*/  IADD3 R144, R245, 0x100000, RZ ;  /* 0x00100000f5907810 */ /* 0x000fe20007ffe0ff */
[----:B------:R-:W-:Y:S01]  /*591c0*/  LDGSTS.E [R4+-0x19b80], desc[UR60][R142.64], P5 ;  /* 0xe64800008e047fae */ /* 0x000fe2000a92187c */
[----:B----4-:R-:W-:-:S04]  /*591d0*/  IMAD.WIDE R136, R5, 0x4, R146 ;  /* 0x0000000405887825 */ /* 0x010fc800078e0292 */
[C---:B-1----:R-:W-:Y:S02]  /*591e0*/  IMAD.WIDE R134, R5.reuse, 0x4, R152 ;  /* 0x0000000405867825 */ /* 0x042fe400078e0298 */
[----:B------:R-:W4:Y:S04]  /*591f0*/  LDL.LU.64 R152, [R1+0xe10] ;  /* 0x000e100001987983 */ /* 0x000f280000300a00 */
[----:B------:R-:W-:Y:S04]  /*59200*/  LDGSTS.E [R149+-0x19780], desc[UR60][R134.64], P5 ;  /* 0xe688000086957fae */ /* 0x000fe8000a92187c */
[----:B------:R-:W-:Y:S01]  /*59210*/  LDGSTS.E [R148+-0x19380], desc[UR60][R136.64], P5 ;  /* 0xe6c8000088947fae */ /* 0x000fe2000a92187c */
[----:B---3--:R-:W-:-:S03]  /*59220*/  IMAD.WIDE R146, R5, 0x4, R234 ;  /* 0x0000000405927825 */ /* 0x008fc600078e02ea */
[----:B------:R-:W3:Y:S01]  /*59230*/  LDL.LU.64 R234, [R1+0xe18] ;  /* 0x000e180001ea7983 */ /* 0x000ee20000300a00 */
[----:B------:R-:W-:-:S04]  /*59240*/  IMAD.WIDE R138, R5, 0x4, R138 ;  /* 0x00000004058a7825 */ /* 0x000fc800078e028a */
[----:B------:R-:W-:-:S04]  /*59250*/  IMAD.WIDE R18, R5, 0x4, R224 ;  /* 0x0000000405127825 */ /* 0x000fc800078e02e0 */
[----:B------:R-:W-:-:S04]  /*59260*/  IMAD.WIDE R16, R5, 0x4, R226 ;  /* 0x0000000405107825 */ /* 0x000fc800078e02e2 */
[C---:B------:R-:W-:Y:S01]  /*59270*/  IMAD.WIDE R140, R5.reuse, 0x4, R140 ;  /* 0x00000004058c7825 */ /* 0x040fe200078e028c */
[----:B------:R-:W-:Y:S04]  /*59280*/  LDGSTS.E [R145+-0x18f80], desc[UR60][R138.64], P5 ;  /* 0xe70800008a917fae */ /* 0x000fe8000a92187c */
[----:B------:R1:W-:Y:S04]  /*59290*/  STL.64 [R1+0x358], R18 ;  /* 0x0003581201007387 */ /* 0x0003e80000100a00 */
[----:B------:R1:W-:Y:S04]  /*592a0*/  STL.64 [R1+0x340], R16 ;  /* 0x0003401001007387 */ /* 0x0003e80000100a00 */
[----:B------:R1:W-:Y:S01]  /*592b0*/  LDGSTS.E [R144+-0x18b80], desc[UR60][R140.64], P5 ;  /* 0xe74800008c907fae */ /* 0x0003e2000a92187c */
[----:B------:R-:W-:-:S04]  /*592c0*/  IMAD.WIDE R12, R5, 0x4, R232 ;  /* 0x00000004050c7825 */ /* 0x000fc800078e02e8 */
[C---:B--2---:R-:W-:Y:S01]  /*592d0*/  IMAD.WIDE R6, R5.reuse, 0x4, R240 ;  /* 0x0000000405067825 */ /* 0x044fe200078e02f0 */
[----:B------:R4:W-:Y:S03]  /*592e0*/  STL.64 [R1+0x320], R12 ;  /* 0x0003200c01007387 */ /* 0x0009e60000100a00 */
[----:B-1----:R-:W-:-:S04]  /*592f0*/  IMAD.WIDE R144, R5, 0x4, R168 ;  /* 0x0000000405907825 */ /* 0x002fc800078e02a8 */
[----:B------:R-:W-:Y:S01]  /*59300*/  VIADD R151, R245, 0x100000 ;  /* 0x00100000f5977836 */ /* 0x000fe20000000000 */
[C---:B------:R-:W-:Y:S01]  /*59310*/  IADD3 R150, R246.reuse, 0x100000, RZ ;  /* 0x00100000f6967810 */ /* 0x040fe20007ffe0ff */
[----:B------:R3:W-:Y:S04]  /*59320*/  STL.64 [R1+0x300], R6 ;  /* 0x0003000601007387 */ /* 0x0007e80000100a00 */
[----:B------:R-:W2:Y:S04]  /*59330*/  LDL.LU.64 R168, [R1+0xe20] ;  /* 0x000e200001a87983 */ /* 0x000ea80000300a00 */
[----:B------:R-:W2:Y:S04]  /*59340*/  LDL.LU.64 R224, [R1+0xe28] ;  /* 0x000e280001e07983 */ /* 0x000ea80000300a00 */
[----:B------:R-:W2:Y:S04]  /*59350*/  LDL.LU.64 R226, [R1+0xe30] ;  /* 0x000e300001e27983 */ /* 0x000ea80000300a00 */
[----:B------:R-:W2:Y:S04]  /*59360*/  LDL.LU.64 R232, [R1+0xe38] ;  /* 0x000e380001e87983 */ /* 0x000ea80000300a00 */
[----:B------:R-:W2:Y:S01]  /*59370*/  LDL.LU.64 R240, [R1+0xe40] ;  /* 0x000e400001f07983 */ /* 0x000ea20000300a00 */
[----:B------:R-:W-:-:S03]  /*59380*/  VIADD R149, R246, 0x100000 ;  /* 0x00100000f6957836 */ /* 0x000fc60000000000 */
[----:B------:R1:W-:Y:S01]  /*59390*/  LDGSTS.E [R4+-0x18780], desc[UR60][R146.64], P5 ;  /* 0xe788000092047fae */ /* 0x0003e2000a92187c */
[----:B------:R-:W-:-:S03]  /*593a0*/  IADD3 R148, R246, 0x100000, RZ ;  /* 0x00100000f6947810 */ /* 0x000fc60007ffe0ff */
[----:B------:R-:W-:Y:S04]  /*593b0*/  LDGSTS.E [R151+-0x18380], desc[UR60][R144.64], P5 ;  /* 0xe7c8000090977fae */ /* 0x000fe8000a92187c */
[----:B------:R1:W-:Y:S01]  /*593c0*/  LDGSTS.E [R150+-0x3ff00], desc[UR60][R18.64], P5 ;  /* 0xc010000012967fae */ /* 0x0003e2000a92187c */
[----:B------:R-:W-:-:S03]  /*593d0*/  IMAD.WIDE R20, R5, 0x4, R158 ;  /* 0x0000000405147825 */ /* 0x000fc600078e029e */
[----:B------:R4:W-:Y:S04]  /*593e0*/  LDGSTS.E [R149+-0x3fb00], desc[UR60][R16.64], P5 ;  /* 0xc050000010957fae */ /* 0x0009e8000a92187c */
[----:B------:R4:W-:Y:S01]  /*593f0*/  LDGSTS.E [R148+-0x3f700], desc[UR60][R12.64], P5 ;  /* 0xc09000000c947fae */ /* 0x0009e2000a92187c */
[----:B-1----:R-:W-:Y:S02]  /*59400*/  VIADD R4, R246, 0x100000 ;  /* 0x00100000f6047836 */ /* 0x002fe40000000000 */
[----:B------:R-:W-:-:S04]  /*59410*/  IMAD.WIDE R18, R5, 0x4, R154 ;  /* 0x0000000405127825 */ /* 0x000fc800078e029a */
[C---:B----4-:R-:W-:Y:S01]  /*59420*/  IMAD.WIDE R16, R5.reuse, 0x4, R170 ;  /* 0x0000000405107825 */ /* 0x050fe200078e02aa */
[----:B------:R3:W-:Y:S03]  /*59430*/  LDGSTS.E [R4+-0x3f300], desc[UR60][R6.64], P5 ;  /* 0xc0d0000006047fae */ /* 0x0007e6000a92187c */
[----:B------:R-:W-:Y:S01]  /*59440*/  IMAD.WIDE R12, R5, 0x4, R152 ;  /* 0x00000004050c7825 */ /* 0x000fe200078e0298 */
[----:B------:R2:W-:Y:S04]  /*59450*/  STL.64 [R1+0x2e0], R20 ;  /* 0x0002e01401007387 */ /* 0x0005e80000100a00 */
[----:B------:R1:W-:Y:S04]  /*59460*/  STL.64 [R1+0x2c0], R18 ;  /* 0x0002c01201007387 */ /* 0x0003e80000100a00 */
[----:B------:R4:W-:Y:S01]  /*59470*/  STL.64 [R1+0x2a0], R16 ;  /* 0x0002a01001007387 */ /* 0x0009e20000100a00 */
[----:B------:R-:W-:-:S03]  /*59480*/  IADD3 R151, R246, 0x100000, RZ ;  /* 0x00100000f6977810 */ /* 0x000fc60007ffe0ff */
[----:B------:R4:W-:Y:S04]  /*59490*/  STL.64 [R1+0x280], R12 ;  /* 0x0002800c01007387 */ /* 0x0009e80000100a00 */
[----:B------:R2:W-:Y:S04]  /*594a0*/  LDGSTS.E [R151+-0x3ef00], desc[UR60][R20.64], P5 ;  /* 0xc110000014977fae */ /* 0x0005e8000a92187c */
[----:B------:R1:W-:Y:S01]  /*594b0*/  LDGSTS.E [R150+-0x3eb00], desc[UR60][R18.64], P5 ;  /* 0xc150000012967fae */ /* 0x0003e2000a92187c */
[----:B---3--:R-:W-:-:S03]  /*594c0*/  IMAD.WIDE R6, R5, 0x4, R234 ;  /* 0x0000000405067825 */ /* 0x008fc600078e02ea */
[----:B------:R4:W-:Y:S04]  /*594d0*/  LDGSTS.E [R149+-0x3e700], desc[UR60][R16.64], P5 ;  /* 0xc190000010957fae */ /* 0x0009e8000a92187c */
[----:B------:R3:W-:Y:S04]  /*594e0*/  LDGSTS.E [R148+-0x3e300], desc[UR60][R12.64], P5 ;  /* 0xc1d000000c947fae */ /* 0x0007e8000a92187c */
[----:B------:R3:W-:Y:S04]  /*594f0*/  STL.64 [R1+0x260], R6 ;  /* 0x0002600601007387 */ /* 0x0007e80000100a00 */
[----:B------:R-:W3:Y:S04]  /*59500*/  LDL.LU.64 R158, [R1+0xe48] ;  /* 0x000e4800019e7983 */ /* 0x000ee80000300a00 */
[----:B------:R-:W3:Y:S04]  /*59510*/  LDL.LU.64 R154, [R1+0xe50] ;  /* 0x000e5000019a7983 */ /* 0x000ee80000300a00 */
[----:B------:R-:W3:Y:S04]  /*59520*/  LDL.LU.64 R170, [R1+0xe58] ;  /* 0x000e580001aa7983 */ /* 0x000ee80000300a00 */
[----:B------:R-:W3:Y:S04]  /*59530*/  LDL.LU.64 R152, [R1+0xe60] ;  /* 0x000e600001987983 */ /* 0x000ee80000300a00 */
[----:B------:R-:W3:Y:S04]  /*59540*/  LDL.LU.64 R234, [R1+0xe68] ;  /* 0x000e680001ea7983 */ /* 0x000ee80000300a00 */
[----:B------:R3:W-:Y:S01]  /*59550*/  LDGSTS.E [R4+-0x3df00], desc[UR60][R6.64], P5 ;  /* 0xc210000006047fae */ /* 0x0007e2000a92187c */
[----:B--2---:R-:W-:-:S04]  /*59560*/  IMAD.WIDE R20, R5, 0x4, R168 ;  /* 0x0000000405147825 */ /* 0x004fc800078e02a8 */
[----:B-1----:R-:W-:-:S04]  /*59570*/  IMAD.WIDE R18, R5, 0x4, R224 ;  /* 0x0000000405127825 */ /* 0x002fc800078e02e0 */
[----:B----4-:R-:W-:-:S04]  /*59580*/  IMAD.WIDE R16, R5, 0x4, R226 ;  /* 0x0000000405107825 */ /* 0x010fc800078e02e2 */
[----:B---3--:R-:W-:-:S04]  /*59590*/  IMAD.WIDE R12, R5, 0x4, R232 ;  /* 0x00000004050c7825 */ /* 0x008fc800078e02e8 */
        /* <DEDUP_REMOVED lines=34> */
[----:B------:R4:W-:Y:S04]  /*597c0*/  LDGSTS.E [R4+-0x3b700], desc[UR60][R6.64], P5 ;  /* 0xc490000006047fae */ /* 0x0009e8000a92187c */
[----:B------:R-:W4:Y:S01]  /*597d0*/  LDL.LU.64 R234, [R1+0xeb8] ;  /* 0x000eb80001ea7983 */ /* 0x000f220000300a00 */
[----:B-1----:R-:W-:-:S04]  /*597e0*/  IMAD.WIDE R20, R5, 0x4, R168 ;  /* 0x0000000405147825 */ /* 0x002fc800078e02a8 */
[----:B--2---:R-:W-:-:S04]  /*597f0*/  IMAD.WIDE R18, R5, 0x4, R224 ;  /* 0x0000000405127825 */ /* 0x004fc800078e02e0 */
[----:B---3--:R-:W-:-:S04]  /*59800*/  IMAD.WIDE R16, R5, 0x4, R226 ;  /* 0x0000000405107825 */ /* 0x008fc800078e02e2 */
[----:B----4-:R-:W-:-:S04]  /*59810*/  IMAD.WIDE R12, R5, 0x4, R232 ;  /* 0x00000004050c7825 */ /* 0x010fc800078e02e8 */
[C---:B------:R-:W-:Y:S01]  /*59820*/  IMAD.WIDE R6, R5.reuse, 0x4, R240 ;  /* 0x0000000405067825 */ /* 0x040fe200078e02f0 */
[----:B------:R-:W-:Y:S04]  /*59830*/  STL.64 [R1+0x100], R20 ;  /* 0x0001001401007387 */ /* 0x000fe80000100a00 */
        /* <DEDUP_REMOVED lines=9> */
[----:B------:R-:W-:Y:S04]  /*598d0*/  LDGSTS.E [R151+-0x3b300], desc[UR60][R20.64], P5 ;  /* 0xc4d0000014977fae */ /* 0x000fe8000a92187c */
        /* <DEDUP_REMOVED lines=8> */
[----:B------:R-:W-:Y:S04]  /*59960*/  STL.64 [R1+0x60], R18 ;  /* 0x0000601201007387 */ /* 0x000fe80000100a00 */
[----:B------:R1:W-:Y:S04]  /*59970*/  STL.64 [R1+0x40], R16 ;  /* 0x0000401001007387 */ /* 0x0003e80000100a00 */
[----:B------:R2:W-:Y:S04]  /*59980*/  STL.64 [R1+0x20], R12 ;  /* 0x0000200c01007387 */ /* 0x0005e80000100a00 */
[----:B------:R3:W-:Y:S04]  /*59990*/  STL.64 [R1], R6 ;  /* 0x0000000601007387 */ /* 0x0007e80000100a00 */
[----:B------:R-:W4:Y:S04]  /*599a0*/  LDL.LU.64 R174, [R1+0xee8] ;  /* 0x000ee80001ae7983 */ /* 0x000f280000300a00 */
[----:B------:R-:W2:Y:S04]  /*599b0*/  LDL.LU.64 R162, [R1+0xef0] ;  /* 0x000ef00001a27983 */ /* 0x000ea80000300a00 */
[----:B------:R-:W3:Y:S04]  /*599c0*/  LDL.LU.64 R158, [R1+0xef8] ;  /* 0x000ef800019e7983 */ /* 0x000ee80000300a00 */
[----:B------:R-:W3:Y:S04]  /*599d0*/  LDL.LU.64 R160, [R1+0xf00] ;  /* 0x000f000001a07983 */ /* 0x000ee80000300a00 */
[----:B------:R-:W-:Y:S04]  /*599e0*/  LDGSTS.E [R151+-0x39f00], desc[UR60][R18.64], P5 ;  /* 0xc610000012977fae */ /* 0x000fe8000a92187c */
[----:B------:R-:W-:Y:S04]  /*599f0*/  LDGSTS.E [R150+-0x39b00], desc[UR60][R16.64], P5 ;  /* 0xc650000010967fae */ /* 0x000fe8000a92187c */
[----:B------:R-:W-:Y:S04]  /*59a00*/  LDGSTS.E [R149+-0x39700], desc[UR60][R12.64], P5 ;  /* 0xc69000000c957fae */ /* 0x000fe8000a92187c */
[----:B------:R-:W3:Y:S04]  /*59a10*/  LDL.LU.64 R172, [R1+0xfb0] ;  /* 0x000fb00001ac7983 */ /* 0x000ee80000300a00 */
[----:B------:R1:W-:Y:S04]  /*59a20*/  LDGSTS.E [R148+-0x39300], desc[UR60][R6.64], P5 ;  /* 0xc6d0000006947fae */ /* 0x0003e8000a92187c */
[----:B------:R-:W3:Y:S01]  /*59a30*/  LDL.LU.64 R170, [R1+0xfa8] ;  /* 0x000fa80001aa7983 */ /* 0x000ee20000300a00 */
[----:B------:R-:W-:-:S04]  /*59a40*/  IMAD.WIDE R218, R5, 0x4, R168 ;  /* 0x0000000405da7825 */ /* 0x000fc800078e02a8 */
[C---:B-1----:R-:W-:Y:S01]  /*59a50*/  IMAD.WIDE R148, R5.reuse, 0x4, R224 ;  /* 0x0000000405947825 */ /* 0x042fe200078e02e0 */
[----:B------:R-:W3:Y:S03]  /*59a60*/  LDL.LU.64 R168, [R1+0xfa0] ;  /* 0x000fa00001a87983 */ /* 0x000ee60000300a00 */
[C---:B------:R-:W-:Y:S01]  /*59a70*/  IMAD.WIDE R150, R5.reuse, 0x4, R232 ;  /* 0x0000000405967825 */ /* 0x040fe200078e02e8 */
[----:B------:R-:W3:Y:S03]  /*59a80*/  LDL.LU.64 R224, [R1+0xf98] ;  /* 0x000f980001e07983 */ /* 0x000ee60000300a00 */
[C---:B------:R-:W-:Y:S01]  /*59a90*/  IMAD.WIDE R152, R5.reuse, 0x4, R240 ;  /* 0x0000000405987825 */ /* 0x040fe200078e02f0 */
[----:B------:R-:W3:Y:S04]  /*59aa0*/  LDL.LU.64 R232, [R1+0xf90] ;  /* 0x000f900001e87983 */ /* 0x000ee80000300a00 */
[----:B------:R-:W3:Y:S01]  /*59ab0*/  LDL.LU.64 R240, [R1+0xf88] ;  /* 0x000f880001f07983 */ /* 0x000ee20000300a00 */
[----:B------:R-:W-:-:S04]  /*59ac0*/  IMAD.WIDE R234, R5, 0x4, R234 ;  /* 0x0000000405ea7825 */ /* 0x000fc800078e02ea */
[C---:B------:R-:W-:Y:S02]  /*59ad0*/  VIADD R157, R246.reuse, 0x100000 ;  /* 0x00100000f69d7836 */ /* 0x040fe40000000000 */
[----:B------:R-:W-:Y:S01]  /*59ae0*/  IMAD.WIDE R226, R5, 0x4, R226 ;  /* 0x0000000405e27825 */ /* 0x000fe200078e02e2 */
[----:B------:R-:W-:-:S03]  /*59af0*/  IADD3 R156, R246, 0x100000, RZ ;  /* 0x00100000f69c7810 */ /* 0x000fc60007ffe0ff */
[C---:B------:R-:W-:Y:S01]  /*59b00*/  VIADD R155, R246.reuse, 0x100000 ;  /* 0x00100000f69b7836 */ /* 0x040fe20000000000 */
[C---:B------:R-:W-:Y:S01]  /*59b10*/  IADD3 R154, R246.reuse, 0x100000, RZ ;  /* 0x00100000f69a7810 */ /* 0x040fe20007ffe0ff */
[----:B------:R-:W-:Y:S04]  /*59b20*/  LDGSTS.E [R4+-0x38f00], desc[UR60][R234.64], P5 ;  /* 0xc7100000ea047fae */ /* 0x000fe8000a92187c */
[----:B------:R-:W-:Y:S04]  /*59b30*/  LDGSTS.E [R157+-0x38b00], desc[UR60][R226.64], P5 ;  /* 0xc7500000e29d7fae */ /* 0x000fe8000a92187c */
[----:B------:R-:W-:Y:S04]  /*59b40*/  LDGSTS.E [R156+-0x38700], desc[UR60][R218.64], P5 ;  /* 0xc7900000da9c7fae */ /* 0x000fe8000a92187c */
[----:B------:R-:W-:Y:S04]  /*59b50*/  LDGSTS.E [R155+-0x38300], desc[UR60][R148.64], P5 ;  /* 0xc7d00000949b7fae */ /* 0x000fe8000a92187c */
[----:B------:R4:W-:Y:S01]  /*59b60*/  LDGSTS.E [R154+-0x1ff00], desc[UR60][R150.64], P5 ;  /* 0xe0100000969a7fae */ /* 0x0009e2000a92187c */
[C---:B------:R-:W-:Y:S01]  /*59b70*/  VIADD R167, R246.reuse, 0x100000 ;  /* 0x00100000f6a77836 */ /* 0x040fe20000000000 */
[----:B------:R-:W-:-:S02]  /*59b80*/  IADD3 R166, R246, 0x100000, RZ ;  /* 0x00100000f6a67810 */ /* 0x000fc40007ffe0ff */
[----:B------:R-:W3:Y:S01]  /*59b90*/  LDL.LU.64 R194, [R1+0xf80] ;  /* 0x000f800001c27983 */ /* 0x000ee20000300a00 */
[----:B------:R-:W-:-:S03]  /*59ba0*/  VIADD R165, R246, 0x100000 ;  /* 0x00100000f6a57836 */ /* 0x000fc60000000000 */
[----:B------:R-:W3:Y:S01]  /*59bb0*/  LDL.LU.64 R192, [R1+0xf78] ;  /* 0x000f780001c07983 */ /* 0x000ee20000300a00 */
[----:B------:R-:W-:-:S03]  /*59bc0*/  IADD3 R164, R246, 0x100000, RZ ;  /* 0x00100000f6a47810 */ /* 0x000fc60007ffe0ff */
[----:B------:R-:W3:Y:S04]  /*59bd0*/  LDL.LU.64 R178, [R1+0xf70] ;  /* 0x000f700001b27983 */ /* 0x000ee80000300a00 */
[----:B------:R-:W-:Y:S04]  /*59be0*/  LDGSTS.E [R4+-0x1fb00], desc[UR60][R152.64], P5 ;  /* 0xe050000098047fae */ /* 0x000fe8000a92187c */
[----:B------:R-:W3:Y:S04]  /*59bf0*/  LDL.LU.64 R180, [R1+0xf68] ;  /* 0x000f680001b47983 */ /* 0x000ee80000300a00 */
[----:B------:R-:W3:Y:S04]  /*59c00*/  LDL.LU.64 R182, [R1+0xf60] ;  /* 0x000f600001b67983 */ /* 0x000ee80000300a00 */
[----:B------:R-:W3:Y:S04]  /*59c10*/  LDL.LU.64 R190, [R1+0xf58] ;  /* 0x000f580001be7983 */ /* 0x000ee80000300a00 */
[----:B------:R-:W3:Y:S01]  /*59c20*/  LDL.LU.64 R188, [R1+0xf50] ;  /* 0x000f500001bc7983 */ /* 0x000ee20000300a00 */
[----:B----4-:R-:W-:-:S04]  /*59c30*/  IMAD.WIDE R154, R5, 0x4, R174 ;  /* 0x00000004059a7825 */ /* 0x010fc800078e02ae */
[----:B--2---:R-:W-:-:S04]  /*59c40*/  IMAD.WIDE R156, R5, 0x4, R162 ;  /* 0x00000004059c7825 */ /* 0x004fc800078e02a2 */
[----:B---3--:R-:W-:-:S04]  /*59c50*/  IMAD.WIDE R158, R5, 0x4, R158 ;  /* 0x00000004059e7825 */ /* 0x008fc800078e029e */
[C---:B------:R-:W-:Y:S01]  /*59c60*/  IMAD.WIDE R160, R5.reuse, 0x4, R160 ;  /* 0x0000000405a07825 */ /* 0x040fe200078e02a0 */
[----:B------:R-:W-:Y:S04]  /*59c70*/  LDGSTS.E [R167+-0x1f700], desc[UR60][R154.64], P5 ;  /* 0xe09000009aa77fae */ /* 0x000fe8000a92187c */
[----:B------:R-:W-:Y:S04]  /*59c80*/  LDGSTS.E [R166+-0x1f300], desc[UR60][R156.64], P5 ;  /* 0xe0d000009ca67fae */ /* 0x000fe8000a92187c */
[----:B------:R-:W-:Y:S04]  /*59c90*/  LDGSTS.E [R165+-0x1ef00], desc[UR60][R158.64], P5 ;  /* 0xe11000009ea57fae */ /* 0x000fe8000a92187c */
[----:B------:R1:W-:Y:S01]  /*59ca0*/  LDGSTS.E [R164+-0x1eb00], desc[UR60][R160.64], P5 ;  /* 0xe1500000a0a47fae */ /* 0x0003e2000a92187c */
[----:B------:R-:W-:-:S04]  /*59cb0*/  IMAD.WIDE R162, R5, 0x4, R172 ;  /* 0x0000000405a27825 */ /* 0x000fc800078e02ac */
[C---:B------:R-:W-:Y:S01]  /*59cc0*/  VIADD R177, R246.reuse, 0x100000 ;  /* 0x00100000f6b17836 */ /* 0x040fe20000000000 */
[C---:B------:R-:W-:Y:S01]  /*59cd0*/  IADD3 R176, R246.reuse, 0x100000, RZ ;  /* 0x00100000f6b07810 */ /* 0x040fe20007ffe0ff */
[C---:B------:R-:W-:Y:S01]  /*59ce0*/  VIADD R175, R246.reuse, 0x100000 ;  /* 0x00100000f6af7836 */ /* 0x040fe20000000000 */
[----:B------:R-:W-:Y:S01]  /*59cf0*/  IADD3 R174, R246, 0x100000, RZ ;  /* 0x00100000f6ae7810 */ /* 0x000fe20007ffe0ff */
[----:B------:R-:W-:Y:S01]  /*59d00*/  LDGSTS.E [R4+-0x1e700], desc[UR60][R162.64], P5 ;  /* 0xe1900000a2047fae */ /* 0x000fe2000a92187c */
[----:B-1----:R-:W-:-:S04]  /*59d10*/  IMAD.WIDE R164, R5, 0x4, R170 ;  /* 0x0000000405a47825 */ /* 0x002fc800078e02aa */
[----:B------:R-:W-:Y:S01]  /*59d20*/  VIADD R187, R246, 0x100000 ;  /* 0x00100000f6bb7836 */ /* 0x000fe20000000000 */
[----:B------:R-:W-:Y:S01]  /*59d30*/  LDGSTS.E [R177+-0x1e300], desc[UR60][R164.64], P5 ;  /* 0xe1d00000a4b17fae */ /* 0x000fe2000a92187c */
[----:B------:R-:W-:-:S04]  /*59d40*/  IMAD.WIDE R166, R5, 0x4, R168 ;  /* 0x0000000405a67825 */ /* 0x000fc800078e02a8 */
[----:B------:R-:W-:-:S04]  /*59d50*/  IMAD.WIDE R168, R5, 0x4, R224 ;  /* 0x0000000405a87825 */ /* 0x000fc800078e02e0 */
[C---:B------:R-:W-:Y:S01]  /*59d60*/  IMAD.WIDE R170, R5.reuse, 0x4, R232 ;  /* 0x0000000405aa7825 */ /* 0x040fe200078e02e8 */
[----:B------:R-:W2:Y:S03]  /*59d70*/  LDL.LU.64 R224, [R1+0xf48] ;  /* 0x000f480001e07983 */ /* 0x000ea60000300a00 */
[----:B------:R-:W-:Y:S01]  /*59d80*/  IMAD.WIDE R172, R5, 0x4, R240 ;  /* 0x0000000405ac7825 */ /* 0x000fe200078e02f0 */
[----:B------:R-:W3:Y:S04]  /*59d90*/  LDL.LU.64 R232, [R1+0xf40] ;  /* 0x000f400001e87983 */ /* 0x000ee80000300a00 */
[----:B------:R-:W4:Y:S04]  /*59da0*/  LDL.LU.64 R240, [R1+0xf38] ;  /* 0x000f380001f07983 */ /* 0x000f280000300a00 */
[----:B------:R-:W-:Y:S04]  /*59db0*/  LDGSTS.E [R176+-0x1df00], desc[UR60][R166.64], P5 ;  /* 0xe2100000a6b07fae */ /* 0x000fe8000a92187c */
[----:B------:R-:W-:Y:S04]  /*59dc0*/  LDGSTS.E [R175+-0x1db00], desc[UR60][R168.64], P5 ;  /* 0xe2500000a8af7fae */ /* 0x000fe8000a92187c */
[----:B------:R1:W-:Y:S01]  /*59dd0*/  LDGSTS.E [R174+-0x1d700], desc[UR60][R170.64], P5 ;  /* 0xe2900000aaae7fae */ /* 0x0003e2000a92187c */
[----:B------:R-:W-:-:S03]  /*59de0*/  IADD3 R186, R246, 0x100000, RZ ;  /* 0x00100000f6ba7810 */ /* 0x000fc60007ffe0ff */
[----:B------:R-:W4:Y:S01]  /*59df0*/  LDL.LU.64 R214, [R1+0xf30] ;  /* 0x000f300001d67983 */ /* 0x000f220000300a00 */
[----:B------:R-:W-:-:S03]  /*59e00*/  VIADD R185, R246, 0x100000 ;  /* 0x00100000f6b97836 */ /* 0x000fc60000000000 */
[----:B------:R-:W4:Y:S01]  /*59e10*/  LDL.LU.64 R212, [R1+0xf28] ;  /* 0x000f280001d47983 */ /* 0x000f220000300a00 */
[----:B------:R-:W-:-:S03]  /*59e20*/  IADD3 R184, R246, 0x100000, RZ ;  /* 0x00100000f6b87810 */ /* 0x000fc60007ffe0ff */
[----:B------:R-:W4:Y:S04]  /*59e30*/  LDL.LU.64 R198, [R1+0xf20] ;  /* 0x000f200001c67983 */ /* 0x000f280000300a00 */
[----:B------:R-:W-:Y:S04]  /*59e40*/  LDGSTS.E [R4+-0x1d300], desc[UR60][R172.64], P5 ;  /* 0xe2d00000ac047fae */ /* 0x000fe8000a92187c */
[----:B------:R-:W4:Y:S04]  /*59e50*/  LDL.LU.64 R200, [R1+0xf18] ;  /* 0x000f180001c87983 */ /* 0x000f280000300a00 */
[----:B------:R-:W4:Y:S01]  /*59e60*/  LDL.LU.64 R202, [R1+0xf10] ;  /* 0x000f100001ca7983 */ /* 0x000f220000300a00 */
[----:B-1----:R-:W-:-:S04]  /*59e70*/  IMAD.WIDE R174, R5, 0x4, R194 ;  /* 0x0000000405ae7825 */ /* 0x002fc800078e02c2 */
[----:B------:R-:W-:-:S04]  /*59e80*/  IMAD.WIDE R176, R5, 0x4, R192 ;  /* 0x0000000405b07825 */ /* 0x000fc800078e02c0 */
[C---:B------:R-:W-:Y:S01]  /*59e90*/  IMAD.WIDE R178, R5.reuse, 0x4, R178 ;  /* 0x0000000405b27825 */ /* 0x040fe200078e02b2 */
[----:B------:R-:W4:Y:S04]  /*59ea0*/  LDL.LU.64 R210, [R1+0xf08] ;  /* 0x000f080001d27983 */ /* 0x000f280000300a00 */
[----:B------:R-:W-:Y:S04]  /*59eb0*/  LDGSTS.E [R187+-0x1cf00], desc[UR60][R174.64], P5 ;  /* 0xe3100000aebb7fae */ /* 0x000fe8000a92187c */
[----:B------:R1:W-:Y:S01]  /*59ec0*/  LDGSTS.E [R186+-0x1cb00], desc[UR60][R176.64], P5 ;  /* 0xe3500000b0ba7fae */ /* 0x0003e2000a92187c */
[----:B------:R-:W-:-:S03]  /*59ed0*/  IMAD.WIDE R180, R5, 0x4, R180 ;  /* 0x0000000405b47825 */ /* 0x000fc600078e02b4 */
[----:B------:R-:W-:Y:S04]  /*59ee0*/  LDGSTS.E [R185+-0x1c700], desc[UR60][R178.64], P5 ;  /* 0xe3900000b2b97fae */ /* 0x000fe8000a92187c */
[----:B------:R-:W4:Y:S04]  /*59ef0*/  LDL.LU.64 R208, [R1+0xce8] ;  /* 0x000ce80001d07983 */ /* 0x000f280000300a00 */
[----:B------:R1:W-:Y:S02]  /*59f00*/  LDGSTS.E [R184+-0x1c300], desc[UR60][R180.64], P5 ;  /* 0xe3d00000b4b87fae */ /* 0x0003e4000a92187c */
[----:B-1----:R-:W-:-:S04]  /*59f10*/  IMAD.WIDE R186, R5, 0x4, R188 ;  /* 0x0000000405ba7825 */ /* 0x002fc800078e02bc */
[----:B------:R-:W-:-:S04]  /*59f20*/  IMAD.WIDE R184, R5, 0x4, R190 ;  /* 0x0000000405b87825 */ /* 0x000fc800078e02be */
[----:B--2---:R-:W-:-:S04]  /*59f30*/  IMAD.WIDE R188, R5, 0x4, R224 ;  /* 0x0000000405bc7825 */ /* 0x004fc800078e02e0 */
[C---:B---3--:R-:W-:Y:S01]  /*59f40*/  IMAD.WIDE R190, R5.reuse, 0x4, R232 ;  /* 0x0000000405be7825 */ /* 0x048fe200078e02e8 */
[----:B------:R-:W2:Y:S03]  /*59f50*/  LDL.LU.64 R224, [R1+0xcc8] ;  /* 0x000cc80001e07983 */ /* 0x000ea60000300a00 */
[C---:B----4-:R-:W-:Y:S01]  /*59f60*/  IMAD.WIDE R192, R5.reuse, 0x4, R240 ;  /* 0x0000000405c07825 */ /* 0x050fe200078e02f0 */
[----:B------:R-:W3:Y:S04]  /*59f70*/  LDL.LU.64 R232, [R1+0xca8] ;  /* 0x000ca80001e87983 */ /* 0x000ee80000300a00 */
[----:B------:R-:W4:Y:S04]  /*59f80*/  LDL.LU.64 R240, [R1+0x350] ;  /* 0x0003500001f07983 */ /* 0x000f280000300a00 */
[----:B------:R-:W4:Y:S04]  /*59f90*/  LDL.LU.64 R16, [R1+0xfb8] ;  /* 0x000fb80001107983 */ /* 0x000f280000300a00 */
[----:B------:R-:W4:Y:S04]  /*59fa0*/  LDL.LU.64 R24, [R1+0xfc0] ;  /* 0x000fc00001187983 */ /* 0x000f280000300a00 */
[----:B------:R-:W4:Y:S04]  /*59fb0*/  LDL.LU.64 R230, [R1+0xfc8] ;  /* 0x000fc80001e67983 */ /* 0x000f280000300a00 */
[----:B------:R-:W4:Y:S04]  /*59fc0*/  LDL.LU.64 R12, [R1+0xfd0] ;  /* 0x000fd000010c7983 */ /* 0x000f280000300a00 */
[----:B------:R-:W4:Y:S01]  /*59fd0*/  LDL.LU.64 R238, [R1+0xfd8] ;  /* 0x000fd80001ee7983 */ /* 0x000f220000300a00 */
[----:B------:R-:W-:-:S04]  /*59fe0*/  IMAD.WIDE R182, R5, 0x4, R182 ;  /* 0x0000000405b67825 */ /* 0x000fc800078e02b6 */
[C---:B------:R-:W-:Y:S01]  /*59ff0*/  VIADD R197, R246.reuse, 0x100000 ;  /* 0x00100000f6c57836 */ /* 0x040fe20000000000 */
[C---:B------:R-:W-:Y:S01]  /*5a000*/  IADD3 R196, R246.reuse, 0x100000, RZ ;  /* 0x00100000f6c47810 */ /* 0x040fe20007ffe0ff */
        /* <DEDUP_REMOVED lines=8> */
[C---:B------:R-:W-:Y:S01]  /*5a090*/  IADD3 R206, R246.reuse, 0x100000, RZ ;  /* 0x00100000f6ce7810 */ /* 0x040fe20007ffe0ff */
[----:B------:R-:W-:-:S02]  /*5a0a0*/  VIADD R205, R246, 0x100000 ;  /* 0x00100000f6cd7836 */ /* 0x000fc40000000000 */
[----:B------:R-:W-:Y:S01]  /*5a0b0*/  IMAD.WIDE R198, R5, 0x4, R198 ;  /* 0x0000000405c67825 */ /* 0x000fe200078e02c6 */
[----:B------:R-:W-:-:S03]  /*5a0c0*/  IADD3 R204, R246, 0x100000, RZ ;  /* 0x00100000f6cc7810 */ /* 0x000fc60007ffe0ff */
[C---:B------:R-:W-:Y:S01]  /*5a0d0*/  IMAD.WIDE R200, R5.reuse, 0x4, R200 ;  /* 0x0000000405c87825 */ /* 0x040fe200078e02c8 */
[----:B------:R-:W-:Y:S04]  /*5a0e0*/  LDGSTS.E [R4+-0x1ab00], desc[UR60][R192.64], P5 ;  /* 0xe5500000c0047fae */ /* 0x000fe8000a92187c */
[----:B------:R-:W4:Y:S04]  /*5a0f0*/  LDL.LU.64 R222, [R1+0xfe0] ;  /* 0x000fe00001de7983 */ /* 0x000f280000300a00 */
[----:B------:R-:W4:Y:S01]  /*5a100*/  LDL.LU.64 R6, [R1+0xfe8] ;  /* 0x000fe80001067983 */ /* 0x000f220000300a00 */
[----:B-1----:R-:W-:-:S04]  /*5a110*/  IMAD.WIDE R194, R5, 0x4, R214 ;  /* 0x0000000405c27825 */ /* 0x002fc800078e02d6 */
[C---:B------:R-:W-:Y:S01]  /*5a120*/  IMAD.WIDE R196, R5.reuse, 0x4, R212 ;  /* 0x0000000405c47825 */ /* 0x040fe200078e02d4 */
[----:B------:R-:W-:Y:S04]  /*5a130*/  LDGSTS.E [R207+-0x1a700], desc[UR60][R194.64], P5 ;  /* 0xe5900000c2cf7fae */ /* 0x000fe8000a92187c */
[----:B------:R1:W-:Y:S04]  /*5a140*/  LDGSTS.E [R206+-0x1a300], desc[UR60][R196.64], P5 ;  /* 0xe5d00000c4ce7fae */ /* 0x0003e8000a92187c */
[----:B------:R-:W-:Y:S04]  /*5a150*/  LDGSTS.E [R205+-0x19f00], desc[UR60][R198.64], P5 ;  /* 0xe6100000c6cd7fae */ /* 0x000fe8000a92187c */
[----:B------:R1:W-:Y:S02]  /*5a160*/  LDGSTS.E [R204+-0x19b00], desc[UR60][R200.64], P5 ;  /* 0xe6500000c8cc7fae */ /* 0x0003e4000a92187c */
[----:B-1----:R-:W-:-:S04]  /*5a170*/  IMAD.WIDE R206, R5, 0x4, R208 ;  /* 0x0000000405ce7825 */ /* 0x002fc800078e02d0 */
[----:B------:R-:W-:-:S04]  /*5a180*/  IMAD.WIDE R204, R5, 0x4, R210 ;  /* 0x0000000405cc7825 */ /* 0x000fc800078e02d2 */
[----:B------:R-:W-:-:S04]  /*5a190*/  IMAD.WIDE R202, R5, 0x4, R202 ;  /* 0x0000000405ca7825 */ /* 0x000fc800078e02ca */
[C---:B------:R-:W-:Y:S01]  /*5a1a0*/  VIADD R217, R246.reuse, 0x100000 ;  /* 0x00100000f6d97836 */ /* 0x040fe20000000000 */
[C---:B------:R-:W-:Y:S01]  /*5a1b0*/  IADD3 R216, R246.reuse, 0x100000, RZ ;  /* 0x00100000f6d87810 */ /* 0x040fe20007ffe0ff */
[C---:B------:R-:W-:Y:S01]  /*5a1c0*/  VIADD R215, R246.reuse, 0x100000 ;  /* 0x00100000f6d77836 */ /* 0x040fe20000000000 */
[----:B------:R-:W-:Y:S01]  /*5a1d0*/  IADD3 R214, R246, 0x100000, RZ ;  /* 0x00100000f6d67810 */ /* 0x000fe20007ffe0ff */
[----:B------:R-:W-:Y:S04]  /*5a1e0*/  LDGSTS.E [R4+-0x19700], desc[UR60][R202.64], P5 ;  /* 0xe6900000ca047fae */ /* 0x000fe8000a92187c */
[----:B------:R1:W-:Y:S04]  /*5a1f0*/  LDGSTS.E [R217+-0x19300], desc[UR60][R204.64], P5 ;  /* 0xe6d00000ccd97fae */ /* 0x0003e8000a92187c */
[----:B------:R1:W-:Y:S02]  /*5a200*/  LDGSTS.E [R216+-0x18f00], desc[UR60][R206.64], P5 ;  /* 0xe7100000ced87fae */ /* 0x0003e4000a92187c */
[C---:B-1----:R-:W-:Y:S01]  /*5a210*/  VIADD R217, R247.reuse, 0x100000 ;  /* 0x00100000f7d97836 */ /* 0x042fe20000000000 */
[----:B------:R-:W-:Y:S01]  /*5a220*/  IADD3 R216, R247, 0x100000, RZ ;  /* 0x00100000f7d87810 */ /* 0x000fe20007ffe0ff */
[----:B--2---:R-:W-:-:S04]  /*5a230*/  IMAD.WIDE R208, R5, 0x4, R224 ;  /* 0x0000000405d07825 */ /* 0x004fc800078e02e0 */
[C---:B---3--:R-:W-:Y:S01]  /*5a240*/  IMAD.WIDE R210, R5.reuse, 0x4, R232 ;  /* 0x0000000405d27825 */ /* 0x048fe200078e02e8 */
[----:B------:R-:W2:Y:S03]  /*5a250*/  LDL.LU.64 R224, [R1+0xff0] ;  /* 0x000ff00001e07983 */ /* 0x000ea60000300a00 */
[C---:B----4-:R-:W-:Y:S01]  /*5a260*/  IMAD.WIDE R212, R5.reuse, 0x4, R240 ;  /* 0x0000000405d47825 */ /* 0x050fe200078e02f0 */
[----:B------:R-:W3:Y:S04]  /*5a270*/  LDL.LU.64 R232, [R1+0xff8] ;  /* 0x000ff80001e87983 */ /* 0x000ee80000300a00 */
[----:B------:R-:W4:Y:S01]  /*5a280*/  LDL.LU.64 R240, [R1+0x1000] ;  /* 0x0010000001f07983 */ /* 0x000f220000300a00 */
[----:B------:R-:W-:-:S04]  /*5a290*/  IMAD.WIDE R22, R5, 0x4, R16 ;  /* 0x0000000405167825 */ /* 0x000fc800078e0210 */
[----:B------:R-:W-:-:S04]  /*5a2a0*/  IMAD.WIDE R20, R5, 0x4, R24 ;  /* 0x0000000405147825 */ /* 0x000fc800078e0218 */
[C---:B------:R-:W-:Y:S01]  /*5a2b0*/  IMAD.WIDE R16, R5.reuse, 0x4, R230 ;  /* 0x0000000405107825 */ /* 0x040fe200078e02e6 */
[----:B------:R1:W-:Y:S03]  /*5a2c0*/  LDGSTS.E [R215+-0x18b00], desc[UR60][R208.64], P5 ;  /* 0xe7500000d0d77fae */ /* 0x0003e6000a92187c */
[----:B------:R-:W-:-:S04]  /*5a2d0*/  IMAD.WIDE R12, R5, 0x4, R12 ;  /* 0x00000004050c7825 */ /* 0x000fc800078e020c */
[----:B------:R-:W-:Y:S01]  /*5a2e0*/  IMAD.WIDE R18, R5, 0x4, R238 ;  /* 0x0000000405127825 */ /* 0x000fe200078e02ee */
[----:B------:R1:W-:Y:S04]  /*5a2f0*/  LDGSTS.E [R214+-0x18700], desc[UR60][R210.64], P5 ;  /* 0xe7900000d2d67fae */ /* 0x0003e8000a92187c */
[----:B------:R-:W-:Y:S04]  /*5a300*/  STL.64 [R1+0x350], R22 ;  /* 0x0003501601007387 */ /* 0x000fe80000100a00 */
[----:B------:R1:W-:Y:S04]  /*5a310*/  LDGSTS.E [R4+-0x18300], desc[UR60][R212.64], P5 ;  /* 0xe7d00000d4047fae */ /* 0x0003e8000a92187c */
[----:B------:R-:W-:Y:S04]  /*5a320*/  STL.64 [R1+0x338], R20 ;  /* 0x0003381401007387 */ /* 0x000fe80000100a00 */
[----:B------:R1:W-:Y:S04]  /*5a330*/  LDGSTS.E [R217+-0x3fe80], desc[UR60][R22.64], P5 ;  /* 0xc018000016d97fae */ /* 0x0003e8000a92187c */
[----:B------:R1:W-:Y:S04]  /*5a340*/  STL.64 [R1+0x318], R16 ;  /* 0x0003181001007387 */ /* 0x0003e80000100a00 */
[----:B------:R2:W-:Y:S01]  /*5a350*/  LDGSTS.E [R216+-0x3fa80], desc[UR60][R20.64], P5 ;  /* 0xc058000014d87fae */ /* 0x0005e2000a92187c */
[----:B-1----:R-:W-:-:S03]  /*5a360*/  VIADD R215, R247, 0x100000 ;  /* 0x00100000f7d77836 */ /* 0x002fc60000000000 */
[----:B------:R1:W-:Y:S01]  /*5a370*/  STL.64 [R1+0x2f8], R12 ;  /* 0x0002f80c01007387 */ /* 0x0003e20000100a00 */
[----:B------:R-:W-:-:S03]  /*5a380*/  IADD3 R214, R247, 0x100000, RZ ;  /* 0x00100000f7d67810 */ /* 0x000fc60007ffe0ff */
[----:B------:R4:W-:Y:S04]  /*5a390*/  STL.64 [R1+0x2d8], R18 ;  /* 0x0002d81201007387 */ /* 0x0009e80000100a00 */
[----:B------:R-:W-:Y:S04]  /*5a3a0*/  LDGSTS.E [R215+-0x3f680], desc[UR60][R16.64], P5 ;  /* 0xc098000010d77fae */ /* 0x000fe8000a92187c */
[----:B------:R-:W-:Y:S04]  /*5a3b0*/  LDGSTS.E [R214+-0x3f280], desc[UR60][R12.64], P5 ;  /* 0xc0d800000cd67fae */ /* 0x000fe8000a92187c */
[----:B------:R-:W4:Y:S04]  /*5a3c0*/  LDL.LU.64 R16, [R1+0x1008] ;  /* 0x0010080001107983 */ /* 0x000f280000300a00 */
[----:B------:R-:W4:Y:S04]  /*5a3d0*/  LDL.LU.64 R24, [R1+0x1010] ;  /* 0x0010100001187983 */ /* 0x000f280000300a00 */
[----:B------:R-:W4:Y:S04]  /*5a3e0*/  LDL.LU.64 R230, [R1+0x1018] ;  /* 0x0010180001e67983 */ /* 0x000f280000300a00 */
[----:B-1----:R-:W4:Y:S04]  /*5a3f0*/  LDL.LU.64 R12, [R1+0x1020] ;  /* 0x00102000010c7983 */ /* 0x002f280000300a00 */
[----:B------:R-:W4:Y:S01]  /*5a400*/  LDL.LU.64 R238, [R1+0x1028] ;  /* 0x0010280001ee7983 */ /* 0x000f220000300a00 */
[----:B------:R-:W-:-:S02]  /*5a410*/  VIADD R4, R247, 0x100000 ;  /* 0x00100000f7047836 */ /* 0x000fc40000000000 */
[----:B------:R-:W-:-:S04]  /*5a420*/  IMAD.WIDE R26, R5, 0x4, R222 ;  /* 0x00000004051a7825 */ /* 0x000fc800078e02de */
[C---:B------:R-:W-:Y:S01]  /*5a430*/  IMAD.WIDE R22, R5.reuse, 0x4, R6 ;  /* 0x0000000405167825 */ /* 0x040fe200078e0206 */
[----:B------:R4:W-:Y:S04]  /*5a440*/  LDGSTS.E [R4+-0x3ee80], desc[UR60][R18.64], P5 ;  /* 0xc118000012047fae */ /* 0x0009e8000a92187c */
[----:B------:R-:W-:Y:S04]  /*5a450*/  STL.64 [R1+0x2b8], R26 ;  /* 0x0002b81a01007387 */ /* 0x000fe80000100a00 */
[----:B------:R-:W-:Y:S04]  /*5a460*/  STL.64 [R1+0x298], R22 ;  /* 0x0002981601007387 */ /* 0x000fe80000100a00 */
[----:B------:R-:W-:Y:S04]  /*5a470*/  LDGSTS.E [R217+-0x3ea80], desc[UR60][R26.64], P5 ;  /* 0xc15800001ad97fae */ /* 0x000fe8000a92187c */
[----:B------:R1:W-:Y:S01]  /*5a480*/  LDGSTS.E [R216+-0x3e680], desc[UR60][R22.64], P5 ;  /* 0xc198000016d87fae */ /* 0x0003e2000a92187c */
[----:B--2---:R-:W-:-:S04]  /*5a490*/  IMAD.WIDE R20, R5, 0x4, R224 ;  /* 0x0000000405147825 */ /* 0x004fc800078e02e0 */
[----:B---3--:R-:W-:-:S04]  /*5a4a0*/  IMAD.WIDE R6, R5, 0x4, R232 ;  /* 0x0000000405067825 */ /* 0x008fc800078e02e8 */
[C---:B----4-:R-:W-:Y:S01]  /*5a4b0*/  IMAD.WIDE R18, R5.reuse, 0x4, R240 ;  /* 0x0000000405127825 */ /* 0x050fe200078e02f0 */
[----:B------:R-:W-:Y:S04]  /*5a4c0*/  STL.64 [R1+0x278], R20 ;  /* 0x0002781401007387 */ /* 0x000fe80000100a00 */
[----:B------:R2:W-:Y:S04]  /*5a4d0*/  STL.64 [R1+0x258], R6 ;  /* 0x0002580601007387 */ /* 0x0005e80000100a00 */
[----:B------:R3:W-:Y:S04]  /*5a4e0*/  LDGSTS.E [R215+-0x3e280], desc[UR60][R20.64], P5 ;  /* 0xc1d8000014d77fae */ /* 0x0007e8000a92187c */
[----:B------:R4:W-:Y:S04]  /*5a4f0*/  STL.64 [R1+0x238], R18 ;  /* 0x0002381201007387 */ /* 0x0009e80000100a00 */
[----:B------:R-:W-:Y:S04]  /*5a500*/  LDGSTS.E [R214+-0x3de80], desc[UR60][R6.64], P5 ;  /* 0xc218000006d67fae */ /* 0x000fe8000a92187c */
[----:B------:R-:W4:Y:S04]  /*5a510*/  LDL.LU.64 R222, [R1+0x1030] ;  /* 0x0010300001de7983 */ /* 0x000f280000300a00 */
[----:B------:R4:W-:Y:S04]  /*5a520*/  LDGSTS.E [R4+-0x3da80], desc[UR60][R18.64], P5 ;  /* 0xc258000012047fae */ /* 0x0009e8000a92187c */
[----:B--2---:R-:W2:Y:S04]  /*5a530*/  LDL.LU.64 R6, [R1+0x1038] ;  /* 0x0010380001067983 */ /* 0x004ea80000300a00 */
[----:B------:R-:W2:Y:S04]  /*5a540*/  LDL.LU.64 R224, [R1+0x1040] ;  /* 0x0010400001e07983 */ /* 0x000ea80000300a00 */
[----:B------:R-:W2:Y:S04]  /*5a550*/  LDL.LU.64 R232, [R1+0x1048] ;  /* 0x0010480001e87983 */ /* 0x000ea80000300a00 */
[----:B------:R-:W2:Y:S01]  /*5a560*/  LDL.LU.64 R240, [R1+0x1050] ;  /* 0x0010500001f07983 */ /* 0x000ea20000300a00 */
[----:B-1----:R-:W-:-:S04]  /*5a570*/  IMAD.WIDE R22, R5, 0x4, R16 ;  /* 0x0000000405167825 */ /* 0x002fc800078e0210 */
[----:B---3--:R-:W-:-:S04]  /*5a580*/  IMAD.WIDE R20, R5, 0x4, R24 ;  /* 0x0000000405147825 */ /* 0x008fc800078e0218 */
[----:B------:R-:W-:-:S04]  /*5a590*/  IMAD.WIDE R16, R5, 0x4, R230 ;  /* 0x0000000405107825 */ /* 0x000fc800078e02e6 */
[----:B------:R-:W-:-:S04]  /*5a5a0*/  IMAD.WIDE R12, R5, 0x4, R12 ;  /* 0x00000004050c7825 */ /* 0x000fc800078e020c */
[C---:B----4-:R-:W-:Y:S01]  /*5a5b0*/  IMAD.WIDE R18, R5.reuse, 0x4, R238 ;  /* 0x0000000405127825 */ /* 0x050fe200078e02ee */
[----:B------:R-:W-:Y:S04]  /*5a5c0*/  STL.64 [R1+0x218], R22 ;  /* 0x0002181601007387 */ /* 0x000fe80000100a00 */
[----:B------:R-:W-:Y:S04]  /*5a5d0*/  STL.64 [R1+0x1f8], R20 ;  /* 0x0001f81401007387 */ /* 0x000fe80000100a00 */
[----:B------:R2:W-:Y:S04]  /*5a5e0*/  LDGSTS.E [R217+-0x3d680], desc[UR60][R22.64], P5 ;  /* 0xc298000016d97fae */ /* 0x0005e8000a92187c */
[----:B------:R1:W-:Y:S04]  /*5a5f0*/  STL.64 [R1+0x1d8], R16 ;  /* 0x0001d81001007387 */ /* 0x0003e80000100a00 */
[----:B------:R3:W-:Y:S04]  /*5a600*/  LDGSTS.E [R216+-0x3d280], desc[UR60][R20.64], P5 ;  /* 0xc2d8000014d87fae */ /* 0x0007e8000a92187c */
[----:B------:R4:W-:Y:S04]  /*5a610*/  STL.64 [R1+0x1b8], R12 ;  /* 0x0001b80c01007387 */ /* 0x0009e80000100a00 */
[----:B------:R-:W-:Y:S04]  /*5a620*/  LDGSTS.E [R215+-0x3ce80], desc[UR60][R16.64], P5 ;  /* 0xc318000010d77fae */ /* 0x000fe8000a92187c */
[----:B------:R3:W-:Y:S04]  /*5a630*/  STL.64 [R1+0x198], R18 ;  /* 0x0001981201007387 */ /* 0x0007e80000100a00 */
[----:B------:R-:W-:Y:S04]  /*5a640*/  LDGSTS.E [R214+-0x3ca80], desc[UR60][R12.64], P5 ;  /* 0xc35800000cd67fae */ /* 0x000fe8000a92187c */
[----:B------:R3:W-:Y:S04]  /*5a650*/  LDGSTS.E [R4+-0x3c680], desc[UR60][R18.64], P5 ;  /* 0xc398000012047fae */ /* 0x0007e8000a92187c */
[----:B-1----:R-:W3:Y:S04]  /*5a660*/  LDL.LU.64 R16, [R1+0x1058] ;  /* 0x0010580001107983 */ /* 0x002ee80000300a00 */
[----:B------:R-:W3:Y:S04]  /*5a670*/  LDL.LU.64 R24, [R1+0x1060] ;  /* 0x0010600001187983 */ /* 0x000ee80000300a00 */
[----:B------:R-:W3:Y:S04]  /*5a680*/  LDL.LU.64 R230, [R1+0x1068] ;  /* 0x0010680001e67983 */ /* 0x000ee80000300a00 */
[----:B----4-:R-:W4:Y:S04]  /*5a690*/  LDL.LU.64 R12, [R1+0x1070] ;  /* 0x00107000010c7983 */ /* 0x010f280000300a00 */
[----:B------:R-:W4:Y:S01]  /*5a6a0*/  LDL.LU.64 R238, [R1+0x1078] ;  /* 0x0010780001ee7983 */ /* 0x000f220000300a00 */
[----:B------:R-:W-:-:S05]  /*5a6b0*/  IMAD.WIDE R26, R5, 0x4, R222 ;  /* 0x00000004051a7825 */ /* 0x000fca00078e02de */
[----:B------:R-:W-:Y:S04]  /*5a6c0*/  STL.64 [R1+0x178], R26 ;  /* 0x0001781a01007387 */ /* 0x000fe80000100a00 */
[----:B------:R-:W-:Y:S01]  /*5a6d0*/  LDGSTS.E [R217+-0x3c280], desc[UR60][R26.64], P5 ;  /* 0xc3d800001ad97fae */ /* 0x000fe2000a92187c */
[----:B--2---:R-:W-:-:S04]  /*5a6e0*/  IMAD.WIDE R22, R5, 0x4, R6 ;  /* 0x0000000405167825 */ /* 0x004fc800078e0206 */
[----:B---3--:R-:W-:-:S04]  /*5a6f0*/  IMAD.WIDE R20, R5, 0x4, R224 ;  /* 0x0000000405147825 */ /* 0x008fc800078e02e0 */
[----:B------:R-:W-:-:S04]  /*5a700*/  IMAD.WIDE R6, R5, 0x4, R232 ;  /* 0x0000000405067825 */ /* 0x000fc800078e02e8 */
[C---:B------:R-:W-:Y:S01]  /*5a710*/  IMAD.WIDE R18, R5.reuse, 0x4, R240 ;  /* 0x0000000405127825 */ /* 0x040fe200078e02f0 */
[----:B------:R-:W-:Y:S04]  /*5a720*/  STL.64 [R1+0x158], R22 ;  /* 0x0001581601007387 */ /* 0x000fe80000100a00 */
[----:B------:R-:W-:Y:S04]  /*5a730*/  STL.64 [R1+0x138], R20 ;  /* 0x0001381401007387 */ /* 0x000fe80000100a00 */
[----:B------:R1:W-:Y:S04]  /*5a740*/  LDGSTS.E [R216+-0x3be80], desc[UR60][R22.64], P5 ;  /* 0xc418000016d87fae */ /* 0x0003e8000a92187c */
        /* <DEDUP_REMOVED lines=13> */
[----:B----4-:R-:W-:-:S04]  /*5a820*/  IMAD.WIDE R12, R5, 0x4, R12 ;  /* 0x00000004050c7825 */ /* 0x010fc800078e020c */
[----:B------:R-:W-:Y:S01]  /*5a830*/  IMAD.WIDE R16, R5, 0x4, R238 ;  /* 0x0000000405107825 */ /* 0x000fe200078e02ee */
[----:B------:R1:W-:Y:S04]  /*5a840*/  STL.64 [R1+0xd8], R22 ;  /* 0x0000d81601007387 */ /* 0x0003e80000100a00 */
[----:B------:R3:W-:Y:S04]  /*5a850*/  STL.64 [R1+0xb8], R20 ;  /* 0x0000b81401007387 */ /* 0x0007e80000100a00 */
[----:B------:R-:W-:Y:S04]  /*5a860*/  STL.64 [R1+0x98], R18 ;  /* 0x0000981201007387 */ /* 0x000fe80000100a00 */
[----:B------:R4:W-:Y:S04]  /*5a870*/  STL.64 [R1+0x78], R12 ;  /* 0x0000780c01007387 */ /* 0x0009e80000100a00 */
[----:B------:R-:W-:Y:S04]  /*5a880*/  LDGSTS.E [R217+-0x3ae80], desc[UR60][R22.64], P5 ;  /* 0xc518000016d97fae */ /* 0x000fe8000a92187c */
[----:B------:R4:W-:Y:S04]  /*5a890*/  STL.64 [R1+0x58], R16 ;  /* 0x0000581001007387 */ /* 0x0009e80000100a00 */
[----:B------:R-:W-:Y:S04]  /*5a8a0*/  LDGSTS.E [R216+-0x3aa80], desc[UR60][R20.64], P5 ;  /* 0xc558000014d87fae */ /* 0x000fe8000a92187c */
[----:B------:R-:W-:Y:S04]  /*5a8b0*/  LDGSTS.E [R215+-0x3a680], desc[UR60][R18.64], P5 ;  /* 0xc598000012d77fae */ /* 0x000fe8000a92187c */
[----:B------:R-:W-:Y:S04]  /*5a8c0*/  LDGSTS.E [R214+-0x3a280], desc[UR60][R12.64], P5 ;  /* 0xc5d800000cd67fae */ /* 0x000fe8000a92187c */
[----:B------:R4:W-:Y:S04]  /*5a8d0*/  LDGSTS.E [R4+-0x39e80], desc[UR60][R16.64], P5 ;  /* 0xc618000010047fae */ /* 0x0009e8000a92187c */
[----:B-1----:R-:W2:Y:S04]  /*5a8e0*/  LDL.LU.64 R22, [R1+0x10a8] ;  /* 0x0010a80001167983 */ /* 0x002ea80000300a00 */
[----:B---3--:R-:W3:Y:S04]  /*5a8f0*/  LDL.LU.64 R20, [R1+0x10b0] ;  /* 0x0010b00001147983 */ /* 0x008ee80000300a00 */
[----:B------:R-:W3:Y:S04]  /*5a900*/  LDL.LU.64 R230, [R1+0x10b8] ;  /* 0x0010b80001e67983 */ /* 0x000ee80000300a00 */
[----:B----4-:R-:W4:Y:S04]  /*5a910*/  LDL.LU.64 R12, [R1+0x10c0] ;  /* 0x0010c000010c7983 */ /* 0x010f280000300a00 */
[----:B------:R-:W4:Y:S01]  /*5a920*/  LDL.LU.64 R238, [R1+0x10c8] ;  /* 0x0010c80001ee7983 */ /* 0x000f220000300a00 */
[C---:B------:R-:W-:Y:S01]  /*5a930*/  IADD3 R14, R247.reuse, 0x100000, RZ ;  /* 0x00100000f70e7810 */ /* 0x040fe20007ffe0ff */
[C---:B------:R-:W-:Y:S01]  /*5a940*/  VIADD R10, R247.reuse, 0x100000 ;  /* 0x00100000f70a7836 */ /* 0x040fe20000000000 */
[C---:B------:R-:W-:Y:S01]  /*5a950*/  IADD3 R9, R247.reuse, 0x100000, RZ ;  /* 0x00100000f7097810 */ /* 0x040fe20007ffe0ff */
[----:B------:R-:W-:-:S02]  /*5a960*/  VIADD R252, R247, 0x100000 ;  /* 0x00100000f7fc7836 */ /* 0x000fc40000000000 */
[----:B------:R-:W-:-:S05]  /*5a970*/  IMAD.WIDE R16, R5, 0x4, R222 ;  /* 0x0000000405107825 */ /* 0x000fca00078e02de */
[----:B------:R1:W-:Y:S04]  /*5a980*/  STL.64 [R1+0x38], R16 ;  /* 0x0000381001007387 */ /* 0x0003e80000100a00 */
[----:B------:R-:W-:Y:S01]  /*5a990*/  LDGSTS.E [R217+-0x39a80], desc[UR60][R16.64], P5 ;  /* 0xc658000010d97fae */ /* 0x000fe2000a92187c */
[----:B--2---:R-:W-:-:S05]  /*5a9a0*/  IMAD.WIDE R6, R5, 0x4, R6 ;  /* 0x0000000405067825 */ /* 0x004fca00078e0206 */
[----:B------:R2:W-:Y:S04]  /*5a9b0*/  STL.64 [R1+0x18], R6 ;  /* 0x0000180601007387 */ /* 0x0005e80000100a00 */
[----:B------:R-:W4:Y:S04]  /*5a9c0*/  LDL.LU.64 R18, [R1+0x10d0] ;  /* 0x0010d00001127983 */ /* 0x000f280000300a00 */
[----:B------:R-:W4:Y:S04]  /*5a9d0*/  LDL.LU.64 R24, [R1+0x10d8] ;  /* 0x0010d80001187983 */ /* 0x000f280000300a00 */
[----:B-1----:R-:W4:Y:S04]  /*5a9e0*/  LDL.LU.64 R16, [R1+0x1190] ;  /* 0x0011900001107983 */ /* 0x002f280000300a00 */
[----:B------:R3:W-:Y:S04]  /*5a9f0*/  LDGSTS.E [R216+-0x39680], desc[UR60][R6.64], P5 ;  /* 0xc698000006d87fae */ /* 0x0007e8000a92187c */
[----:B------:R-:W4:Y:S04]  /*5aa00*/  LDL.LU.64 R222, [R1+0x1188] ;  /* 0x0011880001de7983 */ /* 0x000f280000300a00 */
[----:B--2---:R-:W2:Y:S01]  /*5aa10*/  LDL.LU.64 R6, [R1+0x1180] ;  /* 0x0011800001067983 */ /* 0x004ea20000300a00 */
[----:B------:R-:W-:-:S04]  /*5aa20*/  IMAD.WIDE R240, R5, 0x4, R240 ;  /* 0x0000000405f07825 */ /* 0x000fc800078e02f0 */
[----:B------:R-:W-:-:S04]  /*5aa30*/  IMAD.WIDE R232, R5, 0x4, R232 ;  /* 0x0000000405e87825 */ /* 0x000fc800078e02e8 */
[C---:B------:R-:W-:Y:S01]  /*5aa40*/  IMAD.WIDE R224, R5.reuse, 0x4, R224 ;  /* 0x0000000405e07825 */ /* 0x040fe200078e02e0 */
[----:B------:R-:W-:Y:S04]  /*5aa50*/  LDGSTS.E [R215+-0x39280], desc[UR60][R240.64], P5 ;  /* 0xc6d80000f0d77fae */ /* 0x000fe8000a92187c */
[----:B------:R1:W-:Y:S04]  /*5aa60*/  LDGSTS.E [R214+-0x38e80], desc[UR60][R232.64], P5 ;  /* 0xc7180000e8d67fae */ /* 0x0003e8000a92187c */
[----:B------:R-:W-:Y:S01]  /*5aa70*/  LDGSTS.E [R4+-0x38a80], desc[UR60][R224.64], P5 ;  /* 0xc7580000e0047fae */ /* 0x000fe2000a92187c */
[----:B---3--:R-:W-:-:S04]  /*5aa80*/  IMAD.WIDE R216, R5, 0x4, R20 ;  /* 0x0000000405d87825 */ /* 0x008fc800078e0214 */
[----:B------:R-:W-:-:S04]  /*5aa90*/  IMAD.WIDE R20, R5, 0x4, R230 ;  /* 0x0000000405147825 */ /* 0x000fc800078e02e6 */
[----:B-1----:R-:W-:-:S04]  /*5aaa0*/  IMAD.WIDE R214, R5, 0x4, R22 ;  /* 0x0000000405d67825 */ /* 0x002fc800078e0216 */
[----:B----4-:R-:W-:-:S04]  /*5aab0*/  IMAD.WIDE R12, R5, 0x4, R12 ;  /* 0x00000004050c7825 */ /* 0x010fc800078e020c */
[C---:B------:R-:W-:Y:S01]  /*5aac0*/  IMAD.WIDE R26, R5.reuse, 0x4, R238 ;  /* 0x00000004051a7825 */ /* 0x040fe200078e02ee */
[----:B------:R1:W-:Y:S04]  /*5aad0*/  STL.64 [R1+0x590], R20 ;  /* 0x0005901401007387 */ /* 0x0003e80000100a00 */
[----:B------:R-:W-:Y:S04]  /*5aae0*/  LDGSTS.E [R14+-0x38680], desc[UR60][R214.64], P5 ;  /* 0xc7980000d60e7fae */ /* 0x000fe8000a92187c */
[----:B------:R3:W-:Y:S04]  /*5aaf0*/  STL.64 [R1+0x5a8], R12 ;  /* 0x0005a80c01007387 */ /* 0x0007e80000100a00 */
[----:B------:R-:W-:Y:S04]  /*5ab00*/  LDGSTS.E [R10+-0x38280], desc[UR60][R216.64], P5 ;  /* 0xc7d80000d80a7fae */ /* 0x000fe8000a92187c */
[----:B------:R4:W-:Y:S04]  /*5ab10*/  STL.64 [R1+0x5c0], R26 ;  /* 0x0005c01a01007387 */ /* 0x0009e80000100a00 */
[----:B------:R-:W-:Y:S04]  /*5ab20*/  LDGSTS.E [R9+-0x1fe80], desc[UR60][R20.64], P5 ;  /* 0xe018000014097fae */ /* 0x000fe8000a92187c */
[----:B------:R-:W2:Y:S04]  /*5ab30*/  LDL.LU.64 R22, [R1+0x1178] ;  /* 0x0011780001167983 */ /* 0x000ea80000300a00 */
[----:B------:R-:W-:Y:S04]  /*5ab40*/  LDGSTS.E [R252+-0x1fa80], desc[UR60][R12.64], P5 ;  /* 0xe05800000cfc7fae */ /* 0x000fe8000a92187c */
[----:B------:R4:W-:Y:S04]  /*5ab50*/  LDGSTS.E [R4+-0x1f680], desc[UR60][R26.64], P5 ;  /* 0xe09800001a047fae */ /* 0x0009e8000a92187c */
[----:B-1----:R-:W2:Y:S04]  /*5ab60*/  LDL.LU.64 R20, [R1+0x1170] ;  /* 0x0011700001147983 */ /* 0x002ea80000300a00 */
[----:B------:R-:W2:Y:S04]  /*5ab70*/  LDL.LU.64 R230, [R1+0x1168] ;  /* 0x0011680001e67983 */ /* 0x000ea80000300a00 */
[----:B---3--:R-:W3:Y:S04]  /*5ab80*/  LDL.LU.64 R12, [R1+0x1160] ;  /* 0x00116000010c7983 */ /* 0x008ee80000300a00 */
[----:B------:R-:W3:Y:S01]  /*5ab90*/  LDL.LU.64 R238, [R1+0x1158] ;  /* 0x0011580001ee7983 */ /* 0x000ee20000300a00 */
[----:B----4-:R-:W-:-:S04]  /*5aba0*/  IMAD.WIDE R26, R5, 0x4, R18 ;  /* 0x00000004051a7825 */ /* 0x010fc800078e0212 */
[----:B------:R-:W-:-:S04]  /*5abb0*/  IMAD.WIDE R24, R5, 0x4, R24 ;  /* 0x0000000405187825 */ /* 0x000fc800078e0218 */
[----:B------:R-:W-:-:S04]  /*5abc0*/  IMAD.WIDE R18, R5, 0x4, R16 ;  /* 0x0000000405127825 */ /* 0x000fc800078e0210 */
[C---:B------:R-:W-:Y:S01]  /*5abd0*/  IMAD.WIDE R16, R5.reuse, 0x4, R222 ;  /* 0x0000000405107825 */ /* 0x040fe200078e02de */
[----:B------:R-:W-:Y:S04]  /*5abe0*/  STL.64 [R1+0x5d8], R26 ;  /* 0x0005d81a01007387 */ /* 0x000fe80000100a00 */
[----:B------:R-:W-:Y:S04]  /*5abf0*/  STL.64 [R1+0x5f0], R24 ;  /* 0x0005f01801007387 */ /* 0x000fe80000100a00 */
[----:B------:R1:W-:Y:S04]  /*5ac00*/  LDGSTS.E [R14+-0x1f280], desc[UR60][R26.64], P5 ;  /* 0xe0d800001a0e7fae */ /* 0x0003e8000a92187c */
[----:B------:R4:W-:Y:S04]  /*5ac10*/  STL.64 [R1+0x608], R18 ;  /* 0x0006081201007387 */ /* 0x0009e80000100a00 */
[----:B------:R-:W-:Y:S04]  /*5ac20*/  LDGSTS.E [R10+-0x1ee80], desc[UR60][R24.64], P5 ;  /* 0xe1180000180a7fae */ /* 0x000fe8000a92187c */
[----:B------:R1:W-:Y:S04]  /*5ac30*/  STL.64 [R1+0x620], R16 ;  /* 0x0006201001007387 */ /* 0x0003e80000100a00 */
[----:B------:R-:W-:Y:S04]  /*5ac40*/  LDGSTS.E [R9+-0x1ea80], desc[UR60][R18.64], P5 ;  /* 0xe158000012097fae */ /* 0x000fe8000a92187c */
[----:B------:R-:W-:Y:S01]  /*5ac50*/  LDGSTS.E [R252+-0x1e680], desc[UR60][R16.64], P5 ;  /* 0xe198000010fc7fae */ /* 0x000fe2000a92187c */
[----:B--2---:R-:W-:-:S05]  /*5ac60*/  IMAD.WIDE R6, R5, 0x4, R6 ;  /* 0x0000000405067825 */ /* 0x004fca00078e0206 */
[----:B------:R2:W-:Y:S04]  /*5ac70*/  STL.64 [R1+0x638], R6 ;  /* 0x0006380601007387 */ /* 0x0005e80000100a00 */
[----:B------:R-:W-:Y:S04]  /*5ac80*/  LDGSTS.E [R4+-0x1e280], desc[UR60][R6.64], P5 ;  /* 0xe1d8000006047fae */ /* 0x000fe8000a92187c */
[----:B----4-:R-:W4:Y:S04]  /*5ac90*/  LDL.LU.64 R18, [R1+0x1150] ;  /* 0x0011500001127983 */ /* 0x010f280000300a00 */
[----:B------:R-:W4:Y:S04]  /*5aca0*/  LDL.LU.64 R24, [R1+0x1148] ;  /* 0x0011480001187983 */ /* 0x000f280000300a00 */
[----:B-1----:R-:W4:Y:S04]  /*5acb0*/  LDL.LU.64 R16, [R1+0x1140] ;  /* 0x0011400001107983 */ /* 0x002f280000300a00 */
[----:B------:R-:W4:Y:S04]  /*5acc0*/  LDL.LU.64 R222, [R1+0x1138] ;  /* 0x0011380001de7983 */ /* 0x000f280000300a00 */
[----:B--2---:R-:W2:Y:S01]  /*5acd0*/  LDL.LU.64 R6, [R1+0x1130] ;  /* 0x0011300001067983 */ /* 0x004ea20000300a00 */
[----:B------:R-:W-:-:S05]  /*5ace0*/  IMAD.WIDE R28, R5, 0x4, R22 ;  /* 0x00000004051c7825 */ /* 0x000fca00078e0216 */
[----:B------:R-:W-:Y:S04]  /*5acf0*/  STL.64 [R1+0x650], R28 ;  /* 0x0006501c01007387 */ /* 0x000fe80000100a00 */
[----:B------:R-:W-:Y:S01]  /*5ad00*/  LDGSTS.E [R14+-0x1de80], desc[UR60][R28.64], P5 ;  /* 0xe21800001c0e7fae */ /* 0x000fe2000a92187c */
[----:B------:R-:W-:-:S04]  /*5ad10*/  IMAD.WIDE R22, R5, 0x4, R20 ;  /* 0x0000000405167825 */ /* 0x000fc800078e0214 */
[----:B------:R-:W-:-:S04]  /*5ad20*/  IMAD.WIDE R20, R5, 0x4, R230 ;  /* 0x0000000405147825 */ /* 0x000fc800078e02e6 */
[----:B---3--:R-:W-:-:S04]  /*5ad30*/  IMAD.WIDE R12, R5, 0x4, R12 ;  /* 0x00000004050c7825 */ /* 0x008fc800078e020c */
[C---:B------:R-:W-:Y:S01]  /*5ad40*/  IMAD.WIDE R26, R5.reuse, 0x4, R238 ;  /* 0x00000004051a7825 */ /* 0x040fe200078e02ee */
[----:B------:R1:W-:Y:S04]  /*5ad50*/  STL.64 [R1+0x668], R22 ;  /* 0x0006681601007387 */ /* 0x0003e80000100a00 */
[----:B------:R3:W-:Y:S04]  /*5ad60*/  STL.64 [R1+0x680], R20 ;  /* 0x0006801401007387 */ /* 0x0007e80000100a00 */
[----:B------:R3:W-:Y:S04]  /*5ad70*/  STL.64 [R1+0x698], R12 ;  /* 0x0006980c01007387 */ /* 0x0007e80000100a00 */
[----:B------:R-:W-:Y:S04]  /*5ad80*/  LDGSTS.E [R10+-0x1da80], desc[UR60][R22.64], P5 ;  /* 0xe2580000160a7fae */ /* 0x000fe8000a92187c */
[----:B------:R4:W-:Y:S04]  /*5ad90*/  STL.64 [R1+0x6b0], R26 ;  /* 0x0006b01a01007387 */ /* 0x0009e80000100a00 */
[----:B------:R-:W-:Y:S04]  /*5ada0*/  LDGSTS.E [R9+-0x1d680], desc[UR60][R20.64], P5 ;  /* 0xe298000014097fae */ /* 0x000fe8000a92187c */
[----:B------:R-:W-:Y:S04]  /*5adb0*/  LDGSTS.E [R252+-0x1d280], desc[UR60][R12.64], P5 ;  /* 0xe2d800000cfc7fae */ /* 0x000fe8000a92187c */
[----:B------:R4:W-:Y:S04]  /*5adc0*/  LDGSTS.E [R4+-0x1ce80], desc[UR60][R26.64], P5 ;  /* 0xe31800001a047fae */ /* 0x0009e8000a92187c */
[----:B-1----:R-:W2:Y:S04]  /*5add0*/  LDL.LU.64 R22, [R1+0x1128] ;  /* 0x0011280001167983 */ /* 0x002ea80000300a00 */
[----:B---3--:R-:W3:Y:S04]  /*5ade0*/  LDL.LU.64 R20, [R1+0x1120] ;  /* 0x0011200001147983 */ /* 0x008ee80000300a00 */
[----:B------:R-:W3:Y:S04]  /*5adf0*/  LDL.LU.64 R230, [R1+0x1118] ;  /* 0x0011180001e67983 */ /* 0x000ee80000300a00 */
[----:B------:R-:W3:Y:S04]  /*5ae00*/  LDL.LU.64 R12, [R1+0x1110] ;  /* 0x00111000010c7983 */ /* 0x000ee80000300a00 */
[----:B------:R-:W3:Y:S01]  /*5ae10*/  LDL.LU.64 R238, [R1+0x1108] ;  /* 0x0011080001ee7983 */ /* 0x000ee20000300a00 */
[----:B----4-:R-:W-:-:S04]  /*5ae20*/  IMAD.WIDE R26, R5, 0x4, R18 ;  /* 0x00000004051a7825 */ /* 0x010fc800078e0212 */
[----:B------:R-:W-:-:S04]  /*5ae30*/  IMAD.WIDE R24, R5, 0x4, R24 ;  /* 0x0000000405187825 */ /* 0x000fc800078e0218 */
[----:B------:R-:W-:-:S04]  /*5ae40*/  IMAD.WIDE R18, R5, 0x4, R16 ;  /* 0x0000000405127825 */ /* 0x000fc800078e0210 */
[C---:B------:R-:W-:Y:S01]  /*5ae50*/  IMAD.WIDE R16, R5.reuse, 0x4, R222 ;  /* 0x0000000405107825 */ /* 0x040fe200078e02de */
[----:B------:R-:W-:Y:S04]  /*5ae60*/  STL.64 [R1+0x6c8], R26 ;  /* 0x0006c81a01007387 */ /* 0x000fe80000100a00 */
[----:B------:R-:W-:Y:S01]  /*5ae70*/  STL.64 [R1+0x6e0], R24 ;  /* 0x0006e01801007387 */ /* 0x000fe20000100a00 */
[----:B--2---:R-:W-:-:S03]  /*5ae80*/  IMAD.WIDE R6, R5, 0x4, R6 ;  /* 0x0000000405067825 */ /* 0x004fc600078e0206 */
[----:B------:R1:W-:Y:S04]  /*5ae90*/  LDGSTS.E [R14+-0x1ca80], desc[UR60][R26.64], P5 ;  /* 0xe35800001a0e7fae */ /* 0x0003e8000a92187c */
[----:B------:R2:W-:Y:S04]  /*5aea0*/  STL.64 [R1+0x6f8], R18 ;  /* 0x0006f81201007387 */ /* 0x0005e80000100a00 */
[----:B------:R-:W-:Y:S04]  /*5aeb0*/  LDGSTS.E [R10+-0x1c680], desc[UR60][R24.64], P5 ;  /* 0xe3980000180a7fae */ /* 0x000fe8000a92187c */
[----:B------:R4:W-:Y:S04]  /*5aec0*/  STL.64 [R1+0x710], R16 ;  /* 0x0007101001007387 */ /* 0x0009e80000100a00 */
[----:B------:R-:W-:Y:S04]  /*5aed0*/  LDGSTS.E [R9+-0x1c280], desc[UR60][R18.64], P5 ;  /* 0xe3d8000012097fae */ /* 0x000fe8000a92187c */
[----:B------:R1:W-:Y:S04]  /*5aee0*/  STL.64 [R1+0x728], R6 ;  /* 0x0007280601007387 */ /* 0x0003e80000100a00 */
[----:B------:R-:W-:Y:S04]  /*5aef0*/  LDGSTS.E [R252+-0x1be80], desc[UR60][R16.64], P5 ;  /* 0xe418000010fc7fae */ /* 0x000fe8000a92187c */
[----:B------:R-:W-:Y:S04]  /*5af00*/  LDGSTS.E [R4+-0x1ba80], desc[UR60][R6.64], P5 ;  /* 0xe458000006047fae */ /* 0x000fe8000a92187c */
[----:B--2---:R-:W2:Y:S04]  /*5af10*/  LDL.LU.64 R18, [R1+0x1100] ;  /* 0x0011000001127983 */ /* 0x004ea80000300a00 */
[----:B------:R-:W2:Y:S04]  /*5af20*/  LDL.LU.64 R24, [R1+0x10f8] ;  /* 0x0010f80001187983 */ /* 0x000ea80000300a00 */
[----:B----4-:R-:W4:Y:S04]  /*5af30*/  LDL.LU.64 R16, [R1+0x10f0] ;  /* 0x0010f00001107983 */ /* 0x010f280000300a00 */
[----:B------:R-:W4:Y:S04]  /*5af40*/  LDL.LU.64 R222, [R1+0x10e8] ;  /* 0x0010e80001de7983 */ /* 0x000f280000300a00 */
[----:B-1----:R-:W4:Y:S01]  /*5af50*/  LDL.LU.64 R6, [R1+0x10e0] ;  /* 0x0010e00001067983 */ /* 0x002f220000300a00 */
[----:B------:R-:W-:-:S04]  /*5af60*/  IMAD.WIDE R28, R5, 0x4, R22 ;  /* 0x00000004051c7825 */ /* 0x000fc800078e0216 */
[----:B---3--:R-:W-:-:S04]  /*5af70*/  IMAD.WIDE R22, R5, 0x4, R20 ;  /* 0x0000000405167825 */ /* 0x008fc800078e0214 */
[----:B------:R-:W-:-:S04]  /*5af80*/  IMAD.WIDE R20, R5, 0x4, R230 ;  /* 0x0000000405147825 */ /* 0x000fc800078e02e6 */
[----:B------:R-:W-:-:S04]  /*5af90*/  IMAD.WIDE R12, R5, 0x4, R12 ;  /* 0x00000004050c7825 */ /* 0x000fc800078e020c */
[C---:B------:R-:W-:Y:S01]  /*5afa0*/  IMAD.WIDE R26, R5.reuse, 0x4, R238 ;  /* 0x00000004051a7825 */ /* 0x040fe200078e02ee */
[----:B------:R-:W-:Y:S04]  /*5afb0*/  STL.64 [R1+0x740], R28 ;  /* 0x0007401c01007387 */ /* 0x000fe80000100a00 */
[----:B------:R1:W-:Y:S04]  /*5afc0*/  STL.64 [R1+0x758], R22 ;  /* 0x0007581601007387 */ /* 0x0003e80000100a00 */
[----:B------:R3:W-:Y:S04]  /*5afd0*/  STL.64 [R1+0x770], R20 ;  /* 0x0007701401007387 */ /* 0x0007e80000100a00 */
[----:B------:R-:W-:Y:S04]  /*5afe0*/  LDGSTS.E [R14+-0x1b680], desc[UR60][R28.64], P5 ;  /* 0xe49800001c0e7fae */ /* 0x000fe8000a92187c */
[----:B------:R3:W-:Y:S04]  /*5aff0*/  STL.64 [R1+0x788], R12 ;  /* 0x0007880c01007387 */ /* 0x0007e80000100a00 */
[----:B------:R-:W-:Y:S04]  /*5b000*/  LDGSTS.E [R10+-0x1b280], desc[UR60][R22.64], P5 ;  /* 0xe4d80000160a7fae */ /* 0x000fe8000a92187c */
[----:B------:R2:W-:Y:S04]  /*5b010*/  STL.64 [R1+0x7a0], R26 ;  /* 0x0007a01a01007387 */ /* 0x0005e80000100a00 */
[----:B------:R-:W-:Y:S04]  /*5b020*/  LDGSTS.E [R9+-0x1ae80], desc[UR60][R20.64], P5 ;  /* 0xe518000014097fae */ /* 0x000fe8000a92187c */
[----:B------:R-:W-:Y:S04]  /*5b030*/  LDGSTS.E [R252+-0x1aa80], desc[UR60][R12.64], P5 ;  /* 0xe55800000cfc7fae */ /* 0x000fe8000a92187c */
[----:B------:R2:W-:Y:S04]  /*5b040*/  LDGSTS.E [R4+-0x1a680], desc[UR60][R26.64], P5 ;  /* 0xe59800001a047fae */ /* 0x0005e8000a92187c */
[----:B-1----:R-:W4:Y:S04]  /*5b050*/  LDL.LU.64 R22, [R1+0xd00] ;  /* 0x000d000001167983 */ /* 0x002f280000300a00 */
[----:B---3--:R-:W3:Y:S04]  /*5b060*/  LDL.LU.64 R20, [R1+0xce0] ;  /* 0x000ce00001147983 */ /* 0x008ee80000300a00 */
[----:B------:R-:W3:Y:S04]  /*5b070*/  LDL.LU.64 R230, [R1+0xcc0] ;  /* 0x000cc00001e67983 */ /* 0x000ee80000300a00 */
[----:B------:R-:W3:Y:S04]  /*5b080*/  LDL.LU.64 R12, [R1+0xca0] ;  /* 0x000ca000010c7983 */ /* 0x000ee80000300a00 */
[----:B------:R-:W3:Y:S01]  /*5b090*/  LDL.LU.64 R238, [R1+0x1198] ;  /* 0x0011980001ee7983 */ /* 0x000ee20000300a00 */
[----:B--2---:R-:W-:-:S04]  /*5b0a0*/  IMAD.WIDE R26, R5, 0x4, R18 ;  /* 0x00000004051a7825 */ /* 0x004fc800078e0212 */
[----:B------:R-:W-:-:S04]  /*5b0b0*/  IMAD.WIDE R24, R5, 0x4, R24 ;  /* 0x0000000405187825 */ /* 0x000fc800078e0218 */
[----:B----4-:R-:W-:-:S04]  /*5b0c0*/  IMAD.WIDE R18, R5, 0x4, R16 ;  /* 0x0000000405127825 */ /* 0x010fc800078e0210 */
        /* <DEDUP_REMOVED lines=9> */
[----:B------:R1:W-:Y:S04]  /*5b160*/  STL.64 [R1+0x818], R6 ;  /* 0x0008180601007387 */ /* 0x0003e80000100a00 */
[----:B------:R-:W-:Y:S04]  /*5b170*/  LDGSTS.E [R252+-0x19680], desc[UR60][R16.64], P5 ;  /* 0xe698000010fc7fae */ /* 0x000fe8000a92187c */
[----:B------:R3:W-:Y:S04]  /*5b180*/  LDGSTS.E [R4+-0x19280], desc[UR60][R6.64], P5 ;  /* 0xe6d8000006047fae */ /* 0x0007e8000a92187c */
        /* <DEDUP_REMOVED lines=9> */
[----:B------:R-:W-:Y:S01]  /*5b220*/  IMAD.WIDE R26, R5, 0x4, R238 ;  /* 0x00000004051a7825 */ /* 0x000fe200078e02ee */
[----:B------:R-:W-:Y:S04]  /*5b230*/  STL.64 [R1+0x830], R28 ;  /* 0x0008301c01007387 */ /* 0x000fe80000100a00 */
[----:B------:R1:W-:Y:S04]  /*5b240*/  STL.64 [R1+0x848], R22 ;  /* 0x0008481601007387 */ /* 0x0003e80000100a00 */
[----:B------:R3:W-:Y:S04]  /*5b250*/  STL.64 [R1+0x858], R20 ;  /* 0x0008581401007387 */ /* 0x0007e80000100a00 */
[----:B------:R3:W-:Y:S04]  /*5b260*/  LDGSTS.E [R14+-0x18e80], desc[UR60][R28.64], P5 ;  /* 0xe71800001c0e7fae */ /* 0x0007e8000a92187c */
[----:B------:R3:W-:Y:S04]  /*5b270*/  STL.64 [R1+0x870], R12 ;  /* 0x0008700c01007387 */ /* 0x0007e80000100a00 */
[----:B------:R3:W-:Y:S04]  /*5b280*/  LDGSTS.E [R10+-0x18a80], desc[UR60][R22.64], P5 ;  /* 0xe7580000160a7fae */ /* 0x0007e8000a92187c */
[----:B------:R2:W-:Y:S04]  /*5b290*/  STL.64 [R1+0x888], R26 ;  /* 0x0008881a01007387 */ /* 0x0005e80000100a00 */
[----:B------:R3:W-:Y:S04]  /*5b2a0*/  LDGSTS.E [R9+-0x18680], desc[UR60][R20.64], P5 ;  /* 0xe798000014097fae */ /* 0x0007e8000a92187c */
[----:B------:R3:W-:Y:S04]  /*5b2b0*/  LDGSTS.E [R252+-0x18280], desc[UR60][R12.64], P5 ;  /* 0xe7d800000cfc7fae */ /* 0x0007e8000a92187c */
[----:B-1----:R-:W4:Y:S04]  /*5b2c0*/  LDL.LU.64 R22, [R1+0x11c8] ;  /* 0x0011c80001167983 */ /* 0x002f280000300a00 */
[----:B---3--:R-:W3:Y:S04]  /*5b2d0*/  LDL.LU.64 R20, [R1+0x11d0] ;  /* 0x0011d00001147983 */ /* 0x008ee80000300a00 */
[----:B------:R-:W3:Y:S04]  /*5b2e0*/  LDL.LU.64 R230, [R1+0x11d8] ;  /* 0x0011d80001e67983 */ /* 0x000ee80000300a00 */
[----:B------:R-:W3:Y:S04]  /*5b2f0*/  LDL.LU.64 R12, [R1+0x11e0] ;  /* 0x0011e000010c7983 */ /* 0x000ee80000300a00 */
[----:B------:R-:W3:Y:S01]  /*5b300*/  LDL.LU.64 R238, [R1+0x11e8] ;  /* 0x0011e80001ee7983 */ /* 0x000ee20000300a00 */
[C---:B------:R-:W-:Y:S01]  /*5b310*/  IADD3 R4, R248.reuse, 0x100000, RZ ;  /* 0x00100000f8047810 */ /* 0x040fe20007ffe0ff */
[----:B------:R-:W-:-:S04]  /*5b320*/  VIADD R14, R248, 0x100000 ;  /* 0x00100000f80e7836 */ /* 0x000fc80000000000 */
[----:B------:R2:W-:Y:S01]  /*5b330*/  LDGSTS.E [R4+-0x3fe00], desc[UR60][R26.64], P5 ;  /* 0xc02000001a047fae */ /* 0x0005e2000a92187c */
[C---:B------:R-:W-:Y:S01]  /*5b340*/  IADD3 R10, R248.reuse, 0x100000, RZ ;  /* 0x00100000f80a7810 */ /* 0x040fe20007ffe0ff */
[C---:B------:R-:W-:Y:S01]  /*5b350*/  VIADD R9, R248.reuse, 0x100000 ;  /* 0x00100000f8097836 */ /* 0x040fe20000000000 */
[----:B------:R-:W-:Y:S01]  /*5b360*/  IADD3 R252, R248, 0x100000, RZ ;  /* 0x00100000f8fc7810 */ /* 0x000fe20007ffe0ff */
        /* <DEDUP_REMOVED lines=233> */
[----:B------:R3:W-:Y:S04]  /*5c200*/  LDGSTS.E [R252+-0x19200], desc[UR60][R12.64], P5 ;  /* 0xe6e000000cfc7fae */ /* 0x0007e8000a92187c */
[----:B------:R3:W-:Y:S04]  /*5c210*/  LDGSTS.E [R4+-0x18e00], desc[UR60][R26.64], P5 ;  /* 0xe72000001a047fae */ /* 0x0007e8000a92187c */
[----:B-1----:R-:W4:Y:S04]  /*5c220*/  LDL.LU.64 R22, [R1+0x1388] ;  /* 0x0013880001167983 */ /* 0x002f280000300a00 */
[----:B---3--:R-:W3:Y:S04]  /*5c230*/  LDL.LU.64 R20, [R1+0x1398] ;  /* 0x0013980001147983 */ /* 0x008ee80000300a00 */
[----:B------:R-:W3:Y:S04]  /*5c240*/  LDL.LU.64 R230, [R1+0x13a0] ;  /* 0x0013a00001e67983 */ /* 0x000ee80000300a00 */
[----:B------:R-:W3:Y:S04]  /*5c250*/  LDL.LU.64 R12, [R1+0x13a8] ;  /* 0x0013a800010c7983 */ /* 0x000ee80000300a00 */
[----:B------:R-:W3:Y:S01]  /*5c260*/  LDL.LU.64 R238, [R1+0x13b0] ;  /* 0x0013b00001ee7983 */ /* 0x000ee20000300a00 */
[C---:B------:R-:W-:Y:S01]  /*5c270*/  VIADD R252, R249.reuse, 0x100000 ;  /* 0x00100000f9fc7836 */ /* 0x040fe20000000000 */
[----:B------:R-:W-:Y:S01]  /*5c280*/  IADD3 R4, R249, 0x100000, RZ ;  /* 0x00100000f9047810 */ /* 0x000fe20007ffe0ff */
[----:B--2---:R-:W-:-:S04]  /*5c290*/  IMAD.WIDE R26, R5, 0x4, R18 ;  /* 0x00000004051a7825 */ /* 0x004fc800078e0212 */
[----:B------:R-:W-:-:S04]  /*5c2a0*/  IMAD.WIDE R24, R5, 0x4, R24 ;  /* 0x0000000405187825 */ /* 0x000fc800078e0218 */
[----:B----4-:R-:W-:-:S04]  /*5c2b0*/  IMAD.WIDE R18, R5, 0x4, R16 ;  /* 0x0000000405127825 */ /* 0x010fc800078e0210 */
[----:B------:R-:W-:-:S04]  /*5c2c0*/  IMAD.WIDE R16, R5, 0x4, R222 ;  /* 0x0000000405107825 */ /* 0x000fc800078e02de */
[----:B------:R-:W-:Y:S01]  /*5c2d0*/  IMAD.WIDE R6, R5, 0x4, R6 ;  /* 0x0000000405067825 */ /* 0x000fe200078e0206 */
[----:B------:R-:W-:Y:S04]  /*5c2e0*/  STL.64 [R1+0xd90], R26 ;  /* 0x000d901a01007387 */ /* 0x000fe80000100a00 */
[----:B------:R-:W-:Y:S04]  /*5c2f0*/  STL.64 [R1+0xda0], R24 ;  /* 0x000da01801007387 */ /* 0x000fe80000100a00 */
[----:B------:R1:W-:Y:S04]  /*5c300*/  LDGSTS.E [R14+-0x18a00], desc[UR60][R26.64], P5 ;  /* 0xe76000001a0e7fae */ /* 0x0003e8000a92187c */
[----:B------:R2:W-:Y:S04]  /*5c310*/  STL.64 [R1+0xdb0], R18 ;  /* 0x000db01201007387 */ /* 0x0005e80000100a00 */
[----:B------:R4:W-:Y:S04]  /*5c320*/  LDGSTS.E [R10+-0x18600], desc[UR60][R24.64], P5 ;  /* 0xe7a00000180a7fae */ /* 0x0009e8000a92187c */
[----:B------:R1:W-:Y:S04]  /*5c330*/  STL.64 [R1+0xdc0], R16 ;  /* 0x000dc01001007387 */ /* 0x0003e80000100a00 */
[----:B------:R4:W-:Y:S04]  /*5c340*/  LDGSTS.E [R9+-0x18200], desc[UR60][R18.64], P5 ;  /* 0xe7e0000012097fae */ /* 0x0009e8000a92187c */
[----:B------:R1:W-:Y:S04]  /*5c350*/  STL.64 [R1+0xdc8], R6 ;  /* 0x000dc80601007387 */ /* 0x0003e80000100a00 */
[----:B------:R-:W-:Y:S04]  /*5c360*/  LDGSTS.E [R252+-0x3fd80], desc[UR60][R16.64], P5 ;  /* 0xc028000010fc7fae */ /* 0x000fe8000a92187c */
[----:B------:R-:W-:Y:S04]  /*5c370*/  LDGSTS.E [R4+-0x3f980], desc[UR60][R6.64], P5 ;  /* 0xc068000006047fae */ /* 0x000fe8000a92187c */
[----:B--2---:R-:W2:Y:S04]  /*5c380*/  LDL.LU.64 R18, [R1+0x13b8] ;  /* 0x0013b80001127983 */ /* 0x004ea80000300a00 */
[----:B------:R-:W2:Y:S04]  /*5c390*/  LDL.LU.64 R24, [R1+0x13c0] ;  /* 0x0013c00001187983 */ /* 0x000ea80000300a00 */
[----:B-1----:R-:W2:Y:S04]  /*5c3a0*/  LDL.LU.64 R16, [R1+0x13c8] ;  /* 0x0013c80001107983 */ /* 0x002ea80000300a00 */
[----:B------:R-:W2:Y:S04]  /*5c3b0*/  LDL.LU.64 R222, [R1+0x13d8] ;  /* 0x0013d80001de7983 */ /* 0x000ea80000300a00 */
[----:B------:R-:W2:Y:S01]  /*5c3c0*/  LDL.LU.64 R6, [R1+0x13e0] ;  /* 0x0013e00001067983 */ /* 0x000ea20000300a00 */
[C---:B------:R-:W-:Y:S01]  /*5c3d0*/  VIADD R14, R249.reuse, 0x100000 ;  /* 0x00100000f90e7836 */ /* 0x040fe20000000000 */
[C---:B----4-:R-:W-:Y:S01]  /*5c3e0*/  IADD3 R10, R249.reuse, 0x100000, RZ ;  /* 0x00100000f90a7810 */ /* 0x050fe20007ffe0ff */
[----:B------:R-:W-:-:S02]  /*5c3f0*/  VIADD R9, R249, 0x100000 ;  /* 0x00100000f9097836 */ /* 0x000fc40000000000 */
        /* <DEDUP_REMOVED lines=20> */
[----:B--2---:R-:W-:-:S04]  /*5c540*/  IMAD.WIDE R26, R5, 0x4, R18 ;  /* 0x00000004051a7825 */ /* 0x004fc800078e0212 */
[----:B------:R-:W-:-:S04]  /*5c550*/  IMAD.WIDE R24, R5, 0x4, R24 ;  /* 0x0000000405187825 */ /* 0x000fc800078e0218 */
        /* <DEDUP_REMOVED lines=18> */
[----:B------:R-:W-:-:S04]  /*5c680*/  IMAD.WIDE R28, R5, 0x4, R22 ;  /* 0x00000004051c7825 */ /* 0x000fc800078e0216 */
[----:B---3--:R-:W-:-:S04]  /*5c690*/  IMAD.WIDE R22, R5, 0x4, R20 ;  /* 0x0000000405167825 */ /* 0x008fc800078e0214 */
[----:B------:R-:W-:-:S04]  /*5c6a0*/  IMAD.WIDE R20, R5, 0x4, R230 ;  /* 0x0000000405147825 */ /* 0x000fc800078e02e6 */
[----:B----4-:R-:W-:-:S04]  /*5c6b0*/  IMAD.WIDE R12, R5, 0x4, R12 ;  /* 0x00000004050c7825 */ /* 0x010fc800078e020c */
        /* <DEDUP_REMOVED lines=180> */
[----:B------:R-:W-:Y:S01]  /*5d200*/  IMAD.WIDE R6, R5, 0x4, R6 ;  /* 0x0000000405067825 */ /* 0x000fe200078e0206 */
[----:B------:R-:W-:Y:S04]  /*5d210*/  STL.64 [R1+0xfa0], R26 ;  /* 0x000fa01a01007387 */ /* 0x000fe80000100a00 */
[----:B------:R-:W-:Y:S04]  /*5d220*/  STL.64 [R1+0xfb0], R24 ;  /* 0x000fb01801007387 */ /* 0x000fe80000100a00 */
[----:B------:R-:W-:Y:S04]  /*5d230*/  LDGSTS.E [R14+-0x19980], desc[UR60][R26.64], P5 ;  /* 0xe66800001a0e7fae */ /* 0x000fe8000a92187c */
[----:B------:R1:W-:Y:S04]  /*5d240*/  STL.64 [R1+0xfb8], R18 ;  /* 0x000fb81201007387 */ /* 0x0003e80000100a00 */
[----:B------:R-:W-:Y:S04]  /*5d250*/  LDGSTS.E [R10+-0x19580], desc[UR60][R24.64], P5 ;  /* 0xe6a80000180a7fae */ /* 0x000fe8000a92187c */
[----:B------:R2:W-:Y:S04]  /*5d260*/  STL.64 [R1+0xfc0], R16 ;  /* 0x000fc01001007387 */ /* 0x0005e80000100a00 */
[----:B------:R2:W-:Y:S04]  /*5d270*/  LDGSTS.E [R9+-0x19180], desc[UR60][R18.64], P5 ;  /* 0xe6e8000012097fae */ /* 0x0005e8000a92187c */
[----:B------:R2:W-:Y:S04]  /*5d280*/  STL.64 [R1+0xfc8], R6 ;  /* 0x000fc80601007387 */ /* 0x0005e80000100a00 */
[----:B------:R2:W-:Y:S04]  /*5d290*/  LDGSTS.E [R252+-0x18d80], desc[UR60][R16.64], P5 ;  /* 0xe728000010fc7fae */ /* 0x0005e8000a92187c */
[----:B------:R4:W-:Y:S04]  /*5d2a0*/  LDGSTS.E [R4+-0x18980], desc[UR60][R6.64], P5 ;  /* 0xe768000006047fae */ /* 0x0009e8000a92187c */
[----:B-1----:R-:W4:Y:S04]  /*5d2b0*/  LDL.LU.64 R18, [R1+0x1660] ;  /* 0x0016600001127983 */ /* 0x002f280000300a00 */
[----:B------:R-:W4:Y:S04]  /*5d2c0*/  LDL.LU.64 R24, [R1+0x1670] ;  /* 0x0016700001187983 */ /* 0x000f280000300a00 */
[----:B--2---:R-:W2:Y:S04]  /*5d2d0*/  LDL.LU.64 R16, [R1+0x1680] ;  /* 0x0016800001107983 */ /* 0x004ea80000300a00 */
[----:B------:R-:W2:Y:S04]  /*5d2e0*/  LDL.LU.64 R222, [R1+0x1690] ;  /* 0x0016900001de7983 */ /* 0x000ea80000300a00 */
[----:B------:R-:W2:Y:S01]  /*5d2f0*/  LDL.LU.64 R6, [R1+0x16a0] ;  /* 0x0016a00001067983 */ /* 0x000ea20000300a00 */
[C---:B------:R-:W-:Y:S01]  /*5d300*/  IADD3 R9, R250.reuse, 0x100000, RZ ;  /* 0x00100000fa097810 */ /* 0x040fe20007ffe0ff */
[----:B------:R-:W-:-:S02]  /*5d310*/  VIADD R252, R250, 0x100000 ;  /* 0x00100000fafc7836 */ /* 0x000fc40000000000 */
[----:B------:R-:W-:-:S04]  /*5d320*/  IMAD.WIDE R28, R5, 0x4, R22 ;  /* 0x00000004051c7825 */ /* 0x000fc800078e0216 */
[----:B---3--:R-:W-:-:S04]  /*5d330*/  IMAD.WIDE R22, R5, 0x4, R20 ;  /* 0x0000000405167825 */ /* 0x008fc800078e0214 */
[----:B------:R-:W-:-:S04]  /*5d340*/  IMAD.WIDE R20, R5, 0x4, R230 ;  /* 0x0000000405147825 */ /* 0x000fc800078e02e6 */
[----:B----4-:R-:W-:-:S04]  /*5d350*/  IMAD.WIDE R12, R5, 0x4, R12 ;  /* 0x00000004050c7825 */ /* 0x010fc800078e020c */
        /* <DEDUP_REMOVED lines=8> */
[----:B------:R-:W-:Y:S04]  /*5d3e0*/  LDGSTS.E [R9+-0x3fd00], desc[UR60][R20.64], P5 ;  /* 0xc030000014097fae */ /* 0x000fe8000a92187c */
[----:B------:R-:W-:Y:S04]  /*5d3f0*/  LDGSTS.E [R252+-0x3f900], desc[UR60][R12.64], P5 ;  /* 0xc07000000cfc7fae */ /* 0x000fe8000a92187c */
[----:B-1----:R-:W2:Y:S04]  /*5d400*/  LDL.LU.64 R22, [R1+0x16b0] ;  /* 0x0016b00001167983 */ /* 0x002ea80000300a00 */
[----:B---3--:R-:W3:Y:S04]  /*5d410*/  LDL.LU.64 R20, [R1+0x16c0] ;  /* 0x0016c00001147983 */ /* 0x008ee80000300a00 */
[----:B------:R-:W3:Y:S04]  /*5d420*/  LDL.LU.64 R230, [R1+0x16d0] ;  /* 0x0016d00001e67983 */ /* 0x000ee80000300a00 */
[----:B------:R-:W3:Y:S04]  /*5d430*/  LDL.LU.64 R12, [R1+0x16e0] ;  /* 0x0016e000010c7983 */ /* 0x000ee80000300a00 */
[----:B------:R-:W3:Y:S01]  /*5d440*/  LDL.LU.64 R238, [R1+0x16f0] ;  /* 0x0016f00001ee7983 */ /* 0x000ee20000300a00 */
[C---:B------:R-:W-:Y:S01]  /*5d450*/  IADD3 R4, R250.reuse, 0x100000, RZ ;  /* 0x00100000fa047810 */ /* 0x040fe20007ffe0ff */
[----:B----4-:R-:W-:-:S04]  /*5d460*/  VIADD R14, R250, 0x100000 ;  /* 0x00100000fa0e7836 */ /* 0x010fc80000000000 */
[----:B------:R1:W-:Y:S01]  /*5d470*/  LDGSTS.E [R4+-0x3f500], desc[UR60][R26.64], P5 ;  /* 0xc0b000001a047fae */ /* 0x0003e2000a92187c */
[----:B------:R-:W-:Y:S01]  /*5d480*/  IADD3 R10, R250, 0x100000, RZ ;  /* 0x00100000fa0a7810 */ /* 0x000fe20007ffe0ff */
[----:B-1----:R-:W-:-:S04]  /*5d490*/  IMAD.WIDE R26, R5, 0x4, R18 ;  /* 0x00000004051a7825 */ /* 0x002fc800078e0212 */
[----:B------:R-:W-:-:S04]  /*5d4a0*/  IMAD.WIDE R24, R5, 0x4, R24 ;  /* 0x0000000405187825 */ /* 0x000fc800078e0218 */
[----:B--2---:R-:W-:-:S04]  /*5d4b0*/  IMAD.WIDE R18, R5, 0x4, R16 ;  /* 0x0000000405127825 */ /* 0x004fc800078e0210 */
        /* <DEDUP_REMOVED lines=227> */
[----:B------:R3:W-:Y:S04]  /*5e2f0*/  LDGSTS.E [R10+-0x19100], desc[UR60][R22.64], P5 ;  /* 0xe6f00000160a7fae */ /* 0x0007e8000a92187c */
[----:B------:R2:W-:Y:S04]  /*5e300*/  STL.64 [R1+0x1220], R26 ;  /* 0x0012201a01007387 */ /* 0x0005e80000100a00 */
[----:B------:R3:W-:Y:S04]  /*5e310*/  LDGSTS.E [R9+-0x18d00], desc[UR60][R20.64], P5 ;  /* 0xe730000014097fae */ /* 0x0007e8000a92187c */
        /* <DEDUP_REMOVED lines=34> */
[----:B------:R-:W-:Y:S02]  /*5e540*/  VIADD R14, R251, 0x100000 ;  /* 0x00100000fb0e7836 */ /* 0x000fe40000000000 */
        /* <DEDUP_REMOVED lines=112> */
[----:B-1----:R-:W3:Y:S04]  /*5ec50*/  LDL.LU.64 R18, [R1+0x1c28] ;  /* 0x001c280001127983 */ /* 0x002ee80000300a00 */
[----:B--2---:R-:W2:Y:S04]  /*5ec60*/  LDL.LU.64 R16, [R1+0x1c38] ;  /* 0x001c380001107983 */ /* 0x004ea80000300a00 */
[----:B------:R-:W2:Y:S04]  /*5ec70*/  LDL.LU.64 R24, [R1+0x1c48] ;  /* 0x001c480001187983 */ /* 0x000ea80000300a00 */
[----:B------:R-:W2:Y:S04]  /*5ec80*/  LDL.LU.64 R222, [R1+0x1c58] ;  /* 0x001c580001de7983 */ /* 0x000ea80000300a00 */
[----:B----4-:R-:W4:Y:S01]  /*5ec90*/  LDL.LU.64 R6, [R1+0x1c68] ;  /* 0x001c680001067983 */ /* 0x010f220000300a00 */
[----:B------:R-:W-:-:S04]  /*5eca0*/  IMAD.WIDE R28, R5, 0x4, R22 ;  /* 0x00000004051c7825 */ /* 0x000fc800078e0216 */
[----:B---3--:R-:W-:-:S04]  /*5ecb0*/  IMAD.WIDE R26, R5, 0x4, R20 ;  /* 0x00000004051a7825 */ /* 0x008fc800078e0214 */
[----:B------:R-:W-:-:S04]  /*5ecc0*/  IMAD.WIDE R22, R5, 0x4, R230 ;  /* 0x0000000405167825 */ /* 0x000fc800078e02e6 */
        /* <DEDUP_REMOVED lines=9> */
[----:B------:R3:W-:Y:S04]  /*5ed60*/  STL.64 [R1+0x13b0], R20 ;  /* 0x0013b01401007387 */ /* 0x0007e80000100a00 */
[----:B------:R-:W-:Y:S04]  /*5ed70*/  LDGSTS.E [R252+-0x1e880], desc[UR60][R12.64], P5 ;  /* 0xe17800000cfc7fae */ /* 0x000fe8000a92187c */
[----:B------:R-:W4:Y:S04]  /*5ed80*/  LDL.LU.64 R34, [R1+0x1c78] ;  /* 0x001c780001227983 */ /* 0x000f280000300a00 */
[----:B------:R3:W-:Y:S04]  /*5ed90*/  LDGSTS.E [R4+-0x1e480], desc[UR60][R20.64], P5 ;  /* 0xe1b8000014047fae */ /* 0x0007e8000a92187c */
[----:B-1----:R-:W4:Y:S04]  /*5eda0*/  LDL.LU.64 R12, [R1+0x1d20] ;  /* 0x001d2000010c7983 */ /* 0x002f280000300a00 */
[----:B------:R-:W4:Y:S04]  /*5edb0*/  LDL.LU.64 R22, [R1+0x1d18] ;  /* 0x001d180001167983 */ /* 0x000f280000300a00 */
[----:B------:R-:W4:Y:S04]  /*5edc0*/  LDL.LU.64 R230, [R1+0x1d10] ;  /* 0x001d100001e67983 */ /* 0x000f280000300a00 */
[----:B------:R-:W4:Y:S01]  /*5edd0*/  LDL.LU.64 R238, [R1+0x1d08] ;  /* 0x001d080001ee7983 */ /* 0x000f220000300a00 */
[----:B---3--:R-:W-:-:S04]  /*5ede0*/  IMAD.WIDE R20, R5, 0x4, R18 ;  /* 0x0000000405147825 */ /* 0x008fc800078e0212 */
[----:B--2---:R-:W-:-:S04]  /*5edf0*/  IMAD.WIDE R18, R5, 0x4, R16 ;  /* 0x0000000405127825 */ /* 0x004fc800078e0210 */
[----:B------:R-:W-:-:S04]  /*5ee00*/  IMAD.WIDE R16, R5, 0x4, R24 ;  /* 0x0000000405107825 */ /* 0x000fc800078e0218 */
[----:B------:R-:W-:-:S04]  /*5ee10*/  IMAD.WIDE R26, R5, 0x4, R222 ;  /* 0x00000004051a7825 */ /* 0x000fc800078e02de */
[C---:B----4-:R-:W-:Y:S01]  /*5ee20*/  IMAD.WIDE R6, R5.reuse, 0x4, R6 ;  /* 0x0000000405067825 */ /* 0x050fe200078e0206 */
[----:B------:R1:W-:Y:S04]  /*5ee30*/  STL.64 [R1+0x13b8], R20 ;  /* 0x0013b81401007387 */ /* 0x0003e80000100a00 */
[----:B------:R2:W-:Y:S04]  /*5ee40*/  STL.64 [R1+0x13c0], R18 ;  /* 0x0013c01201007387 */ /* 0x0005e80000100a00 */
[----:B------:R3:W-:Y:S04]  /*5ee50*/  STL.64 [R1+0x13c8], R16 ;  /* 0x0013c81001007387 */ /* 0x0007e80000100a00 */
[----:B------:R4:W-:Y:S04]  /*5ee60*/  STL.64 [R1+0x13d8], R26 ;  /* 0x0013d81a01007387 */ /* 0x0009e80000100a00 */
[----:B------:R4:W-:Y:S04]  /*5ee70*/  STL.64 [R1+0x13e8], R6 ;  /* 0x0013e80601007387 */ /* 0x0009e80000100a00 */
[----:B------:R-:W-:Y:S04]  /*5ee80*/  LDGSTS.E [R14+-0x1e080], desc[UR60][R20.64], P5 ;  /* 0xe1f80000140e7fae */ /* 0x000fe8000a92187c */
[----:B------:R-:W4:Y:S04]  /*5ee90*/  LDL.LU.64 R24, [R1+0x1d00] ;  /* 0x001d000001187983 */ /* 0x000f280000300a00 */
[----:B------:R-:W-:Y:S04]  /*5eea0*/  LDGSTS.E [R10+-0x1dc80], desc[UR60][R18.64], P5 ;  /* 0xe2380000120a7fae */ /* 0x000fe8000a92187c */
[----:B------:R-:W-:Y:S04]  /*5eeb0*/  LDGSTS.E [R9+-0x1d880], desc[UR60][R16.64], P5 ;  /* 0xe278000010097fae */ /* 0x000fe8000a92187c */
[----:B------:R4:W-:Y:S04]  /*5eec0*/  LDGSTS.E [R252+-0x1d480], desc[UR60][R26.64], P5 ;  /* 0xe2b800001afc7fae */ /* 0x0009e8000a92187c */
[----:B------:R4:W-:Y:S04]  /*5eed0*/  LDGSTS.E [R4+-0x1d080], desc[UR60][R6.64], P5 ;  /* 0xe2f8000006047fae */ /* 0x0009e8000a92187c */
[----:B-1----:R-:W4:Y:S04]  /*5eee0*/  LDL.LU.64 R20, [R1+0x1cf8] ;  /* 0x001cf80001147983 */ /* 0x002f280000300a00 */
[----:B--2---:R-:W2:Y:S04]  /*5eef0*/  LDL.LU.64 R18, [R1+0x1cf0] ;  /* 0x001cf00001127983 */ /* 0x004ea80000300a00 */
[----:B---3--:R-:W3:Y:S04]  /*5ef00*/  LDL.LU.64 R16, [R1+0x1ce8] ;  /* 0x001ce80001107983 */ /* 0x008ee80000300a00 */
[----:B------:R-:W3:Y:S01]  /*5ef10*/  LDL.LU.64 R222, [R1+0x1ce0] ;  /* 0x001ce00001de7983 */ /* 0x000ee20000300a00 */
[----:B------:R-:W-:-:S04]  /*5ef20*/  IMAD.WIDE R30, R5, 0x4, R34 ;  /* 0x00000004051e7825 */ /* 0x000fc800078e0222 */
[----:B------:R-:W-:-:S04]  /*5ef30*/  IMAD.WIDE R12, R5, 0x4, R12 ;  /* 0x00000004050c7825 */ /* 0x000fc800078e020c */
[----:B------:R-:W-:-:S04]  /*5ef40*/  IMAD.WIDE R28, R5, 0x4, R22 ;  /* 0x00000004051c7825 */ /* 0x000fc800078e0216 */
[C---:B----4-:R-:W-:Y:S01]  /*5ef50*/  IMAD.WIDE R26, R5.reuse, 0x4, R230 ;  /* 0x00000004051a7825 */ /* 0x050fe200078e02e6 */
[----:B------:R-:W-:Y:S03]  /*5ef60*/  STL.64 [R1+0x13f0], R30 ;  /* 0x0013f01e01007387 */ /* 0x000fe60000100a00 */
[----:B------:R-:W-:Y:S01]  /*5ef70*/  IMAD.WIDE R22, R5, 0x4, R238 ;  /* 0x0000000405167825 */ /* 0x000fe200078e02ee */
[C---:B------:R-:W-:Y:S01]  /*5ef80*/  IADD3 R7, R251.reuse, 0x100000, RZ ;  /* 0x00100000fb077810 */ /* 0x040fe20007ffe0ff */
[----:B------:R1:W-:Y:S02]  /*5ef90*/  STL.64 [R1+0x13f8], R12 ;  /* 0x0013f80c01007387 */ /* 0x0003e40000100a00 */
[----:B------:R-:W-:Y:S02]  /*5efa0*/  VIADD R6, R251, 0x100000 ;  /* 0x00100000fb067836 */ /* 0x000fe40000000000 */
[----:B------:R4:W-:Y:S04]  /*5efb0*/  STL.64 [R1+0x1408], R28 ;  /* 0x0014081c01007387 */ /* 0x0009e80000100a00 */
[----:B------:R-:W3:Y:S04]  /*5efc0*/  LDL.LU.64 R230, [R1+0x1cd8] ;  /* 0x001cd80001e67983 */ /* 0x000ee80000300a00 */
[----:B------:R-:W-:Y:S04]  /*5efd0*/  STL.64 [R1+0x1410], R26 ;  /* 0x0014101a01007387 */ /* 0x000fe80000100a00 */
[----:B------:R-:W-:Y:S04]  /*5efe0*/  LDGSTS.E [R9+-0x1cc80], desc[UR60][R30.64], P5 ;  /* 0xe33800001e097fae */ /* 0x000fe8000a92187c */
[----:B------:R4:W-:Y:S04]  /*5eff0*/  STL.64 [R1+0x1418], R22 ;  /* 0x0014181601007387 */ /* 0x0009e80000100a00 */
[----:B------:R-:W-:Y:S04]  /*5f000*/  LDGSTS.E [R7+-0x1c880], desc[UR60][R12.64], P5 ;  /* 0xe37800000c077fae */ /* 0x000fe8000a92187c */
[----:B------:R-:W3:Y:S04]  /*5f010*/  LDL.LU.64 R238, [R1+0x1cd0] ;  /* 0x001cd00001ee7983 */ /* 0x000ee80000300a00 */
[----:B------:R4:W-:Y:S04]  /*5f020*/  LDGSTS.E [R6+-0x1c480], desc[UR60][R28.64], P5 ;  /* 0xe3b800001c067fae */ /* 0x0009e8000a92187c */
[----:B------:R-:W-:Y:S04]  /*5f030*/  LDGSTS.E [R252+-0x1c080], desc[UR60][R26.64], P5 ;  /* 0xe3f800001afc7fae */ /* 0x000fe8000a92187c */
[----:B------:R4:W-:Y:S04]  /*5f040*/  LDGSTS.E [R4+-0x1bc80], desc[UR60][R22.64], P5 ;  /* 0xe438000016047fae */ /* 0x0009e8000a92187c */
[----:B-1----:R-:W3:Y:S04]  /*5f050*/  LDL.LU.64 R12, [R1+0x1cc8] ;  /* 0x001cc800010c7983 */ /* 0x002ee80000300a00 */
[----:B------:R-:W3:Y:S01]  /*5f060*/  LDL.LU.64 R6, [R1+0x1cc0] ;  /* 0x001cc00001067983 */ /* 0x000ee20000300a00 */
[----:B----4-:R-:W1:Y:S01]  /*5f070*/  LDC R28, c[0x0][0x230] ;  /* 0x00008c00ff1c7b82 */ /* 0x010e620000000800 */
[----:B------:R-:W-:-:S05]  /*5f080*/  IMAD.WIDE R24, R5, 0x4, R24 ;  /* 0x0000000405187825 */ /* 0x000fca00078e0218 */
[----:B------:R-:W-:Y:S04]  /*5f090*/  STL.64 [R1+0x1428], R24 ;  /* 0x0014281801007387 */ /* 0x000fe80000100a00 */
[----:B------:R4:W-:Y:S01]  /*5f0a0*/  LDGSTS.E [R14+-0x1b880], desc[UR60][R24.64], P5 ;  /* 0xe4780000180e7fae */ /* 0x0009e2000a92187c */
[----:B------:R-:W-:-:S04]  /*5f0b0*/  IMAD.WIDE R22, R5, 0x4, R20 ;  /* 0x0000000405167825 */ /* 0x000fc800078e0214 */
[----:B--2---:R-:W-:-:S04]  /*5f0c0*/  IMAD.WIDE R20, R5, 0x4, R18 ;  /* 0x0000000405147825 */ /* 0x004fc800078e0212 */
        /* <DEDUP_REMOVED lines=8> */
[----:B------:R-:W3:Y:S04]  /*5f150*/  LDL.LU.64 R34, [R1+0x1cb8] ;  /* 0x001cb80001227983 */ /* 0x000ee80000300a00 */
[----:B------:R-:W-:Y:S04]  /*5f160*/  LDGSTS.E [R252+-0x1ac80], desc[UR60][R18.64], P5 ;  /* 0xe538000012fc7fae */ /* 0x000fe8000a92187c */
[----:B------:R-:W-:Y:S01]  /*5f170*/  LDGSTS.E [R4+-0x1a880], desc[UR60][R16.64], P5 ;  /* 0xe578000010047fae */ /* 0x000fe2000a92187c */
[----:B----4-:R-:W4:Y:S03]  /*5f180*/  LDC R14, c[0x0][0x230] ;  /* 0x00008c00ff0e7b82 */ /* 0x010f260000000800 */
[----:B--2---:R-:W2:Y:S04]  /*5f190*/  LDL.LU.64 R20, [R1+0x1cb0] ;  /* 0x001cb00001147983 */ /* 0x004ea80000300a00 */
[----:B---3--:R-:W3:Y:S04]  /*5f1a0*/  LDL.LU.64 R18, [R1+0x1ca8] ;  /* 0x001ca80001127983 */ /* 0x008ee80000300a00 */
[----:B-1----:R-:W4:Y:S04]  /*5f1b0*/  LDL.LU.64 R16, [R1+0x1ca0] ;  /* 0x001ca00001107983 */ /* 0x002f280000300a00 */
[----:B------:R-:W4:Y:S01]  /*5f1c0*/  LDL.LU.64 R222, [R1+0x1c98] ;  /* 0x001c980001de7983 */ /* 0x000f220000300a00 */
[----:B------:R-:W-:-:S04]  /*5f1d0*/  IMAD.WIDE R24, R5, 0x4, R230 ;  /* 0x0000000405187825 */ /* 0x000fc800078e02e6 */
[----:B------:R-:W-:-:S04]  /*5f1e0*/  IMAD.WIDE R22, R5, 0x4, R238 ;  /* 0x0000000405167825 */ /* 0x000fc800078e02ee */
[----:B------:R-:W-:-:S04]  /*5f1f0*/  IMAD.WIDE R12, R5, 0x4, R12 ;  /* 0x00000004050c7825 */ /* 0x000fc800078e020c */
[----:B------:R-:W-:Y:S01]  /*5f200*/  IMAD.WIDE R6, R5, 0x4, R6 ;  /* 0x0000000405067825 */ /* 0x000fe200078e0206 */
[----:B------:R1:W-:Y:S04]  /*5f210*/  STL.64 [R1+0x1458], R24 ;  /* 0x0014581801007387 */ /* 0x0003e80000100a00 */
[----:B------:R1:W-:Y:S04]  /*5f220*/  STL.64 [R1+0x1460], R22 ;  /* 0x0014601601007387 */ /* 0x0003e80000100a00 */
[----:B------:R1:W-:Y:S04]  /*5f230*/  STL.64 [R1+0x1468], R12 ;  /* 0x0014680c01007387 */ /* 0x0003e80000100a00 */
[----:B------:R1:W-:Y:S04]  /*5f240*/  LDGSTS.E [R9+-0x1a480], desc[UR60][R24.64], P5 ;  /* 0xe5b8000018097fae */ /* 0x0003e8000a92187c */
[----:B------:R1:W-:Y:S04]  /*5f250*/  STL.64 [R1+0x1478], R6 ;  /* 0x0014780601007387 */ /* 0x0003e80000100a00 */
[----:B------:R-:W4:Y:S04]  /*5f260*/  LDL.LU.64 R230, [R1+0x1d28] ;  /* 0x001d280001e67983 */ /* 0x000f280000300a00 */
[----:B------:R1:W-:Y:S04]  /*5f270*/  LDGSTS.E [R10+-0x1a080], desc[UR60][R22.64], P5 ;  /* 0xe5f80000160a7fae */ /* 0x0003e8000a92187c */
[----:B------:R-:W-:Y:S04]  /*5f280*/  LDGSTS.E [R252+-0x19c80], desc[UR60][R12.64], P5 ;  /* 0xe63800000cfc7fae */ /* 0x000fe8000a92187c */
[----:B------:R-:W-:Y:S01]  /*5f290*/  LDGSTS.E [R4+-0x19880], desc[UR60][R6.64], P5 ;  /* 0xe678000006047fae */ /* 0x000fe2000a92187c */
[C---:B-1----:R-:W-:Y:S01]  /*5f2a0*/  IADD3 R25, R251.reuse, 0x100000, RZ ;  /* 0x00100000fb197810 */ /* 0x042fe20007ffe0ff */
[----:B------:R-:W-:Y:S01]  /*5f2b0*/  VIADD R24, R251, 0x100000 ;  /* 0x00100000fb187836 */ /* 0x000fe20000000000 */
[----:B------:R-:W1:Y:S08]  /*5f2c0*/  LDC R9, c[0x0][0x230] ;  /* 0x00008c00ff097b82 */ /* 0x000e700000000800 */
[----:B------:R-:W1:Y:S01]  /*5f2d0*/  LDC R23, c[0x0][0x230] ;  /* 0x00008c00ff177b82 */ /* 0x000e620000000800 */
[----:B------:R-:W4:Y:S04]  /*5f2e0*/  LDL.LU.64 R12, [R1+0x1c90] ;  /* 0x001c9000010c7983 */ /* 0x000f280000300a00 */
[----:B------:R-:W4:Y:S04]  /*5f2f0*/  LDL.LU.64 R6, [R1+0x1c88] ;  /* 0x001c880001067983 */ /* 0x000f280000300a00 */
[----:B------:R-:W4:Y:S01]  /*5f300*/  LDL R239, [R1+0x1f80] ;  /* 0x001f800001ef7983 */ /* 0x000f220000100800 */
[----:B------:R-:W1:Y:S01]  /*5f310*/  LDC R22, c[0x0][0x230] ;  /* 0x00008c00ff167b82 */ /* 0x000e620000000800 */
[----:B------:R-:W-:-:S05]  /*5f320*/  IMAD.WIDE R30, R5, 0x4, R34 ;  /* 0x00000004051e7825 */ /* 0x000fca00078e0222 */
[----:B------:R-:W-:Y:S04]  /*5f330*/  STL.64 [R1+0x1480], R30 ;  /* 0x0014801e01007387 */ /* 0x000fe80000100a00 */
[----:B------:R-:W-:Y:S01]  /*5f340*/  LDGSTS.E [R25+-0x19480], desc[UR60][R30.64], P5 ;  /* 0xe6b800001e197fae */ /* 0x000fe2000a92187c */
[----:B--2---:R-:W-:-:S04]  /*5f350*/  IMAD.WIDE R26, R5, 0x4, R20 ;  /* 0x00000004051a7825 */ /* 0x004fc800078e0214 */
[----:B---3--:R-:W-:-:S04]  /*5f360*/  IMAD.WIDE R20, R5, 0x4, R18 ;  /* 0x0000000405147825 */ /* 0x008fc800078e0212 */
[----:B----4-:R-:W-:-:S04]  /*5f370*/  IMAD.WIDE R18, R5, 0x4, R16 ;  /* 0x0000000405127825 */ /* 0x010fc800078e0210 */
[C---:B------:R-:W-:Y:S01]  /*5f380*/  IMAD.WIDE R16, R5.reuse, 0x4, R222 ;  /* 0x0000000405107825 */ /* 0x040fe200078e02de */
[----:B------:R2:W-:Y:S04]  /*5f390*/  STL.64 [R1+0x1488], R26 ;  /* 0x0014881a01007387 */ /* 0x0005e80000100a00 */
[----:B------:R-:W-:Y:S04]  /*5f3a0*/  STL.64 [R1+0x1490], R20 ;  /* 0x0014901401007387 */ /* 0x000fe80000100a00 */
[----:B------:R2:W-:Y:S04]  /*5f3b0*/  LDGSTS.E [R24+-0x19080], desc[UR60][R26.64], P5 ;  /* 0xe6f800001a187fae */ /* 0x0005e8000a92187c */
[----:B------:R3:W-:Y:S04]  /*5f3c0*/  STL.64 [R1+0x14a0], R18 ;  /* 0x0014a01201007387 */ /* 0x0007e80000100a00 */
[----:B------:R4:W-:Y:S04]  /*5f3d0*/  LDGSTS.E [R10+-0x18c80], desc[UR60][R20.64], P5 ;  /* 0xe7380000140a7fae */ /* 0x0009e8000a92187c */
[----:B------:R1:W-:Y:S04]  /*5f3e0*/  STL.64 [R1+0x14b0], R16 ;  /* 0x0014b01001007387 */ /* 0x0003e80000100a00 */
[----:B------:R4:W-:Y:S04]  /*5f3f0*/  LDGSTS.E [R252+-0x18880], desc[UR60][R18.64], P5 ;  /* 0xe778000012fc7fae */ /* 0x0009e8000a92187c */
[----:B------:R-:W-:Y:S01]  /*5f400*/  LDGSTS.E [R4+-0x18480], desc[UR60][R16.64], P5 ;  /* 0xe7b8000010047fae */ /* 0x000fe2000a92187c */
[----:B--2---:R-:W-:-:S04]  /*5f410*/  IMAD.WIDE R26, R5, 0x4, R230 ;  /* 0x00000004051a7825 */ /* 0x004fc800078e02e6 */
[C---:B------:R-:W-:Y:S01]  /*5f420*/  IMAD.WIDE R12, R8.reuse, 0x4, R12 ;  /* 0x00000004080c7825 */ /* 0x040fe200078e020c */
[----:B---3--:R-:W2:Y:S04]  /*5f430*/  LDL.LU.64 R18, [R1+0x1c80] ;  /* 0x001c800001127983 */ /* 0x008ea80000300a00 */
[----:B------:R-:W3:Y:S04]  /*5f440*/  LDL.LU.64 R24, [R1+0x1c70] ;  /* 0x001c700001187983 */ /* 0x000ee80000300a00 */
[----:B------:R-:W3:Y:S04]  /*5f450*/  LDL.LU.64 R20, [R1+0x1c60] ;  /* 0x001c600001147983 */ /* 0x000ee80000300a00 */
[----:B-1----:R-:W3:Y:S04]  /*5f460*/  LDL.LU.64 R16, [R1+0x1c50] ;  /* 0x001c500001107983 */ /* 0x002ee80000300a00 */
[----:B------:R1:W-:Y:S04]  /*5f470*/  STL.64 [R1+0x1d70], R26 ;  /* 0x001d701a01007387 */ /* 0x0003e80000100a00 */
[----:B------:R1:W-:Y:S04]  /*5f480*/  LDGSTS.E [R4+-0x18080], desc[UR60][R26.64], P5 ;  /* 0xe7f800001a047fae */ /* 0x0003e8000a92187c */
[----:B------:R-:W0:Y:S01]  /*5f490*/  LDGDEPBAR ;  /* 0x00000000000079af */ /* 0x000e220000000000 */
[----:B------:R-:W-:Y:S01]  /*5f4a0*/  BAR.SYNC.DEFER_BLOCKING 0x0 ;  /* 0x0000000000007b1d */ /* 0x000fe20000010000 */
[----:B------:R-:W-:Y:S01]  /*5f4b0*/  IMAD.WIDE R6, R8, 0x4, R6 ;  /* 0x0000000408067825 */ /* 0x000fe200078e0206 */
[----:B------:R-:W-:-:S03]  /*5f4c0*/  IADD3 R23, R23, -0x203, RZ ;  /* 0xfffffdfd17177810 */ /* 0x000fc60007ffe0ff */
[----:B------:R-:W-:-:S03]  /*5f4d0*/  VIADD R22, R22, 0xfffffdfc ;  /* 0xfffffdfc16167836 */ /* 0x000fc60000000000 */
[----:B----4-:R-:W4:Y:S01]  /*5f4e0*/  LDC R10, c[0x0][0x230] ;  /* 0x00008c00ff0a7b82 */ /* 0x010f220000000800 */
[----:B-1----:R-:W3:Y:S04]  /*5f4f0*/  LDL.LU.64 R26, [R1+0x1c40] ;  /* 0x001c4000011a7983 */ /* 0x002ee80000300a00 */
[----:B------:R-:W3:Y:S04]  /*5f500*/  LDL.LU.64 R34, [R1+0x1c30] ;  /* 0x001c300001227983 */ /* 0x000ee80000300a00 */
[----:B------:R-:W3:Y:S04]  /*5f510*/  LDL.LU.64 R222, [R1+0x1c20] ;  /* 0x001c200001de7983 */ /* 0x000ee80000300a00 */
[----:B------:R-:W3:Y:S01]  /*5f520*/  LDL.LU.64 R230, [R1+0x1c10] ;  /* 0x001c100001e67983 */ /* 0x000ee20000300a00 */
[----:B------:R-:W-:-:S02]  /*5f530*/  IADD3 R252, R9, -0x201, RZ ;  /* 0xfffffdff09fc7810 */ /* 0x000fc40007ffe0ff */
[----:B------:R-:W1:Y:S02]  /*5f540*/  LDC R9, c[0x0][0x230] ;  /* 0x00008c00ff097b82 */ /* 0x000e640000000800 */
[----:B------:R-:W-:Y:S01]  /*5f550*/  ISETP.GE.U32.AND P1, PT, R252, 0x7ffffd80, PT ;  /* 0x7ffffd80fc00780c */ /* 0x000fe20003f26070 */
[----:B------:R-:W-:Y:S01]  /*5f560*/  VIADD R252, R28, 0xfffffdfe ;  /* 0xfffffdfe1cfc7836 */ /* 0x000fe20000000000 */
[----:B------:R-:W-:Y:S02]  /*5f570*/  ISETP.GE.U32.AND P4, PT, R23, 0x7ffffd7e, PT ;  /* 0x7ffffd7e1700780c */ /* 0x000fe40003f86070 */
[----:B------:R-:W-:Y:S02]  /*5f580*/  ISETP.GE.U32.AND P5, PT, R22, 0x7ffffd7d, PT ;  /* 0x7ffffd7d1600780c */ /* 0x000fe40003fa6070 */
[----:B------:R-:W3:Y:S08]  /*5f590*/  LDC R23, c[0x0][0x230] ;  /* 0x00008c00ff177b82 */ /* 0x000ef00000000800 */
[----:B------:R-:W3:Y:S01]  /*5f5a0*/  LDC R22, c[0x0][0x230] ;  /* 0x00008c00ff167b82 */ /* 0x000ee20000000800 */
[----:B------:R-:W-:Y:S01]  /*5f5b0*/  ISETP.GE.U32.AND P6, PT, R252, 0x7ffffd7f, PT ;  /* 0x7ffffd7ffc00780c */ /* 0x000fe20003fc6070 */
[----:B------:R-:W-:Y:S01]  /*5f5c0*/  @!PT LDS RZ, [RZ] ;  /* 0x00000000fffff984 */ /* 0x000fe20000000800 */
[----:B------:R-:W-:Y:S01]  /*5f5d0*/  @!PT LDS RZ, [RZ] ;  /* 0x00000000fffff984 */ /* 0x000fe20000000800 */
[----:B------:R-:W-:Y:S01]  /*5f5e0*/  @!PT LDS RZ, [RZ] ;  /* 0x00000000fffff984 */ /* 0x000fe20000000800 */
[----:B------:R-:W-:Y:S04]  /*5f5f0*/  LDGSTS.E [R239+0x40000], desc[UR60][R12.64], !P1 ;  /* 0x400000000cef7fae */ /* 0x000fe8000c92187c */
[----:B------:R-:W-:Y:S01]  /*5f600*/  LDGSTS.E [R239+0x44000], desc[UR60][R6.64], !P1 ;  /* 0x4400000006ef7fae */ /* 0x000fe2000c92187c */
[----:B------:R-:W-:Y:S01]  /*5f610*/  IADD3 R4, R14, -0x221, RZ ;  /* 0xfffffddf0e047810 */ /* 0x000fe20007ffe0ff */
[----:B----4-:R-:W-:Y:S01]  /*5f620*/  VIADD R252, R10, 0xfffffdde ;  /* 0xfffffdde0afc7836 */ /* 0x010fe20000000000 */
[----:B------:R-:W4:Y:S08]  /*5f630*/  LDC R28, c[0x0][0x230] ;  /* 0x00008c00ff1c7b82 */ /* 0x000f300000000800 */
[----:B------:R-:W4:Y:S01]  /*5f640*/  LDC R14, c[0x0][0x230] ;  /* 0x00008c00ff0e7b82 */ /* 0x000f220000000800 */
[----:B------:R-:W-:-:S07]  /*5f650*/  ISETP.GE.U32.AND P1, PT, R4, 0x7ffffd60, PT ;  /* 0x7ffffd600400780c */ /* 0x000fce0003f26070 */
[----:B------:R-:W4:Y:S01]  /*5f660*/  LDC R10, c[0x0][0x230] ;  /* 0x00008c00ff0a7b82 */ /* 0x000f220000000800 */
[----:B-1----:R-:W-:-:S07]  /*5f670*/  IADD3 R4, R9, -0x223, RZ ;  /* 0xfffffddd09047810 */ /* 0x002fce0007ffe0ff */
[----:B------:R-:W1:Y:S01]  /*5f680*/  LDC R9, c[0x0][0x230] ;  /* 0x00008c00ff097b82 */ /* 0x000e620000000800 */
[----:B--2---:R-:W-:-:S04]  /*5f690*/  IMAD.WIDE R18, R8, 0x4, R18 ;  /* 0x0000000408127825 */ /* 0x004fc800078e0212 */
[----:B---3--:R-:W-:-:S04]  /*5f6a0*/  IMAD.WIDE R24, R8, 0x4, R24 ;  /* 0x0000000408187825 */ /* 0x008fc800078e0218 */
[----:B------:R-:W-:-:S04]  /*5f6b0*/  IMAD.WIDE R32, R8, 0x4, R20 ;  /* 0x0000000408207825 */ /* 0x000fc800078e0214 */
[C---:B------:R-:W-:Y:S01]  /*5f6c0*/  IMAD.WIDE R30, R8.reuse, 0x4, R16 ;  /* 0x00000004081e7825 */ /* 0x040fe200078e0210 */
[----:B------:R2:W-:Y:S04]  /*5f6d0*/  STL.64 [R1+0x1d58], R18 ;  /* 0x001d581201007387 */ /* 0x0005e80000100a00 */
[----:B------:R3:W-:Y:S04]  /*5f6e0*/  STL.64 [R1+0x1d50], R24 ;  /* 0x001d501801007387 */ /* 0x0007e80000100a00 */
[----:B------:R-:W4:Y:S04]  /*5f6f0*/  LDL.LU.64 R20, [R1+0x1c00] ;  /* 0x001c000001147983 */ /* 0x000f280000300a00 */
[----:B------:R-:W4:Y:S04]  /*5f700*/  LDL.LU.64 R16, [R1+0x1bf0] ;  /* 0x001bf00001107983 */ /* 0x000f280000300a00 */
[----:B------:R1:W-:Y:S04]  /*5f710*/  STL.64 [R1+0x1d48], R32 ;  /* 0x001d482001007387 */ /* 0x0003e80000100a00 */
[----:B------:R-:W-:Y:S04]  /*5f720*/  LDGSTS.E [R239+0x40004], desc[UR60][R18.64], !P6 ;  /* 0x4000400012ef7fae */ /* 0x000fe8000f12187c */
[----:B------:R1:W-:Y:S04]  /*5f730*/  STL.64 [R1+0x1d40], R30 ;  /* 0x001d401e01007387 */ /* 0x0003e80000100a00 */
[----:B------:R-:W-:Y:S04]  /*5f740*/  LDGSTS.E [R239+0x44004], desc[UR60][R24.64], !P6 ;  /* 0x4400400018ef7fae */ /* 0x000fe8000f12187c */
[----:B------:R1:W-:Y:S04]  /*5f750*/  LDGSTS.E [R239+0x40008], desc[UR60][R32.64], !P4 ;  /* 0x4000800020ef7fae */ /* 0x0003e8000e12187c */
[----:B------:R1:W-:Y:S04]  /*5f760*/  LDGSTS.E [R239+0x44008], desc[UR60][R30.64], !P4 ;  /* 0x440080001eef7fae */ /* 0x0003e8000e12187c */
[----:B--2---:R-:W2:Y:S04]  /*5f770*/  LDL.LU.64 R18, [R1+0x1be0] ;  /* 0x001be00001127983 */ /* 0x004ea80000300a00 */
[----:B---3--:R-:W3:Y:S01]  /*5f780*/  LDL.LU.64 R24, [R1+0x1bd0] ;  /* 0x001bd00001187983 */ /* 0x008ee20000300a00 */
[----:B------:R-:W-:-:S04]  /*5f790*/  IMAD.WIDE R26, R8, 0x4, R26 ;  /* 0x00000004081a7825 */ /* 0x000fc800078e021a */
[----:B-1----:R-:W-:Y:S01]  /*5f7a0*/  IMAD.WIDE R32, R8, 0x4, R34 ;  /* 0x0000000408207825 */ /* 0x002fe200078e0222 */
[----:B------:R-:W-:Y:S02]  /*5f7b0*/  ISETP.GE.U32.AND P6, PT, R252, 0x7ffffd5f, PT ;  /* 0x7ffffd5ffc00780c */ /* 0x000fe40003fc6070 */
[----:B------:R-:W-:Y:S01]  /*5f7c0*/  ISETP.GE.U32.AND P4, PT, R4, 0x7ffffd5e, PT ;  /* 0x7ffffd5e0400780c */ /* 0x000fe20003f86070 */
[----:B------:R-:W-:Y:S01]  /*5f7d0*/  VIADD R252, R23, 0xfffffddc ;  /* 0xfffffddc17fc7836 */ /* 0x000fe20000000000 */
[----:B------:R-:W-:Y:S01]  /*5f7e0*/  IADD3 R4, R22, -0x241, RZ ;  /* 0xfffffdbf16047810 */ /* 0x000fe20007ffe0ff */
[C---:B------:R-:W-:Y:S01]  /*5f7f0*/  IMAD.WIDE R30, R8.reuse, 0x4, R222 ;  /* 0x00000004081e7825 */ /* 0x040fe200078e02de */
[----:B------:R1:W-:Y:S03]  /*5f800*/  STL.64 [R1+0x1d38], R26 ;  /* 0x001d381a01007387 */ /* 0x0003e60000100a00 */
[----:B------:R-:W-:Y:S01]  /*5f810*/  IMAD.WIDE R22, R8, 0x4, R230 ;  /* 0x0000000408167825 */ /* 0x000fe200078e02e6 */
[----:B------:R-:W-:Y:S04]  /*5f820*/  STL.64 [R1+0x1d30], R32 ;  /* 0x001d302001007387 */ /* 0x000fe80000100a00 */
[----:B------:R-:W3:Y:S04]  /*5f830*/  LDL.LU.64 R34, [R1+0x1bc0] ;  /* 0x001bc00001227983 */ /* 0x000ee80000300a00 */
[----:B------:R-:W3:Y:S04]  /*5f840*/  LDL.LU.64 R230, [R1+0x1bb0] ;  /* 0x001bb00001e67983 */ /* 0x000ee80000300a00 */
[----:B------:R-:W-:Y:S04]  /*5f850*/  STL.64 [R1+0x1d28], R30 ;  /* 0x001d281e01007387 */ /* 0x000fe80000100a00 */
[----:B------:R-:W-:Y:S04]  /*5f860*/  LDGSTS.E [R239+0x4000c], desc[UR60][R26.64], !P5 ;  /* 0x4000c0001aef7fae */ /* 0x000fe8000e92187c */
[----:B------:R4:W-:Y:S04]  /*5f870*/  STL.64 [R1+0x1d20], R22 ;  /* 0x001d201601007387 */ /* 0x0009e80000100a00 */
[----:B------:R-:W-:Y:S04]  /*5f880*/  LDGSTS.E [R239+0x4400c], desc[UR60][R32.64], !P5 ;  /* 0x4400c00020ef7fae */ /* 0x000fe8000e92187c */
[----:B-1----:R-:W3:Y:S04]  /*5f890*/  LDL.LU.64 R26, [R1+0x1ba0] ;  /* 0x001ba000011a7983 */ /* 0x002ee80000300a00 */
[----:B------:R-:W3:Y:S01]  /*5f8a0*/  LDL.LU.64 R222, [R1+0x1b90] ;  /* 0x001b900001de7983 */ /* 0x000ee20000300a00 */
[----:B------:R-:W-:-:S03]  /*5f8b0*/  ISETP.GE.U32.AND P5, PT, R252, 0x7ffffd5d, PT ;  /* 0x7ffffd5dfc00780c */ /* 0x000fc60003fa6070 */
[----:B------:R-:W-:Y:S01]  /*5f8c0*/  LDGSTS.E [R239+0x48000], desc[UR60][R30.64], !P1 ;  /* 0x480000001eef7fae */ /* 0x000fe2000c92187c */
[----:B----4-:R-:W-:-:S03]  /*5f8d0*/  VIADD R252, R28, 0xfffffdbe ;  /* 0xfffffdbe1cfc7836 */ /* 0x010fc60000000000 */
[----:B------:R1:W-:Y:S01]  /*5f8e0*/  LDGSTS.E [R239+0x4c000], desc[UR60][R22.64], !P1 ;  /* 0x4c00000016ef7fae */ /* 0x0003e2000c92187c */
[----:B------:R-:W-:-:S04]  /*5f8f0*/  IMAD.WIDE R20, R8, 0x4, R20 ;  /* 0x0000000408147825 */ /* 0x000fc800078e0214 */
[C---:B------:R-:W-:Y:S01]  /*5f900*/  IMAD.WIDE R16, R8.reuse, 0x4, R16 ;  /* 0x0000000408107825 */ /* 0x040fe200078e0210 */
[----:B-1----:R-:W1:Y:S08]  /*5f910*/  LDC R23, c[0x0][0x230] ;  /* 0x00008c00ff177b82 */ /* 0x002e700000000800 */
[----:B------:R-:W4:Y:S01]  /*5f920*/  LDC R22, c[0x0][0x230] ;  /* 0x00008c00ff167b82 */ /* 0x000f220000000800 */
[----:B------:R3:W-:Y:S04]  /*5f930*/  STL.64 [R1+0x1d18], R20 ;  /* 0x001d181401007387 */ /* 0x0007e80000100a00 */
[----:B------:R1:W-:Y:S04]  /*5f940*/  STL.64 [R1+0x1d10], R16 ;  /* 0x001d101001007387 */ /* 0x0003e80000100a00 */
[----:B------:R-:W-:Y:S04]  /*5f950*/  LDGSTS.E [R239+0x48004], desc[UR60][R20.64], !P6 ;  /* 0x4800400014ef7fae */ /* 0x000fe8000f12187c */
[----:B------:R-:W-:Y:S01]  /*5f960*/  LDGSTS.E [R239+0x4c004], desc[UR60][R16.64], !P6 ;  /* 0x4c00400010ef7fae */ /* 0x000fe2000f12187c */
[----:B--2---:R-:W-:-:S04]  /*5f970*/  IMAD.WIDE R30, R8, 0x4, R18 ;  /* 0x00000004081e7825 */ /* 0x004fc800078e0212 */
[C---:B---3--:R-:W-:Y:S01]  /*5f980*/  IMAD.WIDE R28, R8.reuse, 0x4, R24 ;  /* 0x00000004081c7825 */ /* 0x048fe200078e0218 */
[----:B------:R-:W2:Y:S04]  /*5f990*/  LDL.LU.64 R18, [R1+0x1b80] ;  /* 0x001b800001127983 */ /* 0x000ea80000300a00 */
[----:B------:R-:W3:Y:S04]  /*5f9a0*/  LDL.LU.64 R24, [R1+0x1b70] ;  /* 0x001b700001187983 */ /* 0x000ee80000300a00 */
[----:B------:R4:W-:Y:S04]  /*5f9b0*/  STL.64 [R1+0x1d08], R30 ;  /* 0x001d081e01007387 */ /* 0x0009e80000100a00 */
[----:B------:R4:W-:Y:S04]  /*5f9c0*/  LDGSTS.E [R239+0x48008], desc[UR60][R30.64], !P4 ;  /* 0x480080001eef7fae */ /* 0x0009e8000e12187c */
[----:B------:R-:W-:Y:S04]  /*5f9d0*/  STL.64 [R1+0x1d00], R28 ;  /* 0x001d001c01007387 */ /* 0x000fe80000100a00 */
[----:B------:R-:W3:Y:S04]  /*5f9e0*/  LDL.LU.64 R20, [R1+0x1b60] ;  /* 0x001b600001147983 */ /* 0x000ee80000300a00 */
[----:B-1----:R-:W3:Y:S04]  /*5f9f0*/  LDL.LU.64 R16, [R1+0x1b50] ;  /* 0x001b500001107983 */ /* 0x002ee80000300a00 */
[----:B------:R1:W-:Y:S01]  /*5fa00*/  LDGSTS.E [R239+0x4c008], desc[UR60][R28.64], !P4 ;  /* 0x4c0080001cef7fae */ /* 0x0003e2000e12187c */
[----:B------:R-:W-:-:S04]  /*5fa10*/  IMAD.WIDE R34, R8, 0x4, R34 ;  /* 0x0000000408227825 */ /* 0x000fc800078e0222 */
[C---:B------:R-:W-:Y:S01]  /*5fa20*/  IMAD.WIDE R230, R8.reuse, 0x4, R230 ;  /* 0x0000000408e67825 */ /* 0x040fe200078e02e6 */
[----:B------:R1:W-:Y:S04]  /*5fa30*/  STL.64 [R1+0x1cf8], R34 ;  /* 0x001cf82201007387 */ /* 0x0003e80000100a00 */
[----:B------:R1:W-:Y:S04]  /*5fa40*/  STL.64 [R1+0x1cf0], R230 ;  /* 0x001cf0e601007387 */ /* 0x0003e80000100a00 */
[----:B------:R-:W-:Y:S04]  /*5fa50*/  LDGSTS.E [R239+0x4800c], desc[UR60][R34.64], !P5 ;  /* 0x4800c00022ef7fae */ /* 0x000fe8000e92187c */
[----:B------:R-:W-:Y:S01]  /*5fa60*/  LDGSTS.E [R239+0x4c00c], desc[UR60][R230.64], !P5 ;  /* 0x4c00c000e6ef7fae */ /* 0x000fe2000e92187c */
[----:B------:R-:W-:-:S04]  /*5fa70*/  IMAD.WIDE R32, R8, 0x4, R26 ;  /* 0x0000000408207825 */ /* 0x000fc800078e021a */
[----:B----4-:R-:W-:Y:S01]  /*5fa80*/  IMAD.WIDE R30, R8, 0x4, R222 ;  /* 0x00000004081e7825 */ /* 0x010fe200078e02de */
[----:B------:R-:W-:Y:S01]  /*5fa90*/  ISETP.GE.U32.AND P1, PT, R4, 0x7ffffd40, PT ;  /* 0x7ffffd400400780c */ /* 0x000fe20003f26070 */
[----:B------:R-:W4:Y:S04]  /*5faa0*/  LDL.LU.64 R222, [R1+0x1b40] ;  /* 0x001b400001de7983 */ /* 0x000f280000300a00 */
[----:B------:R-:W4:Y:S04]  /*5fab0*/  LDL.LU.64 R26, [R1+0x1b38] ;  /* 0x001b3800011a7983 */ /* 0x000f280000300a00 */
[----:B------:R-:W-:Y:S04]  /*5fac0*/  STL.64 [R1+0x1ce8], R32 ;  /* 0x001ce82001007387 */ /* 0x000fe80000100a00 */
[----:B------:R3:W-:Y:S04]  /*5fad0*/  STL.64 [R1+0x1ce0], R30 ;  /* 0x001ce01e01007387 */ /* 0x0007e80000100a00 */
[----:B-1----:R-:W4:Y:S04]  /*5fae0*/  LDL.LU.64 R34, [R1+0x1b28] ;  /* 0x001b280001227983 */ /* 0x002f280000300a00 */
[----:B------:R-:W4:Y:S01]  /*5faf0*/  LDL.LU.64 R230, [R1+0x1b18] ;  /* 0x001b180001e67983 */ /* 0x000f220000300a00 */
[----:B------:R-:W-:-:S02]  /*5fb00*/  IADD3 R4, R14, -0x243, RZ ;  /* 0xfffffdbd0e047810 */ /* 0x000fc40007ffe0ff */
[----:B------:R-:W-:Y:S01]  /*5fb10*/  ISETP.GE.U32.AND P6, PT, R252, 0x7ffffd3f, PT ;  /* 0x7ffffd3ffc00780c */ /* 0x000fe20003fc6070 */
[----:B------:R-:W-:Y:S01]  /*5fb20*/  VIADD R252, R10, 0xfffffdbc ;  /* 0xfffffdbc0afc7836 */ /* 0x000fe20000000000 */
[----:B------:R-:W1:Y:S01]  /*5fb30*/  LDC R28, c[0x0][0x230] ;  /* 0x00008c00ff1c7b82 */ /* 0x000e620000000800 */
[----:B------:R-:W-:Y:S02]  /*5fb40*/  ISETP.GE.U32.AND P4, PT, R4, 0x7ffffd3e, PT ;  /* 0x7ffffd3e0400780c */ /* 0x000fe40003f86070 */
[----:B------:R-:W-:Y:S01]  /*5fb50*/  IADD3 R4, R9, -0x261, RZ ;  /* 0xfffffd9f09047810 */ /* 0x000fe20007ffe0ff */
[----:B------:R-:W-:Y:S04]  /*5fb60*/  LDGSTS.E [R239+0x50000], desc[UR60][R32.64], !P1 ;  /* 0x5000000020ef7fae */ /* 0x000fe8000c92187c */
[----:B------:R3:W-:Y:S01]  /*5fb70*/  LDGSTS.E [R239+0x54000], desc[UR60][R30.64], !P1 ;  /* 0x540000001eef7fae */ /* 0x0007e2000c92187c */
[----:B------:R-:W-:-:S02]  /*5fb80*/  ISETP.GE.U32.AND P5, PT, R252, 0x7ffffd3d, PT ;  /* 0x7ffffd3dfc00780c */ /* 0x000fc40003fa6070 */
[----:B------:R-:W-:Y:S01]  /*5fb90*/  ISETP.GE.U32.AND P1, PT, R4, 0x7ffffd20, PT ;  /* 0x7ffffd200400780c */ /* 0x000fe20003f26070 */
[----:B------:R-:W-:Y:S01]  /*5fba0*/  VIADD R252, R23, 0xfffffd9e ;  /* 0xfffffd9e17fc7836 */ /* 0x000fe20000000000 */
[----:B------:R-:W-:Y:S01]  /*5fbb0*/  IADD3 R4, R22, -0x263, RZ ;  /* 0xfffffd9d16047810 */ /* 0x000fe20007ffe0ff */
[----:B------:R-:W1:Y:S08]  /*5fbc0*/  LDC R14, c[0x0][0x230] ;  /* 0x00008c00ff0e7b82 */ /* 0x000e700000000800 */
[----:B------:R-:W1:Y:S08]  /*5fbd0*/  LDC R10, c[0x0][0x230] ;  /* 0x00008c00ff0a7b82 */ /* 0x000e700000000800 */
[----:B------:R-:W1:Y:S01]  /*5fbe0*/  LDC R9, c[0x0][0x230] ;  /* 0x00008c00ff097b82 */ /* 0x000e620000000800 */
[----:B--2---:R-:W-:-:S04]  /*5fbf0*/  IMAD.WIDE R18, R8, 0x4, R18 ;  /* 0x0000000408127825 */ /* 0x004fc800078e0212 */
[----:B---3--:R-:W-:-:S04]  /*5fc00*/  IMAD.WIDE R24, R8, 0x4, R24 ;  /* 0x0000000408187825 */ /* 0x008fc800078e0218 */
[C---:B------:R-:W-:Y:S01]  /*5fc10*/  IMAD.WIDE R30, R8.reuse, 0x4, R20 ;  /* 0x00000004081e7825 */ /* 0x040fe200078e0214 */
[----:B------:R2:W-:Y:S03]  /*5fc20*/  STL.64 [R1+0x1cd8], R18 ;  /* 0x001cd81201007387 */ /* 0x0005e60000100a00 */
[C---:B------:R-:W-:Y:S01]  /*5fc30*/  IMAD.WIDE R22, R8.reuse, 0x4, R16 ;  /* 0x0000000408167825 */ /* 0x040fe200078e0210 */
        /* <DEDUP_REMOVED lines=8> */
[----:B--2---:R-:W2:Y:S04]  /*5fcc0*/  LDL.LU.64 R18, [R1+0x1ae8] ;  /* 0x001ae80001127983 */ /* 0x004ea80000300a00 */
[----:B---3--:R-:W3:Y:S01]  /*5fcd0*/  LDL.LU.64 R24, [R1+0x1ad8] ;  /* 0x001ad80001187983 */ /* 0x008ee20000300a00 */
[----:B----4-:R-:W-:-:S04]  /*5fce0*/  IMAD.WIDE R222, R8, 0x4, R222 ;  /* 0x0000000408de7825 */ /* 0x010fc800078e02de */
[----:B------:R-:W-:Y:S01]  /*5fcf0*/  IMAD.WIDE R32, R8, 0x4, R26 ;  /* 0x0000000408207825 */ /* 0x000fe200078e021a */
[----:B------:R-:W-:-:S03]  /*5fd00*/  ISETP.GE.U32.AND P6, PT, R252, 0x7ffffd1f, PT ;  /* 0x7ffffd1ffc00780c */ /* 0x000fc60003fc6070 */
[----:B-1----:R-:W-:Y:S01]  /*5fd10*/  VIADD R252, R28, 0xfffffd9c ;  /* 0xfffffd9c1cfc7836 */ /* 0x002fe20000000000 */
[----:B------:R1:W-:Y:S04]  /*5fd20*/  LDGSTS.E [R239+0x54008], desc[UR60][R22.64], !P4 ;  /* 0x5400800016ef7fae */ /* 0x0003e8000e12187c */
[----:B------:R4:W-:Y:S01]  /*5fd30*/  STL.64 [R1+0x1cb8], R222 ;  /* 0x001cb8de01007387 */ /* 0x0009e20000100a00 */
[----:B------:R-:W-:-:S04]  /*5fd40*/  IMAD.WIDE R30, R8, 0x4, R34 ;  /* 0x00000004081e7825 */ /* 0x000fc800078e0222 */
        /* <DEDUP_REMOVED lines=8> */
[----:B------:R-:W-:Y:S04]  /*5fdd0*/  LDGSTS.E [R239+0x58000], desc[UR60][R30.64], !P1 ;  /* 0x580000001eef7fae */ /* 0x000fe8000c92187c */
[----:B------:R4:W-:Y:S01]  /*5fde0*/  LDGSTS.E [R239+0x5c000], desc[UR60][R26.64], !P1 ;  /* 0x5c0000001aef7fae */ /* 0x0009e2000c92187c */
[----:B-1----:R-:W1:Y:S08]  /*5fdf0*/  LDC R23, c[0x0][0x230] ;  /* 0x00008c00ff177b82 */ /* 0x002e700000000800 */
[----:B------:R-:W1:Y:S01]  /*5fe00*/  LDC R22, c[0x0][0x230] ;  /* 0x00008c00ff167b82 */ /* 0x000e620000000800 */
[----:B----4-:R-:W4:Y:S04]  /*5fe10*/  LDL.LU.64 R222, [R1+0x1aa8] ;  /* 0x001aa80001de7983 */ /* 0x010f280000300a00 */
[----:B------:R-:W4:Y:S01]  /*5fe20*/  LDL.LU.64 R230, [R1+0x1a98] ;  /* 0x001a980001e67983 */ /* 0x000f220000300a00 */
[----:B------:R-:W-:-:S02]  /*5fe30*/  ISETP.GE.U32.AND P4, PT, R4, 0x7ffffd1e, PT ;  /* 0x7ffffd1e0400780c */ /* 0x000fc40003f86070 */
[----:B------:R-:W-:Y:S02]  /*5fe40*/  IADD3 R4, R14, -0x205, RZ ;  /* 0xfffffdfb0e047810 */ /* 0x000fe40007ffe0ff */
[----:B------:R-:W-:Y:S01]  /*5fe50*/  ISETP.GE.U32.AND P5, PT, R252, 0x7ffffd1d, PT ;  /* 0x7ffffd1dfc00780c */ /* 0x000fe20003fa6070 */
[----:B------:R-:W-:Y:S01]  /*5fe60*/  VIADD R252, R10, 0xfffffdfa ;  /* 0xfffffdfa0afc7836 */ /* 0x000fe20000000000 */
[----:B------:R-:W4:Y:S01]  /*5fe70*/  LDC R26, c[0x0][0x230] ;  /* 0x00008c00ff1a7b82 */ /* 0x000f220000000800 */
[----:B------:R-:W-:Y:S02]  /*5fe80*/  ISETP.GE.U32.AND P1, PT, R4, 0x7ffffd7c, PT ;  /* 0x7ffffd7c0400780c */ /* 0x000fe40003f26070 */
[----:B------:R-:W-:-:S05]  /*5fe90*/  IADD3 R4, R9, -0x207, RZ ;  /* 0xfffffdf909047810 */ /* 0x000fca0007ffe0ff */
[----:B------:R-:W4:Y:S08]  /*5fea0*/  LDC R14, c[0x0][0x230] ;  /* 0x00008c00ff0e7b82 */ /* 0x000f300000000800 */
[----:B------:R-:W4:Y:S08]  /*5feb0*/  LDC R10, c[0x0][0x230] ;  /* 0x00008c00ff0a7b82 */ /* 0x000f300000000800 */
[----:B------:R-:W4:Y:S01]  /*5fec0*/  LDC R9, c[0x0][0x230] ;  /* 0x00008c00ff097b82 */ /* 0x000f220000000800 */
[----:B------:R-:W-:-:S04]  /*5fed0*/  IMAD.WIDE R20, R8, 0x4, R20 ;  /* 0x0000000408147825 */ /* 0x000fc800078e0214 */
[C---:B------:R-:W-:Y:S01]  /*5fee0*/  IMAD.WIDE R16, R8.reuse, 0x4, R16 ;  /* 0x0000000408107825 */ /* 0x040fe200078e0210 */
[----:B------:R1:W-:Y:S04]  /*5fef0*/  STL.64 [R1+0x1c98], R20 ;  /* 0x001c981401007387 */ /* 0x0003e80000100a00 */
[----:B------:R1:W-:Y:S04]  /*5ff00*/  STL.64 [R1+0x1c90], R16 ;  /* 0x001c901001007387 */ /* 0x0003e80000100a00 */
[----:B------:R-:W-:Y:S04]  /*5ff10*/  LDGSTS.E [R239+0x58004], desc[UR60][R20.64], !P6 ;  /* 0x5800400014ef7fae */ /* 0x000fe8000f12187c */
[----:B------:R-:W-:Y:S01]  /*5ff20*/  LDGSTS.E [R239+0x5c004], desc[UR60][R16.64], !P6 ;  /* 0x5c00400010ef7fae */ /* 0x000fe2000f12187c */
[----:B--2---:R-:W-:-:S04]  /*5ff30*/  IMAD.WIDE R32, R8, 0x4, R18 ;  /* 0x0000000408207825 */ /* 0x004fc800078e0212 */
[----:B---3--:R-:W-:Y:S01]  /*5ff40*/  IMAD.WIDE R30, R8, 0x4, R24 ;  /* 0x00000004081e7825 */ /* 0x008fe200078e0218 */
[----:B------:R-:W2:Y:S04]  /*5ff50*/  LDL.LU.64 R18, [R1+0x1a88] ;  /* 0x001a880001127983 */ /* 0x000ea80000300a00 */
[----:B------:R-:W3:Y:S04]  /*5ff60*/  LDL.LU.64 R24, [R1+0x1a78] ;  /* 0x001a780001187983 */ /* 0x000ee80000300a00 */
[----:B------:R1:W-:Y:S04]  /*5ff70*/  STL.64 [R1+0x1c88], R32 ;  /* 0x001c882001007387 */ /* 0x0003e80000100a00 */
[----:B------:R1:W-:Y:S04]  /*5ff80*/  LDGSTS.E [R239+0x58008], desc[UR60][R32.64], !P4 ;  /* 0x5800800020ef7fae */ /* 0x0003e8000e12187c */
[----:B------:R1:W-:Y:S04]  /*5ff90*/  STL.64 [R1+0x1c80], R30 ;  /* 0x001c801e01007387 */ /* 0x0003e80000100a00 */
[----:B-1----:R-:W3:Y:S04]  /*5ffa0*/  LDL.LU.64 R20, [R1+0x1a68] ;  /* 0x001a680001147983 */ /* 0x002ee80000300a00 */
[----:B------:R-:W3:Y:S04]  /*5ffb0*/  LDL.LU.64 R16, [R1+0x1a58] ;  /* 0x001a580001107983 */ /* 0x000ee80000300a00 */
[----:B------:R1:W-:Y:S01]  /*5ffc0*/  LDGSTS.E [R239+0x5c008], desc[UR60][R30.64], !P4 ;  /* 0x5c0080001eef7fae */ /* 0x0003e2000e12187c */
[----:B------:R-:W-:-:S02]  /*5ffd0*/  ISETP.GE.U32.AND P6, PT, R252, 0x7ffffd7b, PT ;  /* 0x7ffffd7bfc00780c */ /* 0x000fc40003fc6070 */
[----:B------:R-:W-:Y:S01]  /*5ffe0*/  ISETP.GE.U32.AND P4, PT, R4, 0x7ffffd7a, PT ;  /* 0x7ffffd7a0400780c */ /* 0x000fe20003f86070 */
[----:B------:R-:W-:Y:S01]  /*5fff0*/  VIADD R252, R23, 0xfffffdf8 ;  /* 0xfffffdf817fc7836 */ /* 0x000fe20000000000 */
[----:B------:R-:W-:Y:S01]  /*60000*/  IADD3 R4, R22, -0x225, RZ ;  /* 0xfffffddb16047810 */ /* 0x000fe20007ffe0ff */
[----:B------:R-:W-:-:S04]  /*60010*/  IMAD.WIDE R32, R8, 0x4, R28 ;  /* 0x0000000408207825 */ /* 0x000fc800078e021c */
[C---:B-1----:R-:W-:Y:S01]  /*60020*/  IMAD.WIDE R30, R8.reuse, 0x4, R34 ;  /* 0x00000004081e7825 */ /* 0x042fe200078e0222 */
[----:B------:R-:W-:Y:S04]  /*60030*/  STL.64 [R1+0x1c78], R32 ;  /* 0x001c782001007387 */ /* 0x000fe80000100a00 */
[----:B------:R-:W-:Y:S04]  /*60040*/  LDGSTS.E [R239+0x5800c], desc[UR60][R32.64], !P5 ;  /* 0x5800c00020ef7fae */ /* 0x000fe8000e92187c */
[----:B------:R-:W-:Y:S04]  /*60050*/  STL.64 [R1+0x1c70], R30 ;  /* 0x001c701e01007387 */ /* 0x000fe80000100a00 */
[----:B------:R-:W-:Y:S01]  /*60060*/  LDGSTS.E [R239+0x5c00c], desc[UR60][R30.64], !P5 ;  /* 0x5c00c0001eef7fae */ /* 0x000fe2000e92187c */
[----:B----4-:R-:W-:-:S04]  /*60070*/  IMAD.WIDE R28, R8, 0x4, R222 ;  /* 0x00000004081c7825 */ /* 0x010fc800078e02de */
[----:B------:R-:W-:Y:S02]  /*60080*/  IMAD.WIDE R22, R8, 0x4, R230 ;  /* 0x0000000408167825 */ /* 0x000fe400078e02e6 */
[----:B------:R-:W4:Y:S04]  /*60090*/  LDL.LU.64 R230, [R1+0x1a48] ;  /* 0x001a480001e67983 */ /* 0x000f280000300a00 */
[----:B------:R-:W4:Y:S04]  /*600a0*/  LDL.LU.64 R34, [R1+0x1a38] ;  /* 0x001a380001227983 */ /* 0x000f280000300a00 */
[----:B------:R-:W-:Y:S04]  /*600b0*/  STL.64 [R1+0x1c68], R28 ;  /* 0x001c681c01007387 */ /* 0x000fe80000100a00 */
[----:B------:R1:W-:Y:S04]  /*600c0*/  STL.64 [R1+0x1c60], R22 ;  /* 0x001c601601007387 */ /* 0x0003e80000100a00 */
[----:B------:R-:W4:Y:S01]  /*600d0*/  LDL.LU.64 R222, [R1+0x1a28] ;  /* 0x001a280001de7983 */ /* 0x000f220000300a00 */
[----:B------:R-:W-:-:S03]  /*600e0*/  ISETP.GE.U32.AND P5, PT, R252, 0x7ffffd79, PT ;  /* 0x7ffffd79fc00780c */ /* 0x000fc60003fa6070 */
[----:B------:R-:W-:Y:S04]  /*600f0*/  LDGSTS.E [R243+0x40000], desc[UR60][R28.64], !P1 ;  /* 0x400000001cf37fae */ /* 0x000fe8000c92187c */
[----:B------:R-:W4:Y:S01]  /*60100*/  LDL.LU.64 R238, [R1+0x1a18] ;  /* 0x001a180001ee7983 */ /* 0x000f220000300a00 */
[----:B------:R-:W-:-:S03]  /*60110*/  VIADD R252, R26, 0xfffffdda ;  /* 0xfffffdda1afc7836 */ /* 0x000fc60000000000 */
[----:B------:R1:W-:Y:S01]  /*60120*/  LDGSTS.E [R243+0x44000], desc[UR60][R22.64], !P1 ;  /* 0x4400000016f37fae */ /* 0x0003e2000c92187c */
[----:B--2---:R-:W-:-:S04]  /*60130*/  IMAD.WIDE R18, R8, 0x4, R18 ;  /* 0x0000000408127825 */ /* 0x004fc800078e0212 */
[C---:B---3--:R-:W-:Y:S01]  /*60140*/  IMAD.WIDE R24, R8.reuse, 0x4, R24 ;  /* 0x0000000408187825 */ /* 0x048fe200078e0218 */
[----:B-1----:R-:W1:Y:S08]  /*60150*/  LDC R23, c[0x0][0x230] ;  /* 0x00008c00ff177b82 */ /* 0x002e700000000800 */
[----:B------:R-:W2:Y:S01]  /*60160*/  LDC R22, c[0x0][0x230] ;  /* 0x00008c00ff167b82 */ /* 0x000ea20000000800 */
[C---:B------:R-:W-:Y:S01]  /*60170*/  IMAD.WIDE R28, R8.reuse, 0x4, R20 ;  /* 0x00000004081c7825 */ /* 0x040fe200078e0214 */
[----:B------:R3:W-:Y:S03]  /*60180*/  STL.64 [R1+0x1c58], R18 ;  /* 0x001c581201007387 */ /* 0x0007e60000100a00 */
[C---:B------:R-:W-:Y:S01]  /*60190*/  IMAD.WIDE R26, R8.reuse, 0x4, R16 ;  /* 0x00000004081a7825 */ /* 0x040fe200078e0210 */
[----:B------:R3:W-:Y:S04]  /*601a0*/  STL.64 [R1+0x1c50], R24 ;  /* 0x001c501801007387 */ /* 0x0007e80000100a00 */
[----:B------:R-:W2:Y:S04]  /*601b0*/  LDL.LU.64 R20, [R1+0x1a08] ;  /* 0x001a080001147983 */ /* 0x000ea80000300a00 */
[----:B------:R-:W2:Y:S04]  /*601c0*/  LDL.LU.64 R16, [R1+0x19f8] ;  /* 0x0019f80001107983 */ /* 0x000ea80000300a00 */
[----:B------:R1:W-:Y:S04]  /*601d0*/  STL.64 [R1+0x1c48], R28 ;  /* 0x001c481c01007387 */ /* 0x0003e80000100a00 */
[----:B------:R-:W-:Y:S04]  /*601e0*/  LDGSTS.E [R243+0x40004], desc[UR60][R18.64], !P6 ;  /* 0x4000400012f37fae */ /* 0x000fe8000f12187c */
[----:B------:R1:W-:Y:S04]  /*601f0*/  STL.64 [R1+0x1c40], R26 ;  /* 0x001c401a01007387 */ /* 0x0003e80000100a00 */
[----:B------:R-:W-:Y:S04]  /*60200*/  LDGSTS.E [R243+0x44004], desc[UR60][R24.64], !P6 ;  /* 0x4400400018f37fae */ /* 0x000fe8000f12187c */
[----:B------:R1:W-:Y:S04]  /*60210*/  LDGSTS.E [R243+0x40008], desc[UR60][R28.64], !P4 ;  /* 0x400080001cf37fae */ /* 0x0003e8000e12187c */
[----:B------:R1:W-:Y:S04]  /*60220*/  LDGSTS.E [R243+0x44008], desc[UR60][R26.64], !P4 ;  /* 0x440080001af37fae */ /* 0x0003e8000e12187c */
[----:B---3--:R-:W3:Y:S04]  /*60230*/  LDL.LU.64 R18, [R1+0x19e8] ;  /* 0x0019e80001127983 */ /* 0x008ee80000300a00 */
[----:B------:R-:W3:Y:S01]  /*60240*/  LDL.LU.64 R24, [R1+0x19d8] ;  /* 0x0019d80001187983 */ /* 0x000ee20000300a00 */
[----:B----4-:R-:W-:-:S04]  /*60250*/  IMAD.WIDE R230, R8, 0x4, R230 ;  /* 0x0000000408e67825 */ /* 0x010fc800078e02e6 */
[----:B------:R-:W-:-:S04]  /*60260*/  IMAD.WIDE R32, R8, 0x4, R34 ;  /* 0x0000000408207825 */ /* 0x000fc800078e0222 */
[C---:B------:R-:W-:Y:S01]  /*60270*/  IMAD.WIDE R30, R8.reuse, 0x4, R222 ;  /* 0x00000004081e7825 */ /* 0x040fe200078e02de */
[----:B------:R4:W-:Y:S03]  /*60280*/  STL.64 [R1+0x1c38], R230 ;  /* 0x001c38e601007387 */ /* 0x0009e60000100a00 */
[----:B-1----:R-:W-:Y:S01]  /*60290*/  IMAD.WIDE R28, R8, 0x4, R238 ;  /* 0x00000004081c7825 */ /* 0x002fe200078e02ee */
[----:B------:R-:W-:Y:S04]  /*602a0*/  STL.64 [R1+0x1c30], R32 ;  /* 0x001c302001007387 */ /* 0x000fe80000100a00 */
[----:B------:R-:W3:Y:S04]  /*602b0*/  LDL.LU.64 R34, [R1+0x19c8] ;  /* 0x0019c80001227983 */ /* 0x000ee80000300a00 */
[----:B------:R-:W3:Y:S04]  /*602c0*/  LDL.LU.64 R222, [R1+0x19b8] ;  /* 0x0019b80001de7983 */ /* 0x000ee80000300a00 */
[----:B------:R-:W-:Y:S04]  /*602d0*/  STL.64 [R1+0x1c28], R30 ;  /* 0x001c281e01007387 */ /* 0x000fe80000100a00 */
[----:B------:R-:W-:Y:S04]  /*602e0*/  LDGSTS.E [R243+0x4000c], desc[UR60][R230.64], !P5 ;  /* 0x4000c000e6f37fae */ /* 0x000fe8000e92187c */
[----:B------:R3:W-:Y:S01]  /*602f0*/  STL.64 [R1+0x1c20], R28 ;  /* 0x001c201c01007387 */ /* 0x0007e20000100a00 */
[----:B------:R-:W-:-:S02]  /*60300*/  ISETP.GE.U32.AND P1, PT, R4, 0x7ffffd5c, PT ;  /* 0x7ffffd5c0400780c */ /* 0x000fc40003f26070 */
[----:B------:R-:W-:Y:S01]  /*60310*/  ISETP.GE.U32.AND P6, PT, R252, 0x7ffffd5b, PT ;  /* 0x7ffffd5bfc00780c */ /* 0x000fe20003fc6070 */
[----:B------:R-:W-:Y:S01]  /*60320*/  LDGSTS.E [R243+0x4400c], desc[UR60][R32.64], !P5 ;  /* 0x4400c00020f37fae */ /* 0x000fe2000e92187c */
[----:B------:R-:W1:Y:S03]  /*60330*/  LDC R26, c[0x0][0x230] ;  /* 0x00008c00ff1a7b82 */ /* 0x000e660000000800 */
[----:B----4-:R-:W4:Y:S04]  /*60340*/  LDL.LU.64 R230, [R1+0x19a8] ;  /* 0x0019a80001e67983 */ /* 0x010f280000300a00 */
[----:B------:R-:W4:Y:S01]  /*60350*/  LDL.LU.64 R238, [R1+0x1910] ;  /* 0x0019100001ee7983 */ /* 0x000f220000300a00 */
[----:B------:R-:W-:Y:S01]  /*60360*/  IADD3 R4, R14, -0x227, RZ ;  /* 0xfffffdd90e047810 */ /* 0x000fe20007ffe0ff */
[----:B------:R-:W-:-:S02]  /*60370*/  VIADD R252, R10, 0xfffffdd8 ;  /* 0xfffffdd80afc7836 */ /* 0x000fc40000000000 */
[----:B------:R-:W-:Y:S04]  /*60380*/  LDGSTS.E [R243+0x48000], desc[UR60][R30.64], !P1 ;  /* 0x480000001ef37fae */ /* 0x000fe8000c92187c */
[----:B------:R3:W-:Y:S01]  /*60390*/  LDGSTS.E [R243+0x4c000], desc[UR60][R28.64], !P1 ;  /* 0x4c0000001cf37fae */ /* 0x0007e2000c92187c */
[----:B------:R-:W-:Y:S02]  /*603a0*/  ISETP.GE.U32.AND P4, PT, R4, 0x7ffffd5a, PT ;  /* 0x7ffffd5a0400780c */ /* 0x000fe40003f86070 */
[----:B------:R-:W-:Y:S02]  /*603b0*/  IADD3 R4, R9, -0x245, RZ ;  /* 0xfffffdbb09047810 */ /* 0x000fe40007ffe0ff */
[----:B------:R-:W-:Y:S01]  /*603c0*/  ISETP.GE.U32.AND P5, PT, R252, 0x7ffffd59, PT ;  /* 0x7ffffd59fc00780c */ /* 0x000fe20003fa6070 */
[----:B------:R-:W-:Y:S01]  /*603d0*/  VIADD R252, R23, 0xfffffdba ;  /* 0xfffffdba17fc7836 */ /* 0x000fe20000000000 */
[----:B------:R-:W4:Y:S01]  /*603e0*/  LDC R14, c[0x0][0x230] ;  /* 0x00008c00ff0e7b82 */ /* 0x000f220000000800 */
[----:B------:R-:W-:-:S02]  /*603f0*/  ISETP.GE.U32.AND P1, PT, R4, 0x7ffffd3c, PT ;  /* 0x7ffffd3c0400780c */ /* 0x000fc40003f26070 */
[----:B--2---:R-:W-:-:S05]  /*60400*/  IADD3 R4, R22, -0x247, RZ ;  /* 0xfffffdb916047810 */ /* 0x004fca0007ffe0ff */
[----:B------:R-:W2:Y:S08]  /*60410*/  LDC R10, c[0x0][0x230] ;  /* 0x00008c00ff0a7b82 */ /* 0x000eb00000000800 */
[----:B------:R-:W2:Y:S01]  /*60420*/  LDC R9, c[0x0][0x230] ;  /* 0x00008c00ff097b82 */ /* 0x000ea20000000800 */
[----:B------:R-:W-:-:S04]  /*60430*/  IMAD.WIDE R20, R8, 0x4, R20 ;  /* 0x0000000408147825 */ /* 0x000fc800078e0214 */
[C---:B------:R-:W-:Y:S01]  /*60440*/  IMAD.WIDE R16, R8.reuse, 0x4, R16 ;  /* 0x0000000408107825 */ /* 0x040fe200078e0210 */
[----:B------:R1:W-:Y:S04]  /*60450*/  STL.64 [R1+0x1c18], R20 ;  /* 0x001c181401007387 */ /* 0x0003e80000100a00 */
[----:B------:R2:W-:Y:S04]  /*60460*/  STL.64 [R1+0x1c10], R16 ;  /* 0x001c101001007387 */ /* 0x0005e80000100a00 */
[----:B------:R-:W-:Y:S04]  /*60470*/  LDGSTS.E [R243+0x48004], desc[UR60][R20.64], !P6 ;  /* 0x4800400014f37fae */ /* 0x000fe8000f12187c */
[----:B------:R-:W-:Y:S01]  /*60480*/  LDGSTS.E [R243+0x4c004], desc[UR60][R16.64], !P6 ;  /* 0x4c00400010f37fae */ /* 0x000fe2000f12187c */
[----:B---3--:R-:W-:-:S04]  /*60490*/  IMAD.WIDE R28, R8, 0x4, R18 ;  /* 0x00000004081c7825 */ /* 0x008fc800078e0212 */
[----:B------:R-:W-:Y:S01]  /*604a0*/  IMAD.WIDE R22, R8, 0x4, R24 ;  /* 0x0000000408167825 */ /* 0x000fe200078e0218 */
[----:B------:R-:W3:Y:S04]  /*604b0*/  LDL.LU.64 R18, [R1+0x1900] ;  /* 0x0019000001127983 */ /* 0x000ee80000300a00 */
[----:B------:R-:W3:Y:S04]  /*604c0*/  LDL.LU.64 R24, [R1+0x18f0] ;  /* 0x0018f00001187983 */ /* 0x000ee80000300a00 */
[----:B------:R4:W-:Y:S01]  /*604d0*/  STL.64 [R1+0x1c08], R28 ;  /* 0x001c081c01007387 */ /* 0x0009e20000100a00 */
[----:B------:R-:W-:-:S03]  /*604e0*/  ISETP.GE.U32.AND P6, PT, R252, 0x7ffffd3b, PT ;  /* 0x7ffffd3bfc00780c */ /* 0x000fc60003fc6070 */
[----:B------:R4:W-:Y:S04]  /*604f0*/  STL.64 [R1+0x1c00], R22 ;  /* 0x001c001601007387 */ /* 0x0009e80000100a00 */
[----:B-1----:R-:W3:Y:S04]  /*60500*/  LDL.LU.64 R20, [R1+0x18e0] ;  /* 0x0018e00001147983 */ /* 0x002ee80000300a00 */
[----:B--2---:R-:W2:Y:S01]  /*60510*/  LDL.LU.64 R16, [R1+0x18d0] ;  /* 0x0018d00001107983 */ /* 0x004ea20000300a00 */
[----:B------:R-:W-:-:S04]  /*60520*/  IMAD.WIDE R32, R8, 0x4, R34 ;  /* 0x0000000408207825 */ /* 0x000fc800078e0222 */
[----:B------:R-:W-:Y:S01]  /*60530*/  IMAD.WIDE R30, R8, 0x4, R222 ;  /* 0x00000004081e7825 */ /* 0x000fe200078e02de */
[----:B------:R4:W-:Y:S03]  /*60540*/  LDGSTS.E [R243+0x48008], desc[UR60][R28.64], !P4 ;  /* 0x480080001cf37fae */ /* 0x0009e6000e12187c */
[----:B------:R-:W-:Y:S01]  /*60550*/  VIADD R252, R26, 0xfffffdb8 ;  /* 0xfffffdb81afc7836 */ /* 0x000fe20000000000 */
[----:B------:R-:W-:Y:S04]  /*60560*/  STL.64 [R1+0x1bf8], R32 ;  /* 0x001bf82001007387 */ /* 0x000fe80000100a00 */
[----:B------:R-:W-:Y:S04]  /*60570*/  STL.64 [R1+0x1bf0], R30 ;  /* 0x001bf01e01007387 */ /* 0x000fe80000100a00 */
[----:B------:R-:W2:Y:S04]  /*60580*/  LDL.LU.64 R34, [R1+0x18c0] ;  /* 0x0018c00001227983 */ /* 0x000ea80000300a00 */
[----:B------:R-:W2:Y:S04]  /*60590*/  LDL.LU.64 R222, [R1+0x18b0] ;  /* 0x0018b00001de7983 */ /* 0x000ea80000300a00 */
[----:B------:R1:W-:Y:S04]  /*605a0*/  LDGSTS.E [R243+0x4c008], desc[UR60][R22.64], !P4 ;  /* 0x4c00800016f37fae */ /* 0x0003e8000e12187c */
[----:B------:R-:W-:Y:S04]  /*605b0*/  LDGSTS.E [R243+0x4800c], desc[UR60][R32.64], !P5 ;  /* 0x4800c00020f37fae */ /* 0x000fe8000e92187c */
[----:B------:R-:W-:Y:S01]  /*605c0*/  LDGSTS.E [R243+0x4c00c], desc[UR60][R30.64], !P5 ;  /* 0x4c00c0001ef37fae */ /* 0x000fe2000e92187c */
[----:B----4-:R-:W-:-:S04]  /*605d0*/  IMAD.WIDE R28, R8, 0x4, R230 ;  /* 0x00000004081c7825 */ /* 0x010fc800078e02e6 */
[----:B------:R-:W-:Y:S01]  /*605e0*/  IMAD.WIDE R26, R8, 0x4, R238 ;  /* 0x00000004081a7825 */ /* 0x000fe200078e02ee */
[----:B-1----:R-:W1:Y:S08]  /*605f0*/  LDC R23, c[0x0][0x230] ;  /* 0x00008c00ff177b82 */ /* 0x002e700000000800 */
[----:B------:R-:W4:Y:S01]  /*60600*/  LDC R22, c[0x0][0x230] ;  /* 0x00008c00ff167b82 */ /* 0x000f220000000800 */
[----:B------:R-:W-:Y:S04]  /*60610*/  STL.64 [R1+0x1be8], R28 ;  /* 0x001be81c01007387 */ /* 0x000fe80000100a00 */
[----:B------:R1:W-:Y:S04]  /*60620*/  STL.64 [R1+0x1be0], R26 ;  /* 0x001be01a01007387 */ /* 0x0003e80000100a00 */
[----:B------:R-:W4:Y:S04]  /*60630*/  LDL.LU.64 R230, [R1+0x18a0] ;  /* 0x0018a00001e67983 */ /* 0x000f280000300a00 */
[----:B------:R-:W4:Y:S04]  /*60640*/  LDL.LU.64 R238, [R1+0x1890] ;  /* 0x0018900001ee7983 */ /* 0x000f280000300a00 */
[----:B------:R-:W-:Y:S04]  /*60650*/  LDGSTS.E [R243+0x50000], desc[UR60][R28.64], !P1 ;  /* 0x500000001cf37fae */ /* 0x000fe8000c92187c */
[----:B------:R1:W-:Y:S01]  /*60660*/  LDGSTS.E [R243+0x54000], desc[UR60][R26.64], !P1 ;  /* 0x540000001af37fae */ /* 0x0003e2000c92187c */
[----:B------:R-:W-:-:S02]  /*60670*/  ISETP.GE.U32.AND P4, PT, R4, 0x7ffffd3a, PT ;  /* 0x7ffffd3a0400780c */ /* 0x000fc40003f86070 */
[----:B------:R-:W-:Y:S02]  /*60680*/  IADD3 R4, R14, -0x265, RZ ;  /* 0xfffffd9b0e047810 */ /* 0x000fe40007ffe0ff */
[----:B------:R-:W-:Y:S01]  /*60690*/  ISETP.GE.U32.AND P5, PT, R252, 0x7ffffd39, PT ;  /* 0x7ffffd39fc00780c */ /* 0x000fe20003fa6070 */
[----:B------:R-:W-:Y:S01]  /*606a0*/  VIADD R252, R10, 0xfffffd9a ;  /* 0xfffffd9a0afc7836 */ /* 0x000fe20000000000 */
[----:B------:R-:W4:Y:S01]  /*606b0*/  LDC R14, c[0x0][0x230] ;  /* 0x00008c00ff0e7b82 */ /* 0x000f220000000800 */
[----:B------:R-:W-:Y:S02]  /*606c0*/  ISETP.GE.U32.AND P1, PT, R4, 0x7ffffd1c, PT ;  /* 0x7ffffd1c0400780c */ /* 0x000fe40003f26070 */
[----:B------:R-:W-:-:S05]  /*606d0*/  IADD3 R4, R9, -0x267, RZ ;  /* 0xfffffd9909047810 */ /* 0x000fca0007ffe0ff */
[----:B-1----:R-:W1:Y:S08]  /*606e0*/  LDC R26, c[0x0][0x230] ;  /* 0x00008c00ff1a7b82 */ /* 0x002e700000000800 */
[----:B------:R-:W1:Y:S08]  /*606f0*/  LDC R10, c[0x0][0x230] ;  /* 0x00008c00ff0a7b82 */ /* 0x000e700000000800 */
[----:B------:R-:W1:Y:S01]  /*60700*/  LDC R9, c[0x0][0x230] ;  /* 0x00008c00ff097b82 */ /* 0x000e620000000800 */
[----:B---3--:R-:W-:-:S04]  /*60710*/  IMAD.WIDE R18, R8, 0x4, R18 ;  /* 0x0000000408127825 */ /* 0x008fc800078e0212 */
[----:B------:R-:W-:-:S04]  /*60720*/  IMAD.WIDE R24, R8, 0x4, R24 ;  /* 0x0000000408187825 */ /* 0x000fc800078e0218 */
[C---:B------:R-:W-:Y:S01]  /*60730*/  IMAD.WIDE R30, R8.reuse, 0x4, R20 ;  /* 0x00000004081e7825 */ /* 0x040fe200078e0214 */
[----:B------:R3:W-:Y:S03]  /*60740*/  STL.64 [R1+0x1bd8], R18 ;  /* 0x001bd81201007387 */ /* 0x0007e60000100a00 */
[C---:B--2---:R-:W-:Y:S01]  /*60750*/  IMAD.WIDE R28, R8.reuse, 0x4, R16 ;  /* 0x00000004081c7825 */ /* 0x044fe200078e0210 */
[----:B------:R2:W-:Y:S04]  /*60760*/  STL.64 [R1+0x1bd0], R24 ;  /* 0x001bd01801007387 */ /* 0x0005e80000100a00 */
[----:B------:R-:W4:Y:S04]  /*60770*/  LDL.LU.64 R20, [R1+0x1880] ;  /* 0x0018800001147983 */ /* 0x000f280000300a00 */
[----:B------:R-:W4:Y:S04]  /*60780*/  LDL.LU.64 R16, [R1+0x1870] ;  /* 0x0018700001107983 */ /* 0x000f280000300a00 */
[----:B------:R1:W-:Y:S04]  /*60790*/  STL.64 [R1+0x1bc8], R30 ;  /* 0x001bc81e01007387 */ /* 0x0003e80000100a00 */
[----:B------:R-:W-:Y:S04]  /*607a0*/  LDGSTS.E [R243+0x50004], desc[UR60][R18.64], !P6 ;  /* 0x5000400012f37fae */ /* 0x000fe8000f12187c */
[----:B------:R4:W-:Y:S04]  /*607b0*/  STL.64 [R1+0x1bc0], R28 ;  /* 0x001bc01c01007387 */ /* 0x0009e80000100a00 */
[----:B------:R-:W-:Y:S04]  /*607c0*/  LDGSTS.E [R243+0x54004], desc[UR60][R24.64], !P6 ;  /* 0x5400400018f37fae */ /* 0x000fe8000f12187c */
[----:B------:R1:W-:Y:S01]  /*607d0*/  LDGSTS.E [R243+0x50008], desc[UR60][R30.64], !P4 ;  /* 0x500080001ef37fae */ /* 0x0003e2000e12187c */
[----:B------:R-:W-:-:S03]  /*607e0*/  IMAD.WIDE R32, R8, 0x4, R34 ;  /* 0x0000000408207825 */ /* 0x000fc600078e0222 */
[----:B------:R4:W-:Y:S04]  /*607f0*/  LDGSTS.E [R243+0x54008], desc[UR60][R28.64], !P4 ;  /* 0x540080001cf37fae */ /* 0x0009e8000e12187c */
[----:B---3--:R-:W3:Y:S04]  /*60800*/  LDL.LU.64 R18, [R1+0x1860] ;  /* 0x0018600001127983 */ /* 0x008ee80000300a00 */
[----:B--2---:R-:W2:Y:S01]  /*60810*/  LDL.LU.64 R24, [R1+0x1858] ;  /* 0x0018580001187983 */ /* 0x004ea20000300a00 */
[----:B-1----:R-:W-:Y:S01]  /*60820*/  IMAD.WIDE R30, R8, 0x4, R222 ;  /* 0x00000004081e7825 */ /* 0x002fe200078e02de */
[----:B------:R-:W-:-:S02]  /*60830*/  ISETP.GE.U32.AND P6, PT, R252, 0x7ffffd1b, PT ;  /* 0x7ffffd1bfc00780c */ /* 0x000fc40003fc6070 */
[----:B------:R-:W-:Y:S01]  /*60840*/  ISETP.GE.U32.AND P4, PT, R4, 0x7ffffd1a, PT ;  /* 0x7ffffd1a0400780c */ /* 0x000fe20003f86070 */
[----:B------:R-:W-:Y:S01]  /*60850*/  VIADD R252, R23, 0xfffffd98 ;  /* 0xfffffd9817fc7836 */ /* 0x000fe20000000000 */
[----:B----4-:R-:W-:Y:S01]  /*60860*/  IADD3 R4, R22, -0x209, RZ ;  /* 0xfffffdf716047810 */ /* 0x010fe20007ffe0ff */
[C---:B------:R-:W-:Y:S01]  /*60870*/  IMAD.WIDE R28, R8.reuse, 0x4, R230 ;  /* 0x00000004081c7825 */ /* 0x040fe200078e02e6 */
[----:B------:R-:W-:Y:S03]  /*60880*/  STL.64 [R1+0x1bb8], R32 ;  /* 0x001bb82001007387 */ /* 0x000fe60000100a00 */
[----:B------:R-:W-:Y:S01]  /*60890*/  IMAD.WIDE R22, R8, 0x4, R238 ;  /* 0x0000000408167825 */ /* 0x000fe200078e02ee */
[----:B------:R-:W-:Y:S04]  /*608a0*/  STL.64 [R1+0x1bb0], R30 ;  /* 0x001bb01e01007387 */ /* 0x000fe80000100a00 */
[----:B------:R-:W4:Y:S04]  /*608b0*/  LDL.LU.64 R230, [R1+0x1848] ;  /* 0x0018480001e67983 */ /* 0x000f280000300a00 */
[----:B------:R-:W4:Y:S04]  /*608c0*/  LDL.LU.64 R34, [R1+0x1838] ;  /* 0x0018380001227983 */ /* 0x000f280000300a00 */
[----:B------:R-:W-:Y:S04]  /*608d0*/  STL.64 [R1+0x1ba8], R28 ;  /* 0x001ba81c01007387 */ /* 0x000fe80000100a00 */
[----:B------:R1:W-:Y:S04]  /*608e0*/  STL.64 [R1+0x1ba0], R22 ;  /* 0x001ba01601007387 */ /* 0x0003e80000100a00 */
[----:B------:R-:W4:Y:S04]  /*608f0*/  LDL.LU.64 R222, [R1+0x1828] ;  /* 0x0018280001de7983 */ /* 0x000f280000300a00 */
[----:B------:R-:W4:Y:S04]  /*60900*/  LDL.LU.64 R238, [R1+0x1818] ;  /* 0x0018180001ee7983 */ /* 0x000f280000300a00 */
[----:B------:R-:W-:Y:S04]  /*60910*/  LDGSTS.E [R243+0x5000c], desc[UR60][R32.64], !P5 ;  /* 0x5000c00020f37fae */ /* 0x000fe8000e92187c */
[----:B------:R-:W-:Y:S01]  /*60920*/  LDGSTS.E [R243+0x5400c], desc[UR60][R30.64], !P5 ;  /* 0x5400c0001ef37fae */ /* 0x000fe2000e92187c */
[----:B------:R-:W-:-:S03]  /*60930*/  ISETP.GE.U32.AND P5, PT, R252, 0x7ffffd19, PT ;  /* 0x7ffffd19fc00780c */ /* 0x000fc60003fa6070 */
[----:B------:R-:W-:Y:S01]  /*60940*/  LDGSTS.E [R243+0x58000], desc[UR60][R28.64], !P1 ;  /* 0x580000001cf37fae */ /* 0x000fe2000c92187c */
[----:B------:R-:W-:-:S03]  /*60950*/  VIADD R252, R26, 0xfffffdf6 ;  /* 0xfffffdf61afc7836 */ /* 0x000fc60000000000 */
[----:B------:R1:W-:Y:S01]  /*60960*/  LDGSTS.E [R243+0x5c000], desc[UR60][R22.64], !P1 ;  /* 0x5c00000016f37fae */ /* 0x0003e2000c92187c */
[----:B------:R-:W-:-:S04]  /*60970*/  IMAD.WIDE R20, R8, 0x4, R20 ;  /* 0x0000000408147825 */ /* 0x000fc800078e0214 */
[C---:B------:R-:W-:Y:S01]  /*60980*/  IMAD.WIDE R16, R8.reuse, 0x4, R16 ;  /* 0x0000000408107825 */ /* 0x040fe200078e0210 */
[----:B-1----:R-:W1:Y:S08]  /*60990*/  LDC R23, c[0x0][0x230] ;  /* 0x00008c00ff177b82 */ /* 0x002e700000000800 */
[----:B------:R-:W1:Y:S01]  /*609a0*/  LDC R22, c[0x0][0x230] ;  /* 0x00008c00ff167b82 */ /* 0x000e620000000800 */
[----:B------:R2:W-:Y:S04]  /*609b0*/  STL.64 [R1+0x1b98], R20 ;  /* 0x001b981401007387 */ /* 0x0005e80000100a00 */
[----:B------:R2:W-:Y:S04]  /*609c0*/  STL.64 [R1+0x1b90], R16 ;  /* 0x001b901001007387 */ /* 0x0005e80000100a00 */
[----:B------:R-:W-:Y:S04]  /*609d0*/  LDGSTS.E [R243+0x58004], desc[UR60][R20.64], !P6 ;  /* 0x5800400014f37fae */ /* 0x000fe8000f12187c */
[----:B------:R-:W-:Y:S01]  /*609e0*/  LDGSTS.E [R243+0x5c004], desc[UR60][R16.64], !P6 ;  /* 0x5c00400010f37fae */ /* 0x000fe2000f12187c */
[----:B---3--:R-:W-:-:S04]  /*609f0*/  IMAD.WIDE R28, R8, 0x4, R18 ;  /* 0x00000004081c7825 */ /* 0x008fc800078e0212 */
[C---:B--2---:R-:W-:Y:S01]  /*60a00*/  IMAD.WIDE R26, R8.reuse, 0x4, R24 ;  /* 0x00000004081a7825 */ /* 0x044fe200078e0218 */
[----:B------:R-:W2:Y:S04]  /*60a10*/  LDL.LU.64 R18, [R1+0x1808] ;  /* 0x0018080001127983 */ /* 0x000ea80000300a00 */
[----:B------:R-:W3:Y:S04]  /*60a20*/  LDL.LU.64 R24, [R1+0x17f8] ;  /* 0x0017f80001187983 */ /* 0x000ee80000300a00 */
[----:B------:R1:W-:Y:S04]  /*60a30*/  STL.64 [R1+0x1b88], R28 ;  /* 0x001b881c01007387 */ /* 0x0003e80000100a00 */
[----:B------:R1:W-:Y:S04]  /*60a40*/  LDGSTS.E [R243+0x58008], desc[UR60][R28.64], !P4 ;  /* 0x580080001cf37fae */ /* 0x0003e8000e12187c */
[----:B------:R1:W-:Y:S04]  /*60a50*/  STL.64 [R1+0x1b80], R26 ;  /* 0x001b801a01007387 */ /* 0x0003e80000100a00 */
[----:B------:R-:W3:Y:S04]  /*60a60*/  LDL.LU.64 R20, [R1+0x17e8] ;  /* 0x0017e80001147983 */ /* 0x000ee80000300a00 */
[----:B------:R-:W3:Y:S01]  /*60a70*/  LDL.LU.64 R16, [R1+0x17d8] ;  /* 0x0017d80001107983 */ /* 0x000ee20000300a00 */
[----:B----4-:R-:W-:-:S04]  /*60a80*/  IMAD.WIDE R230, R8, 0x4, R230 ;  /* 0x0000000408e67825 */ /* 0x010fc800078e02e6 */
[C---:B------:R-:W-:Y:S01]  /*60a90*/  IMAD.WIDE R32, R8.reuse, 0x4, R34 ;  /* 0x0000000408207825 */ /* 0x040fe200078e0222 */
[----:B------:R4:W-:Y:S04]  /*60aa0*/  LDGSTS.E [R243+0x5c008], desc[UR60][R26.64], !P4 ;  /* 0x5c0080001af37fae */ /* 0x0009e8000e12187c */
[----:B------:R4:W-:Y:S04]  /*60ab0*/  STL.64 [R1+0x1b78], R230 ;  /* 0x001b78e601007387 */ /* 0x0009e80000100a00 */
[----:B------:R-:W-:Y:S01]  /*60ac0*/  STL.64 [R1+0x1b70], R32 ;  /* 0x001b702001007387 */ /* 0x000fe20000100a00 */
[----:B------:R-:W-:-:S04]  /*60ad0*/  IMAD.WIDE R30, R8, 0x4, R222 ;  /* 0x00000004081e7825 */ /* 0x000fc800078e02de */
[----:B-1----:R-:W-:Y:S01]  /*60ae0*/  IMAD.WIDE R28, R8, 0x4, R238 ;  /* 0x00000004081c7825 */ /* 0x002fe200078e02ee */
        /* <DEDUP_REMOVED lines=8> */
[----:B----4-:R-:W4:Y:S03]  /*60b70*/  LDC R26, c[0x0][0x230] ;  /* 0x00008c00ff1a7b82 */ /* 0x010f260000000800 */
[----:B------:R-:W4:Y:S04]  /*60b80*/  LDL.LU.64 R230, [R1+0x17a8] ;  /* 0x0017a80001e67983 */ /* 0x000f280000300a00 */
        /* <DEDUP_REMOVED lines=11> */
[----:B------:R-:W-:-:S05]  /*60c40*/  IADD3 R4, R22, -0x22b, RZ ;  /* 0xfffffdd516047810 */ /* 0x000fca0007ffe0ff */
[----:B------:R-:W4:Y:S08]  /*60c50*/  LDC R10, c[0x0][0x230] ;  /* 0x00008c00ff0a7b82 */ /* 0x000f300000000800 */
[----:B------:R-:W4:Y:S01]  /*60c60*/  LDC R9, c[0x0][0x230] ;  /* 0x00008c00ff097b82 */ /* 0x000f220000000800 */
[----:B--2---:R-:W-:-:S04]  /*60c70*/  IMAD.WIDE R18, R8, 0x4, R18 ;  /* 0x0000000408127825 */ /* 0x004fc800078e0212 */
[----:B---3--:R-:W-:-:S04]  /*60c80*/  IMAD.WIDE R24, R8, 0x4, R24 ;  /* 0x0000000408187825 */ /* 0x008fc800078e0218 */
[C---:B-1----:R-:W-:Y:S01]  /*60c90*/  IMAD.WIDE R28, R8.reuse, 0x4, R20 ;  /* 0x00000004081c7825 */ /* 0x042fe200078e0214 */
[----:B------:R1:W-:Y:S03]  /*60ca0*/  STL.64 [R1+0x1b58], R18 ;  /* 0x001b581201007387 */ /* 0x0003e60000100a00 */
[C---:B------:R-:W-:Y:S01]  /*60cb0*/  IMAD.WIDE R22, R8.reuse, 0x4, R16 ;  /* 0x0000000408167825 */ /* 0x040fe200078e0210 */
[----:B------:R2:W-:Y:S04]  /*60cc0*/  STL.64 [R1+0x1b50], R24 ;  /* 0x001b501801007387 */ /* 0x0005e80000100a00 */
[----:B------:R-:W3:Y:S04]  /*60cd0*/  LDL.LU.64 R20, [R1+0x1788] ;  /* 0x0017880001147983 */ /* 0x000ee80000300a00 */
[----:B------:R-:W3:Y:S04]  /*60ce0*/  LDL.LU.64 R16, [R1+0x1778] ;  /* 0x0017780001107983 */ /* 0x000ee80000300a00 */
[----:B------:R4:W-:Y:S04]  /*60cf0*/  STL.64 [R1+0x1b48], R28 ;  /* 0x001b481c01007387 */ /* 0x0009e80000100a00 */
[----:B------:R-:W-:Y:S04]  /*60d00*/  LDGSTS.E [R242+0x40004], desc[UR60][R18.64], !P6 ;  /* 0x4000400012f27fae */ /* 0x000fe8000f12187c */
[----:B------:R4:W-:Y:S04]  /*60d10*/  STL.64 [R1+0x1b40], R22 ;  /* 0x001b401601007387 */ /* 0x0009e80000100a00 */
[----:B------:R-:W-:Y:S04]  /*60d20*/  LDGSTS.E [R242+0x44004], desc[UR60][R24.64], !P6 ;  /* 0x4400400018f27fae */ /* 0x000fe8000f12187c */
[----:B-1----:R-:W3:Y:S04]  /*60d30*/  LDL.LU.64 R18, [R1+0x1768] ;  /* 0x0017680001127983 */ /* 0x002ee80000300a00 */
[----:B--2---:R-:W2:Y:S01]  /*60d40*/  LDL.LU.64 R24, [R1+0x1758] ;  /* 0x0017580001187983 */ /* 0x004ea20000300a00 */
[----:B------:R-:W-:-:S04]  /*60d50*/  IMAD.WIDE R32, R8, 0x4, R34 ;  /* 0x0000000408207825 */ /* 0x000fc800078e0222 */
[----:B------:R-:W-:Y:S01]  /*60d60*/  IMAD.WIDE R30, R8, 0x4, R222 ;  /* 0x00000004081e7825 */ /* 0x000fe200078e02de */
[----:B------:R-:W-:Y:S01]  /*60d70*/  ISETP.GE.U32.AND P6, PT, R252, 0x7ffffd57, PT ;  /* 0x7ffffd57fc00780c */ /* 0x000fe20003fc6070 */
[----:B------:R1:W-:Y:S02]  /*60d80*/  LDGSTS.E [R242+0x40008], desc[UR60][R28.64], !P4 ;  /* 0x400080001cf27fae */ /* 0x0003e4000e12187c */
[----:B----4-:R-:W-:Y:S02]  /*60d90*/  VIADD R252, R26, 0xfffffdd4 ;  /* 0xfffffdd41afc7836 */ /* 0x010fe40000000000 */
[----:B------:R-:W-:Y:S01]  /*60da0*/  STL.64 [R1+0x1b38], R32 ;  /* 0x001b382001007387 */ /* 0x000fe20000100a00 */
[----:B------:R-:W-:-:S03]  /*60db0*/  IMAD.WIDE R26, R8, 0x4, R238 ;  /* 0x00000004081a7825 */ /* 0x000fc600078e02ee */
[----:B------:R-:W-:Y:S04]  /*60dc0*/  STL.64 [R1+0x1b30], R30 ;  /* 0x001b301e01007387 */ /* 0x000fe80000100a00 */
[----:B------:R-:W4:Y:S04]  /*60dd0*/  LDL.LU.64 R34, [R1+0x1748] ;  /* 0x0017480001227983 */ /* 0x000f280000300a00 */
[----:B------:R-:W4:Y:S04]  /*60de0*/  LDL.LU.64 R222, [R1+0x1738] ;  /* 0x0017380001de7983 */ /* 0x000f280000300a00 */
[----:B------:R1:W-:Y:S04]  /*60df0*/  LDGSTS.E [R242+0x44008], desc[UR60][R22.64], !P4 ;  /* 0x4400800016f27fae */ /* 0x0003e8000e12187c */
[----:B------:R-:W-:Y:S04]  /*60e00*/  LDGSTS.E [R242+0x4000c], desc[UR60][R32.64], !P5 ;  /* 0x4000c00020f27fae */ /* 0x000fe8000e92187c */
[----:B------:R-:W-:Y:S01]  /*60e10*/  LDGSTS.E [R242+0x4400c], desc[UR60][R30.64], !P5 ;  /* 0x4400c0001ef27fae */ /* 0x000fe2000e92187c */
[----:B-1----:R-:W-:-:S05]  /*60e20*/  IMAD.WIDE R28, R8, 0x4, R230 ;  /* 0x00000004081c7825 */ /* 0x002fca00078e02e6 */
[----:B------:R-:W-:Y:S04]  /*60e30*/  STL.64 [R1+0x1b28], R28 ;  /* 0x001b281c01007387 */ /* 0x000fe80000100a00 */
[----:B------:R1:W-:Y:S04]  /*60e40*/  STL.64 [R1+0x1b20], R26 ;  /* 0x001b201a01007387 */ /* 0x0003e80000100a00 */
[----:B------:R-:W4:Y:S04]  /*60e50*/  LDL.LU.64 R230, [R1+0x1728] ;  /* 0x0017280001e67983 */ /* 0x000f280000300a00 */
[----:B------:R-:W4:Y:S04]  /*60e60*/  LDL.LU.64 R238, [R1+0x1718] ;  /* 0x0017180001ee7983 */ /* 0x000f280000300a00 */
[----:B------:R-:W-:Y:S04]  /*60e70*/  LDGSTS.E [R242+0x48000], desc[UR60][R28.64], !P1 ;  /* 0x480000001cf27fae */ /* 0x000fe8000c92187c */
[----:B------:R1:W-:Y:S01]  /*60e80*/  LDGSTS.E [R242+0x4c000], desc[UR60][R26.64], !P1 ;  /* 0x4c0000001af27fae */ /* 0x0003e2000c92187c */
[----:B------:R-:W4:Y:S08]  /*60e90*/  LDC R23, c[0x0][0x230] ;  /* 0x00008c00ff177b82 */ /* 0x000f300000000800 */
[----:B------:R-:W4:Y:S01]  /*60ea0*/  LDC R22, c[0x0][0x230] ;  /* 0x00008c00ff167b82 */ /* 0x000f220000000800 */
[----:B------:R-:W-:-:S02]  /*60eb0*/  ISETP.GE.U32.AND P4, PT, R4, 0x7ffffd56, PT ;  /* 0x7ffffd560400780c */ /* 0x000fc40003f86070 */
[----:B------:R-:W-:Y:S02]  /*60ec0*/  IADD3 R4, R14, -0x249, RZ ;  /* 0xfffffdb70e047810 */ /* 0x000fe40007ffe0ff */
[----:B------:R-:W-:Y:S01]  /*60ed0*/  ISETP.GE.U32.AND P5, PT, R252, 0x7ffffd55, PT ;  /* 0x7ffffd55fc00780c */ /* 0x000fe20003fa6070 */
[----:B------:R-:W-:Y:S02]  /*60ee0*/  VIADD R252, R10, 0xfffffdb6 ;  /* 0xfffffdb60afc7836 */ /* 0x000fe40000000000 */
[----:B------:R-:W4:Y:S01]  /*60ef0*/  LDC R14, c[0x0][0x230] ;  /* 0x00008c00ff0e7b82 */ /* 0x000f220000000800 */
[----:B------:R-:W-:Y:S02]  /*60f00*/  ISETP.GE.U32.AND P1, PT, R4, 0x7ffffd38, PT ;  /* 0x7ffffd380400780c */ /* 0x000fe40003f26070 */
[----:B------:R-:W-:-:S05]  /*60f10*/  IADD3 R4, R9, -0x24b, RZ ;  /* 0xfffffdb509047810 */ /* 0x000fca0007ffe0ff */
[----:B------:R-:W4:Y:S08]  /*60f20*/  LDC R10, c[0x0][0x230] ;  /* 0x00008c00ff0a7b82 */ /* 0x000f300000000800 */
[----:B-1----:R-:W1:Y:S08]  /*60f30*/  LDC R26, c[0x0][0x230] ;  /* 0x00008c00ff1a7b82 */ /* 0x002e700000000800 */
[----:B------:R-:W1:Y:S01]  /*60f40*/  LDC R9, c[0x0][0x230] ;  /* 0x00008c00ff097b82 */ /* 0x000e620000000800 */
[----:B---3--:R-:W-:-:S04]  /*60f50*/  IMAD.WIDE R20, R8, 0x4, R20 ;  /* 0x0000000408147825 */ /* 0x008fc800078e0214 */
[C---:B------:R-:W-:Y:S01]  /*60f60*/  IMAD.WIDE R16, R8.reuse, 0x4, R16 ;  /* 0x0000000408107825 */ /* 0x040fe200078e0210 */
[----:B------:R3:W-:Y:S04]  /*60f70*/  STL.64 [R1+0x1b18], R20 ;  /* 0x001b181401007387 */ /* 0x0007e80000100a00 */
[----:B------:R1:W-:Y:S04]  /*60f80*/  STL.64 [R1+0x1b10], R16 ;  /* 0x001b101001007387 */ /* 0x0003e80000100a00 */
[----:B------:R-:W-:Y:S04]  /*60f90*/  LDGSTS.E [R242+0x48004], desc[UR60][R20.64], !P6 ;  /* 0x4800400014f27fae */ /* 0x000fe8000f12187c */
[----:B------:R-:W-:Y:S01]  /*60fa0*/  LDGSTS.E [R242+0x4c004], desc[UR60][R16.64], !P6 ;  /* 0x4c00400010f27fae */ /* 0x000fe2000f12187c */
[----:B------:R-:W-:-:S04]  /*60fb0*/  IMAD.WIDE R30, R8, 0x4, R18 ;  /* 0x00000004081e7825 */ /* 0x000fc800078e0212 */
[C---:B--2---:R-:W-:Y:S01]  /*60fc0*/  IMAD.WIDE R28, R8.reuse, 0x4, R24 ;  /* 0x00000004081c7825 */ /* 0x044fe200078e0218 */
[----:B------:R-:W2:Y:S04]  /*60fd0*/  LDL.LU.64 R18, [R1+0x1708] ;  /* 0x0017080001127983 */ /* 0x000ea80000300a00 */
[----:B------:R-:W2:Y:S04]  /*60fe0*/  LDL.LU.64 R24, [R1+0x16f8] ;  /* 0x0016f80001187983 */ /* 0x000ea80000300a00 */
[----:B------:R4:W-:Y:S04]  /*60ff0*/  STL.64 [R1+0x1b08], R30 ;  /* 0x001b081e01007387 */ /* 0x0009e80000100a00 */
[----:B------:R4:W-:Y:S04]  /*61000*/  LDGSTS.E [R242+0x48008], desc[UR60][R30.64], !P4 ;  /* 0x480080001ef27fae */ /* 0x0009e8000e12187c */
[----:B------:R4:W-:Y:S04]  /*61010*/  STL.64 [R1+0x1b00], R28 ;  /* 0x001b001c01007387 */ /* 0x0009e80000100a00 */
[----:B---3--:R-:W3:Y:S04]  /*61020*/  LDL.LU.64 R20, [R1+0x16e8] ;  /* 0x0016e80001147983 */ /* 0x008ee80000300a00 */
[----:B-1----:R-:W3:Y:S01]  /*61030*/  LDL.LU.64 R16, [R1+0x16d8] ;  /* 0x0016d80001107983 */ /* 0x002ee20000300a00 */
[----:B----4-:R-:W-:-:S03]  /*61040*/  IMAD.WIDE R32, R8, 0x4, R34 ;  /* 0x0000000408207825 */ /* 0x010fc600078e0222 */
[----:B------:R1:W-:Y:S01]  /*61050*/  LDGSTS.E [R242+0x4c008], desc[UR60][R28.64], !P4 ;  /* 0x4c0080001cf27fae */ /* 0x0003e2000e12187c */
[----:B------:R-:W-:Y:S02]  /*61060*/  ISETP.GE.U32.AND P6, PT, R252, 0x7ffffd37, PT ;  /* 0x7ffffd37fc00780c */ /* 0x000fe40003fc6070 */
[----:B------:R-:W-:Y:S01]  /*61070*/  ISETP.GE.U32.AND P4, PT, R4, 0x7ffffd36, PT ;  /* 0x7ffffd360400780c */ /* 0x000fe20003f86070 */
[----:B------:R-:W-:Y:S01]  /*61080*/  VIADD R252, R23, 0xfffffdb4 ;  /* 0xfffffdb417fc7836 */ /* 0x000fe20000000000 */
[----:B------:R-:W-:Y:S01]  /*61090*/  IADD3 R4, R22, -0x269, RZ ;  /* 0xfffffd9716047810 */ /* 0x000fe20007ffe0ff */
[C---:B------:R-:W-:Y:S01]  /*610a0*/  IMAD.WIDE R30, R8.reuse, 0x4, R222 ;  /* 0x00000004081e7825 */ /* 0x040fe200078e02de */
[----:B------:R-:W-:Y:S04]  /*610b0*/  STL.64 [R1+0x1af8], R32 ;  /* 0x001af82001007387 */ /* 0x000fe80000100a00 */
[----:B------:R-:W-:Y:S04]  /*610c0*/  LDGSTS.E [R242+0x4800c], desc[UR60][R32.64], !P5 ;  /* 0x4800c00020f27fae */ /* 0x000fe8000e92187c */
[----:B------:R-:W-:Y:S04]  /*610d0*/  STL.64 [R1+0x1af0], R30 ;  /* 0x001af01e01007387 */ /* 0x000fe80000100a00 */
[----:B------:R-:W-:Y:S01]  /*610e0*/  LDGSTS.E [R242+0x4c00c], desc[UR60][R30.64], !P5 ;  /* 0x4c00c0001ef27fae */ /* 0x000fe2000e92187c */
[----:B-1----:R-:W-:-:S04]  /*610f0*/  IMAD.WIDE R28, R8, 0x4, R230 ;  /* 0x00000004081c7825 */ /* 0x002fc800078e02e6 */
[----:B------:R-:W-:Y:S01]  /*61100*/  IMAD.WIDE R22, R8, 0x4, R238 ;  /* 0x0000000408167825 */ /* 0x000fe200078e02ee */
[----:B------:R-:W4:Y:S04]  /*61110*/  LDL.LU.64 R230, [R1+0x16c8] ;  /* 0x0016c80001e67983 */ /* 0x000f280000300a00 */
[----:B------:R-:W4:Y:S04]  /*61120*/  LDL.LU.64 R34, [R1+0x16b8] ;  /* 0x0016b80001227983 */ /* 0x000f280000300a00 */
[----:B------:R-:W-:Y:S01]  /*61130*/  STL.64 [R1+0x1ae8], R28 ;  /* 0x001ae81c01007387 */ /* 0x000fe20000100a00 */
[----:B------:R-:W-:-:S03]  /*61140*/  ISETP.GE.U32.AND P5, PT, R252, 0x7ffffd35, PT ;  /* 0x7ffffd35fc00780c */ /* 0x000fc60003fa6070 */
[----:B------:R1:W-:Y:S04]  /*61150*/  STL.64 [R1+0x1ae0], R22 ;  /* 0x001ae01601007387 */ /* 0x0003e80000100a00 */
[----:B------:R-:W4:Y:S04]  /*61160*/  LDL.LU.64 R222, [R1+0x16a8] ;  /* 0x0016a80001de7983 */ /* 0x000f280000300a00 */
[----:B------:R-:W4:Y:S04]  /*61170*/  LDL.LU.64 R238, [R1+0x1698] ;  /* 0x0016980001ee7983 */ /* 0x000f280000300a00 */
[----:B------:R-:W-:Y:S01]  /*61180*/  LDGSTS.E [R242+0x50000], desc[UR60][R28.64], !P1 ;  /* 0x500000001cf27fae */ /* 0x000fe2000c92187c */
[----:B------:R-:W-:-:S03]  /*61190*/  VIADD R252, R26, 0xfffffd96 ;  /* 0xfffffd961afc7836 */ /* 0x000fc60000000000 */
[----:B------:R1:W-:Y:S01]  /*611a0*/  LDGSTS.E [R242+0x54000], desc[UR60][R22.64], !P1 ;  /* 0x5400000016f27fae */ /* 0x0003e2000c92187c */
[----:B--2---:R-:W-:-:S04]  /*611b0*/  IMAD.WIDE R18, R8, 0x4, R18 ;  /* 0x0000000408127825 */ /* 0x004fc800078e0212 */
[C---:B------:R-:W-:Y:S01]  /*611c0*/  IMAD.WIDE R24, R8.reuse, 0x4, R24 ;  /* 0x0000000408187825 */ /* 0x040fe200078e0218 */
[----:B-1----:R-:W1:Y:S08]  /*611d0*/  LDC R23, c[0x0][0x230] ;  /* 0x00008c00ff177b82 */ /* 0x002e700000000800 */
[----:B------:R-:W2:Y:S01]  /*611e0*/  LDC R22, c[0x0][0x230] ;  /* 0x00008c00ff167b82 */ /* 0x000ea20000000800 */
[C---:B---3--:R-:W-:Y:S01]  /*611f0*/  IMAD.WIDE R28, R8.reuse, 0x4, R20 ;  /* 0x00000004081c7825 */ /* 0x048fe200078e0214 */
        /* <DEDUP_REMOVED lines=15> */
[----:B------:R-:W-:-:S04]  /*612f0*/  IMAD.WIDE R30, R8, 0x4, R222 ;  /* 0x00000004081e7825 */ /* 0x000fc800078e02de */
[----:B-1----:R-:W-:Y:S01]  /*61300*/  IMAD.WIDE R28, R8, 0x4, R238 ;  /* 0x00000004081c7825 */ /* 0x002fe200078e02ee */
[----:B------:R-:W-:Y:S01]  /*61310*/  ISETP.GE.U32.AND P1, PT, R4, 0x7ffffd18, PT ;  /* 0x7ffffd180400780c */ /* 0x000fe20003f26070 */
[----:B------:R1:W-:Y:S04]  /*61320*/  STL.64 [R1+0x1ab8], R230 ;  /* 0x001ab8e601007387 */ /* 0x0003e80000100a00 */
[----:B------:R-:W-:Y:S04]  /*61330*/  STL.64 [R1+0x1ab0], R32 ;  /* 0x001ab02001007387 */ /* 0x000fe80000100a00 */
[----:B------:R-:W4:Y:S04]  /*61340*/  LDL.LU.64 R34, [R1+0x1648] ;  /* 0x0016480001227983 */ /* 0x000f280000300a00 */
[----:B------:R-:W4:Y:S04]  /*61350*/  LDL.LU.64 R222, [R1+0x1638] ;  /* 0x0016380001de7983 */ /* 0x000f280000300a00 */
[----:B------:R-:W-:Y:S04]  /*61360*/  STL.64 [R1+0x1aa8], R30 ;  /* 0x001aa81e01007387 */ /* 0x000fe80000100a00 */
[----:B------:R-:W-:Y:S04]  /*61370*/  LDGSTS.E [R242+0x5000c], desc[UR60][R230.64], !P5 ;  /* 0x5000c000e6f27fae */ /* 0x000fe8000e92187c */
[----:B------:R3:W-:Y:S01]  /*61380*/  STL.64 [R1+0x1aa0], R28 ;  /* 0x001aa01c01007387 */ /* 0x0007e20000100a00 */
[----:B------:R-:W-:-:S02]  /*61390*/  IADD3 R4, R14, -0x26b, RZ ;  /* 0xfffffd950e047810 */ /* 0x000fc40007ffe0ff */
[----:B------:R-:W-:Y:S01]  /*613a0*/  ISETP.GE.U32.AND P6, PT, R252, 0x7ffffd17, PT ;  /* 0x7ffffd17fc00780c */ /* 0x000fe20003fc6070 */
[----:B------:R-:W-:Y:S01]  /*613b0*/  LDGSTS.E [R242+0x5400c], desc[UR60][R32.64], !P5 ;  /* 0x5400c00020f27fae */ /* 0x000fe2000e92187c */
[----:B------:R-:W4:Y:S03]  /*613c0*/  LDC R26, c[0x0][0x230] ;  /* 0x00008c00ff1a7b82 */ /* 0x000f260000000800 */
[----:B-1----:R-:W4:Y:S04]  /*613d0*/  LDL.LU.64 R230, [R1+0x1628] ;  /* 0x0016280001e67983 */ /* 0x002f280000300a00 */
[----:B------:R-:W4:Y:S01]  /*613e0*/  LDL.LU.64 R238, [R1+0x1580] ;  /* 0x0015800001ee7983 */ /* 0x000f220000300a00 */
[----:B------:R-:W-:Y:S01]  /*613f0*/  ISETP.GE.U32.AND P4, PT, R4, 0x7ffffd16, PT ;  /* 0x7ffffd160400780c */ /* 0x000fe20003f86070 */
[----:B------:R-:W-:Y:S01]  /*61400*/  VIADD R252, R10, 0xfffffd94 ;  /* 0xfffffd940afc7836 */ /* 0x000fe20000000000 */
[----:B------:R-:W-:Y:S01]  /*61410*/  IADD3 R4, R9, -0x20d, RZ ;  /* 0xfffffdf309047810 */ /* 0x000fe20007ffe0ff */
[----:B------:R-:W-:Y:S04]  /*61420*/  LDGSTS.E [R242+0x58000], desc[UR60][R30.64], !P1 ;  /* 0x580000001ef27fae */ /* 0x000fe8000c92187c */
[----:B------:R3:W-:Y:S01]  /*61430*/  LDGSTS.E [R242+0x5c000], desc[UR60][R28.64], !P1 ;  /* 0x5c0000001cf27fae */ /* 0x0007e2000c92187c */
[----:B------:R-:W1:Y:S01]  /*61440*/  LDC R14, c[0x0][0x230] ;  /* 0x00008c00ff0e7b82 */ /* 0x000e620000000800 */
[----:B------:R-:W-:-:S02]  /*61450*/  ISETP.GE.U32.AND P5, PT, R252, 0x7ffffd15, PT ;  /* 0x7ffffd15fc00780c */ /* 0x000fc40003fa6070 */
[----:B------:R-:W-:Y:S01]  /*61460*/  ISETP.GE.U32.AND P1, PT, R4, 0x7ffffd74, PT ;  /* 0x7ffffd740400780c */ /* 0x000fe20003f26070 */
[----:B------:R-:W-:Y:S01]  /*61470*/  VIADD R252, R23, 0xfffffdf2 ;  /* 0xfffffdf217fc7836 */ /* 0x000fe20000000000 */
[----:B--2---:R-:W-:-:S03]  /*61480*/  IADD3 R4, R22, -0x20f, RZ ;  /* 0xfffffdf116047810 */ /* 0x004fc60007ffe0ff */
        /* <DEDUP_REMOVED lines=17> */
[----:B----4-:R-:W-:-:S04]  /*615a0*/  IMAD.WIDE R32, R8, 0x4, R34 ;  /* 0x0000000408207825 */ /* 0x010fc800078e0222 */
[----:B------:R-:W-:Y:S01]  /*615b0*/  IMAD.WIDE R30, R8, 0x4, R222 ;  /* 0x00000004081e7825 */ /* 0x000fe200078e02de */
[----:B------:R1:W-:Y:S03]  /*615c0*/  LDGSTS.E [R242+0x58008], desc[UR60][R28.64], !P4 ;  /* 0x580080001cf27fae */ /* 0x0003e6000e12187c */
[----:B------:R-:W-:Y:S01]  /*615d0*/  VIADD R252, R26, 0xfffffdf0 ;  /* 0xfffffdf01afc7836 */ /* 0x000fe20000000000 */
[----:B------:R-:W-:Y:S04]  /*615e0*/  STL.64 [R1+0x1a78], R32 ;  /* 0x001a782001007387 */ /* 0x000fe80000100a00 */
[----:B------:R-:W-:Y:S04]  /*615f0*/  STL.64 [R1+0x1a70], R30 ;  /* 0x001a701e01007387 */ /* 0x000fe80000100a00 */
[----:B------:R-:W4:Y:S04]  /*61600*/  LDL.LU.64 R34, [R1+0x1530] ;  /* 0x0015300001227983 */ /* 0x000f280000300a00 */
[----:B------:R-:W4:Y:S04]  /*61610*/  LDL.LU.64 R222, [R1+0x1520] ;  /* 0x0015200001de7983 */ /* 0x000f280000300a00 */
[----:B------:R1:W-:Y:S04]  /*61620*/  LDGSTS.E [R242+0x5c008], desc[UR60][R22.64], !P4 ;  /* 0x5c00800016f27fae */ /* 0x0003e8000e12187c */
[----:B------:R-:W-:Y:S04]  /*61630*/  LDGSTS.E [R242+0x5800c], desc[UR60][R32.64], !P5 ;  /* 0x5800c00020f27fae */ /* 0x000fe8000e92187c */
[----:B------:R-:W-:Y:S01]  /*61640*/  LDGSTS.E [R242+0x5c00c], desc[UR60][R30.64], !P5 ;  /* 0x5c00c0001ef27fae */ /* 0x000fe2000e92187c */
[----:B-1----:R-:W-:-:S04]  /*61650*/  IMAD.WIDE R28, R8, 0x4, R230 ;  /* 0x00000004081c7825 */ /* 0x002fc800078e02e6 */
[----:B------:R-:W-:Y:S01]  /*61660*/  IMAD.WIDE R26, R8, 0x4, R238 ;  /* 0x00000004081a7825 */ /* 0x000fe200078e02ee */
        /* <DEDUP_REMOVED lines=19> */
[----:B------:R-:W-:-:S04]  /*617a0*/  IMAD.WIDE R24, R8, 0x4, R24 ;  /* 0x0000000408187825 */ /* 0x000fc800078e0218 */
[C---:B------:R-:W-:Y:S01]  /*617b0*/  IMAD.WIDE R30, R8.reuse, 0x4, R20 ;  /* 0x00000004081e7825 */ /* 0x040fe200078e0214 */
[----:B------:R3:W-:Y:S03]  /*617c0*/  STL.64 [R1+0x1a58], R18 ;  /* 0x001a581201007387 */ /* 0x0007e60000100a00 */
[C---:B--2---:R-:W-:Y:S01]  /*617d0*/  IMAD.WIDE R28, R8.reuse, 0x4, R16 ;  /* 0x00000004081c7825 */ /* 0x044fe200078e0210 */
[----:B------:R2:W-:Y:S04]  /*617e0*/  STL.64 [R1+0x1a50], R24 ;  /* 0x001a501801007387 */ /* 0x0005e80000100a00 */
[----:B------:R-:W2:Y:S04]  /*617f0*/  LDL.LU.64 R20, [R1+0x14f0] ;  /* 0x0014f00001147983 */ /* 0x000ea80000300a00 */
[----:B------:R-:W2:Y:S04]  /*61800*/  LDL.LU.64 R16, [R1+0x14e0] ;  /* 0x0014e00001107983 */ /* 0x000ea80000300a00 */
[----:B------:R1:W-:Y:S04]  /*61810*/  STL.64 [R1+0x1a48], R30 ;  /* 0x001a481e01007387 */ /* 0x0003e80000100a00 */
[----:B------:R-:W-:Y:S04]  /*61820*/  LDGSTS.E [R15+0x40004], desc[UR60][R18.64], !P6 ;  /* 0x40004000120f7fae */ /* 0x000fe8000f12187c */
[----:B------:R1:W-:Y:S04]  /*61830*/  STL.64 [R1+0x1a40], R28 ;  /* 0x001a401c01007387 */ /* 0x0003e80000100a00 */
[----:B------:R-:W-:Y:S04]  /*61840*/  LDGSTS.E [R15+0x44004], desc[UR60][R24.64], !P6 ;  /* 0x44004000180f7fae */ /* 0x000fe8000f12187c */
[----:B------:R1:W-:Y:S01]  /*61850*/  LDGSTS.E [R15+0x40008], desc[UR60][R30.64], !P4 ;  /* 0x400080001e0f7fae */ /* 0x0003e2000e12187c */
[----:B----4-:R-:W-:-:S03]  /*61860*/  IMAD.WIDE R32, R8, 0x4, R34 ;  /* 0x0000000408207825 */ /* 0x010fc600078e0222 */
[----:B------:R4:W-:Y:S04]  /*61870*/  LDGSTS.E [R15+0x44008], desc[UR60][R28.64], !P4 ;  /* 0x440080001c0f7fae */ /* 0x0009e8000e12187c */
[----:B---3--:R-:W3:Y:S04]  /*61880*/  LDL.LU.64 R18, [R1+0x14d8] ;  /* 0x0014d80001127983 */ /* 0x008ee80000300a00 */
[----:B--2---:R-:W2:Y:S01]  /*61890*/  LDL.LU.64 R24, [R1+0x14d0] ;  /* 0x0014d00001187983 */ /* 0x004ea20000300a00 */
[----:B-1----:R-:W-:Y:S01]  /*618a0*/  IMAD.WIDE R30, R8, 0x4, R222 ;  /* 0x00000004081e7825 */ /* 0x002fe200078e02de */
[----:B------:R-:W-:-:S02]  /*618b0*/  ISETP.GE.U32.AND P6, PT, R252, 0x7ffffd53, PT ;  /* 0x7ffffd53fc00780c */ /* 0x000fc40003fc6070 */
[----:B------:R-:W-:Y:S01]  /*618c0*/  ISETP.GE.U32.AND P4, PT, R4, 0x7ffffd52, PT ;  /* 0x7ffffd520400780c */ /* 0x000fe20003f86070 */
[----:B------:R-:W-:Y:S01]  /*618d0*/  VIADD R252, R23, 0xfffffdd0 ;  /* 0xfffffdd017fc7836 */ /* 0x000fe20000000000 */
[----:B------:R-:W-:Y:S01]  /*618e0*/  IADD3 R4, R22, -0x24d, RZ ;  /* 0xfffffdb316047810 */ /* 0x000fe20007ffe0ff */
[C---:B----4-:R-:W-:Y:S01]  /*618f0*/  IMAD.WIDE R28, R8.reuse, 0x4, R230 ;  /* 0x00000004081c7825 */ /* 0x050fe200078e02e6 */
        /* <DEDUP_REMOVED lines=466> */
[C---:B------:R-:W-:Y:S02]  /*63620*/  IMAD.WIDE R18, R8.reuse, 0x4, R24 ;  /* 0x0000000408127825 */ /* 0x040fe400078e0218 */
[----:B------:R-:W3:Y:S04]  /*63630*/  LDL.LU.64 R24, [R1+0x568] ;  /* 0x0005680001187983 */ /* 0x000ee80000300a00 */
[----:B------:R-:W3:Y:S04]  /*63640*/  LDL.LU.64 R20, [R1+0x560] ;  /* 0x0005600001147983 */ /* 0x000ee80000300a00 */
[----:B------:R4:W-:Y:S04]  /*63650*/  STL.64 [R1+0x1788], R28 ;  /* 0x0017881c01007387 */ /* 0x0009e80000100a00 */
[----:B------:R4:W-:Y:S04]  /*63660*/  STL.64 [R1+0x1780], R18 ;  /* 0x0017801201007387 */ /* 0x0009e80000100a00 */
[----:B-1----:R-:W3:Y:S04]  /*63670*/  LDL.LU.64 R22, [R1+0x558] ;  /* 0x0005580001167983 */ /* 0x002ee80000300a00 */
[----:B--2---:R-:W2:Y:S01]  /*63680*/  LDL.LU.64 R16, [R1+0x550] ;  /* 0x0005500001107983 */ /* 0x004ea20000300a00 */
[----:B----4-:R-:W-:-:S04]  /*63690*/  IMAD.WIDE R32, R8, 0x4, R34 ;  /* 0x0000000408207825 */ /* 0x010fc800078e0222 */
[----:B------:R-:W-:Y:S01]  /*636a0*/  IMAD.WIDE R30, R8, 0x4, R222 ;  /* 0x00000004081e7825 */ /* 0x000fe200078e02de */
[----:B------:R-:W-:Y:S01]  /*636b0*/  ISETP.GE.U32.AND P6, PT, R252, 0x7ffffd67, PT ;  /* 0x7ffffd67fc00780c */ /* 0x000fe20003fc6070 */
[----:B------:R1:W-:Y:S02]  /*636c0*/  LDGSTS.E [R3+0x58008], desc[UR60][R28.64], !P4 ;  /* 0x580080001c037fae */ /* 0x0003e4000e12187c */
[----:B------:R-:W-:Y:S02]  /*636d0*/  VIADD R252, R26, 0xfffffde4 ;  /* 0xfffffde41afc7836 */ /* 0x000fe40000000000 */
        /* <DEDUP_REMOVED lines=29> */
[----:B------:R-:W-:-:S04]  /*638b0*/  IMAD.WIDE R30, R8, 0x4, R22 ;  /* 0x00000004081e7825 */ /* 0x000fc800078e0216 */
[C---:B--2---:R-:W-:Y:S01]  /*638c0*/  IMAD.WIDE R28, R8.reuse, 0x4, R16 ;  /* 0x00000004081c7825 */ /* 0x044fe200078e0210 */
[----:B------:R2:W-:Y:S04]  /*638d0*/  STL.64 [R1+0x1758], R24 ;  /* 0x0017581801007387 */ /* 0x0005e80000100a00 */
[----:B------:R3:W-:Y:S04]  /*638e0*/  STL.64 [R1+0x1750], R20 ;  /* 0x0017501401007387 */ /* 0x0007e80000100a00 */
[----:B------:R-:W3:Y:S04]  /*638f0*/  LDL.LU.64 R16, [R1+0x4e8] ;  /* 0x0004e80001107983 */ /* 0x000ee80000300a00 */
[----:B------:R-:W3:Y:S04]  /*63900*/  LDL.LU.64 R22, [R1+0x4e0] ;  /* 0x0004e00001167983 */ /* 0x000ee80000300a00 */
[----:B------:R1:W-:Y:S04]  /*63910*/  STL.64 [R1+0x1748], R30 ;  /* 0x0017481e01007387 */ /* 0x0003e80000100a00 */
[----:B------:R-:W-:Y:S04]  /*63920*/  LDGSTS.E [R2+0x40004], desc[UR60][R24.64], !P6 ;  /* 0x4000400018027fae */ /* 0x000fe8000f12187c */
[----:B------:R1:W-:Y:S04]  /*63930*/  STL.64 [R1+0x1740], R28 ;  /* 0x0017401c01007387 */ /* 0x0003e80000100a00 */
[----:B------:R-:W-:Y:S04]  /*63940*/  LDGSTS.E [R2+0x44004], desc[UR60][R20.64], !P6 ;  /* 0x4400400014027fae */ /* 0x000fe8000f12187c */
[----:B------:R1:W-:Y:S01]  /*63950*/  LDGSTS.E [R2+0x40008], desc[UR60][R30.64], !P4 ;  /* 0x400080001e027fae */ /* 0x0003e2000e12187c */
[----:B----4-:R-:W-:-:S03]  /*63960*/  IMAD.WIDE R32, R8, 0x4, R34 ;  /* 0x0000000408207825 */ /* 0x010fc600078e0222 */
[----:B------:R4:W-:Y:S04]  /*63970*/  LDGSTS.E [R2+0x44008], desc[UR60][R28.64], !P4 ;  /* 0x440080001c027fae */ /* 0x0009e8000e12187c */
[----:B--2---:R-:W2:Y:S04]  /*63980*/  LDL.LU.64 R24, [R1+0x4d8] ;  /* 0x0004d80001187983 */ /* 0x004ea80000300a00 */
[----:B---3--:R-:W3:Y:S01]  /*63990*/  LDL.LU.64 R20, [R1+0x4d0] ;  /* 0x0004d00001147983 */ /* 0x008ee20000300a00 */
        /* <DEDUP_REMOVED lines=11> */
[----:B------:R1:W-:Y:S04]  /*63a50*/  STL.64 [R1+0x1728], R28 ;  /* 0x0017281c01007387 */ /* 0x0003e80000100a00 */
[----:B------:R1:W-:Y:S04]  /*63a60*/  STL.64 [R1+0x1720], R18 ;  /* 0x0017201201007387 */ /* 0x0003e80000100a00 */
[----:B------:R-:W4:Y:S04]  /*63a70*/  LDL.LU.64 R230, [R1+0x478] ;  /* 0x0004780001e67983 */ /* 0x000f280000300a00 */
[----:B------:R-:W4:Y:S04]  /*63a80*/  LDL.LU.64 R238, [R1+0x470] ;  /* 0x0004700001ee7983 */ /* 0x000f280000300a00 */
[----:B------:R-:W-:Y:S04]  /*63a90*/  LDGSTS.E [R2+0x4000c], desc[UR60][R32.64], !P5 ;  /* 0x4000c00020027fae */ /* 0x000fe8000e92187c */
[----:B------:R-:W-:Y:S04]  /*63aa0*/  LDGSTS.E [R2+0x4400c], desc[UR60][R30.64], !P5 ;  /* 0x4400c0001e027fae */ /* 0x000fe8000e92187c */
[----:B------:R1:W-:Y:S01]  /*63ab0*/  LDGSTS.E [R2+0x48000], desc[UR60][R28.64], !P1 ;  /* 0x480000001c027fae */ /* 0x0003e2000c92187c */
[----:B------:R-:W-:Y:S01]  /*63ac0*/  ISETP.GE.U32.AND P5, PT, R252, 0x7ffffd45, PT ;  /* 0x7ffffd45fc00780c */ /* 0x000fe20003fa6070 */
[----:B------:R-:W-:-:S02]  /*63ad0*/  VIADD R252, R26, 0xfffffda6 ;  /* 0xfffffda61afc7836 */ /* 0x000fc40000000000 */
[----:B------:R1:W-:Y:S01]  /*63ae0*/  LDGSTS.E [R2+0x4c000], desc[UR60][R18.64], !P1 ;  /* 0x4c00000012027fae */ /* 0x0003e2000c92187c */
[----:B------:R-:W-:-:S04]  /*63af0*/  IMAD.WIDE R16, R8, 0x4, R16 ;  /* 0x0000000408107825 */ /* 0x000fc800078e0210 */
[C---:B-1----:R-:W-:Y:S01]  /*63b00*/  IMAD.WIDE R28, R8.reuse, 0x4, R22 ;  /* 0x00000004081c7825 */ /* 0x042fe200078e0216 */
[----:B------:R-:W1:Y:S08]  /*63b10*/  LDC R19, c[0x0][0x230] ;  /* 0x00008c00ff137b82 */ /* 0x000e700000000800 */
[----:B------:R-:W1:Y:S01]  /*63b20*/  LDC R18, c[0x0][0x230] ;  /* 0x00008c00ff127b82 */ /* 0x000e620000000800 */
[----:B------:R3:W-:Y:S04]  /*63b30*/  STL.64 [R1+0x1718], R16 ;  /* 0x0017181001007387 */ /* 0x0007e80000100a00 */
[----:B------:R-:W-:Y:S04]  /*63b40*/  STL.64 [R1+0x1710], R28 ;  /* 0x0017101c01007387 */ /* 0x000fe80000100a00 */
[----:B------:R-:W4:Y:S04]  /*63b50*/  LDL.LU.64 R26, [R1+0x468] ;  /* 0x00046800011a7983 */ /* 0x000f280000300a00 */
[----:B------:R-:W4:Y:S04]  /*63b60*/  LDL.LU.64 R22, [R1+0x460] ;  /* 0x0004600001167983 */ /* 0x000f280000300a00 */
[----:B------:R-:W-:Y:S04]  /*63b70*/  LDGSTS.E [R2+0x48004], desc[UR60][R16.64], !P6 ;  /* 0x4800400010027fae */ /* 0x000fe8000f12187c */
[----:B------:R4:W-:Y:S01]  /*63b80*/  LDGSTS.E [R2+0x4c004], desc[UR60][R28.64], !P6 ;  /* 0x4c0040001c027fae */ /* 0x0009e2000f12187c */
[----:B--2---:R-:W-:-:S04]  /*63b90*/  IMAD.WIDE R24, R8, 0x4, R24 ;  /* 0x0000000408187825 */ /* 0x004fc800078e0218 */
[C---:B---3--:R-:W-:Y:S01]  /*63ba0*/  IMAD.WIDE R20, R8.reuse, 0x4, R20 ;  /* 0x0000000408147825 */ /* 0x048fe200078e0214 */
[----:B------:R2:W-:Y:S04]  /*63bb0*/  STL.64 [R1+0x1708], R24 ;  /* 0x0017081801007387 */ /* 0x0005e80000100a00 */
[----:B------:R3:W-:Y:S04]  /*63bc0*/  STL.64 [R1+0x1700], R20 ;  /* 0x0017001401007387 */ /* 0x0007e80000100a00 */
[----:B------:R-:W3:Y:S04]  /*63bd0*/  LDL.LU.64 R16, [R1+0x458] ;  /* 0x0004580001107983 */ /* 0x000ee80000300a00 */
[----:B------:R-:W-:Y:S04]  /*63be0*/  LDGSTS.E [R2+0x48008], desc[UR60][R24.64], !P4 ;  /* 0x4800800018027fae */ /* 0x000fe8000e12187c */
[----:B------:R3:W-:Y:S04]  /*63bf0*/  LDGSTS.E [R2+0x4c008], desc[UR60][R20.64], !P4 ;  /* 0x4c00800014027fae */ /* 0x0007e8000e12187c */
[----:B--2---:R-:W2:Y:S01]  /*63c00*/  LDL.LU.64 R24, [R1+0x450] ;  /* 0x0004500001187983 */ /* 0x004ea20000300a00 */
[----:B----4-:R-:W-:-:S04]  /*63c10*/  IMAD.WIDE R222, R8, 0x4, R222 ;  /* 0x0000000408de7825 */ /* 0x010fc800078e02de */
[----:B------:R-:W-:-:S04]  /*63c20*/  IMAD.WIDE R32, R8, 0x4, R34 ;  /* 0x0000000408207825 */ /* 0x000fc800078e0222 */
[----:B------:R-:W-:-:S04]  /*63c30*/  IMAD.WIDE R30, R8, 0x4, R230 ;  /* 0x00000004081e7825 */ /* 0x000fc800078e02e6 */
[----:B------:R-:W-:Y:S01]  /*63c40*/  IMAD.WIDE R28, R8, 0x4, R238 ;  /* 0x00000004081c7825 */ /* 0x000fe200078e02ee */
[----:B------:R-:W-:Y:S01]  /*63c50*/  ISETP.GE.U32.AND P1, PT, R4, 0x7ffffd28, PT ;  /* 0x7ffffd280400780c */ /* 0x000fe20003f26070 */
[----:B------:R4:W-:Y:S04]  /*63c60*/  STL.64 [R1+0x16f8], R222 ;  /* 0x0016f8de01007387 */ /* 0x0009e80000100a00 */
[----:B------:R-:W-:Y:S04]  /*63c70*/  STL.64 [R1+0x16f0], R32 ;  /* 0x0016f02001007387 */ /* 0x000fe80000100a00 */
[----:B------:R-:W2:Y:S04]  /*63c80*/  LDL.LU.64 R230, [R1+0x448] ;  /* 0x0004480001e67983 */ /* 0x000ea80000300a00 */
[----:B------:R-:W2:Y:S04]  /*63c90*/  LDL.LU.64 R34, [R1+0x440] ;  /* 0x0004400001227983 */ /* 0x000ea80000300a00 */
[----:B------:R1:W-:Y:S04]  /*63ca0*/  STL.64 [R1+0x16e8], R30 ;  /* 0x0016e81e01007387 */ /* 0x0003e80000100a00 */
[----:B------:R-:W-:Y:S04]  /*63cb0*/  LDGSTS.E [R2+0x4800c], desc[UR60][R222.64], !P5 ;  /* 0x4800c000de027fae */ /* 0x000fe8000e92187c */
[----:B------:R1:W-:Y:S01]  /*63cc0*/  STL.64 [R1+0x16e0], R28 ;  /* 0x0016e01c01007387 */ /* 0x0003e20000100a00 */
[----:B------:R-:W-:-:S02]  /*63cd0*/  IADD3 R4, R14, -0x25b, RZ ;  /* 0xfffffda50e047810 */ /* 0x000fc40007ffe0ff */
[----:B------:R-:W-:Y:S01]  /*63ce0*/  ISETP.GE.U32.AND P6, PT, R252, 0x7ffffd27, PT ;  /* 0x7ffffd27fc00780c */ /* 0x000fe20003fc6070 */
[----:B------:R-:W-:Y:S01]  /*63cf0*/  LDGSTS.E [R2+0x4c00c], desc[UR60][R32.64], !P5 ;  /* 0x4c00c00020027fae */ /* 0x000fe2000e92187c */
[----:B---3--:R-:W3:Y:S08]  /*63d00*/  LDC R20, c[0x0][0x230] ;  /* 0x00008c00ff147b82 */ /* 0x008ef00000000800 */
[----:B------:R-:W3:Y:S01]  /*63d10*/  LDC R21, c[0x0][0x230] ;  /* 0x00008c00ff157b82 */ /* 0x000ee20000000800 */
[----:B----4-:R-:W4:Y:S04]  /*63d20*/  LDL.LU.64 R222, [R1+0x3e8] ;  /* 0x0003e80001de7983 */ /* 0x010f280000300a00 */
[----:B------:R-:W3:Y:S01]  /*63d30*/  LDL.LU.64 R238, [R1+0x3e0] ;  /* 0x0003e00001ee7983 */ /* 0x000ee20000300a00 */
[----:B------:R-:W-:Y:S01]  /*63d40*/  ISETP.GE.U32.AND P4, PT, R4, 0x7ffffd26, PT ;  /* 0x7ffffd260400780c */ /* 0x000fe20003f86070 */
[----:B------:R-:W-:Y:S01]  /*63d50*/  VIADD R252, R10, 0xfffffda4 ;  /* 0xfffffda40afc7836 */ /* 0x000fe20000000000 */
[----:B------:R-:W-:Y:S01]  /*63d60*/  IADD3 R4, R9, -0x279, RZ ;  /* 0xfffffd8709047810 */ /* 0x000fe20007ffe0ff */
[----:B------:R1:W-:Y:S04]  /*63d70*/  LDGSTS.E [R2+0x50000], desc[UR60][R30.64], !P1 ;  /* 0x500000001e027fae */ /* 0x0003e8000c92187c */
[----:B------:R1:W-:Y:S01]  /*63d80*/  LDGSTS.E [R2+0x54000], desc[UR60][R28.64], !P1 ;  /* 0x540000001c027fae */ /* 0x0003e2000c92187c */
[----:B------:R-:W3:Y:S01]  /*63d90*/  LDC R10, c[0x0][0x230] ;  /* 0x00008c00ff0a7b82 */ /* 0x000ee20000000800 */
[----:B------:R-:W-:-:S02]  /*63da0*/  ISETP.GE.U32.AND P5, PT, R252, 0x7ffffd25, PT ;  /* 0x7ffffd25fc00780c */ /* 0x000fc40003fa6070 */
[----:B------:R-:W-:Y:S01]  /*63db0*/  ISETP.GE.U32.AND P1, PT, R4, 0x7ffffd08, PT ;  /* 0x7ffffd080400780c */ /* 0x000fe20003f26070 */
[----:B-1----:R-:W-:Y:S01]  /*63dc0*/  VIADD R252, R19, 0xfffffd86 ;  /* 0xfffffd8613fc7836 */ /* 0x002fe20000000000 */
[----:B------:R-:W-:-:S03]  /*63dd0*/  IADD3 R4, R18, -0x27b, RZ ;  /* 0xfffffd8512047810 */ /* 0x000fc60007ffe0ff */
[----:B------:R-:W1:Y:S08]  /*63de0*/  LDC R14, c[0x0][0x230] ;  /* 0x00008c00ff0e7b82 */ /* 0x000e700000000800 */
[----:B------:R-:W1:Y:S01]  /*63df0*/  LDC R9, c[0x0][0x230] ;  /* 0x00008c00ff097b82 */ /* 0x000e620000000800 */
[----:B------:R-:W-:-:S04]  /*63e00*/  IMAD.WIDE R30, R8, 0x4, R26 ;  /* 0x00000004081e7825 */ /* 0x000fc800078e021a */
[C---:B------:R-:W-:Y:S01]  /*63e10*/  IMAD.WIDE R28, R8.reuse, 0x4, R22 ;  /* 0x00000004081c7825 */ /* 0x040fe200078e0216 */
[----:B------:R-:W-:Y:S04]  /*63e20*/  STL.64 [R1+0x16d8], R30 ;  /* 0x0016d81e01007387 */ /* 0x000fe80000100a00 */
[----:B------:R4:W-:Y:S04]  /*63e30*/  LDGSTS.E [R2+0x50004], desc[UR60][R30.64], !P6 ;  /* 0x500040001e027fae */ /* 0x0009e8000f12187c */
[----:B------:R3:W-:Y:S01]  /*63e40*/  LDGSTS.E [R2+0x54004], desc[UR60][R28.64], !P6 ;  /* 0x540040001c027fae */ /* 0x0007e2000f12187c */
[----:B------:R-:W-:-:S03]  /*63e50*/  IMAD.WIDE R18, R8, 0x4, R16 ;  /* 0x0000000408127825 */ /* 0x000fc600078e0210 */
[----:B------:R-:W3:Y:S04]  /*63e60*/  LDL.LU.64 R16, [R1+0x3d8] ;  /* 0x0003d80001107983 */ /* 0x000ee80000300a00 */
[----:B------:R-:W-:Y:S04]  /*63e70*/  STL.64 [R1+0x16d0], R28 ;  /* 0x0016d01c01007387 */ /* 0x000fe80000100a00 */
[----:B------:R-:W3:Y:S04]  /*63e80*/  LDL.LU.64 R22, [R1+0x3d0] ;  /* 0x0003d00001167983 */ /* 0x000ee80000300a00 */
[----:B------:R1:W-:Y:S04]  /*63e90*/  STL.64 [R1+0x16c8], R18 ;  /* 0x0016c81201007387 */ /* 0x0003e80000100a00 */
[----:B------:R-:W-:Y:S01]  /*63ea0*/  LDGSTS.E [R2+0x50008], desc[UR60][R18.64], !P4 ;  /* 0x5000800012027fae */ /* 0x000fe2000e12187c */
[----:B--2---:R-:W-:-:S03]  /*63eb0*/  IMAD.WIDE R26, R8, 0x4, R24 ;  /* 0x00000004081a7825 */ /* 0x004fc600078e0218 */
[----:B------:R-:W2:Y:S04]  /*63ec0*/  LDL.LU.64 R24, [R1+0x3c8] ;  /* 0x0003c80001187983 */ /* 0x000ea80000300a00 */
[----:B------:R-:W-:Y:S04]  /*63ed0*/  STL.64 [R1+0x16c0], R26 ;  /* 0x0016c01a01007387 */ /* 0x000fe80000100a00 */
[----:B-1----:R-:W2:Y:S04]  /*63ee0*/  LDL.LU.64 R18, [R1+0x3c0] ;  /* 0x0003c00001127983 */ /* 0x002ea80000300a00 */
[----:B------:R1:W-:Y:S01]  /*63ef0*/  LDGSTS.E [R2+0x54008], desc[UR60][R26.64], !P4 ;  /* 0x540080001a027fae */ /* 0x0003e2000e12187c */
[----:B------:R-:W-:-:S04]  /*63f00*/  IMAD.WIDE R230, R8, 0x4, R230 ;  /* 0x0000000408e67825 */ /* 0x000fc800078e02e6 */
[C---:B------:R-:W-:Y:S01]  /*63f10*/  IMAD.WIDE R32, R8.reuse, 0x4, R34 ;  /* 0x0000000408207825 */ /* 0x040fe200078e0222 */
[----:B------:R1:W-:Y:S04]  /*63f20*/  STL.64 [R1+0x16b8], R230 ;  /* 0x0016b8e601007387 */ /* 0x0003e80000100a00 */
[----:B------:R1:W-:Y:S04]  /*63f30*/  STL.64 [R1+0x16b0], R32 ;  /* 0x0016b02001007387 */ /* 0x0003e80000100a00 */
[----:B------:R-:W2:Y:S04]  /*63f40*/  LDL.LU.64 R34, [R1+0x3b8] ;  /* 0x0003b80001227983 */ /* 0x000ea80000300a00 */
[----:B------:R-:W-:Y:S01]  /*63f50*/  LDGSTS.E [R2+0x5000c], desc[UR60][R230.64], !P5 ;  /* 0x5000c000e6027fae */ /* 0x000fe2000e92187c */
[----:B----4-:R-:W-:-:S04]  /*63f60*/  IMAD.WIDE R30, R8, 0x4, R222 ;  /* 0x00000004081e7825 */ /* 0x010fc800078e02de */
[----:B---3--:R-:W-:Y:S01]  /*63f70*/  IMAD.WIDE R28, R8, 0x4, R238 ;  /* 0x00000004081c7825 */ /* 0x008fe200078e02ee */
[----:B------:R-:W3:Y:S04]  /*63f80*/  LDL.LU.64 R222, [R1+0x3b0] ;  /* 0x0003b00001de7983 */ /* 0x000ee80000300a00 */
[----:B------:R2:W-:Y:S01]  /*63f90*/  STL.64 [R1+0x16a8], R30 ;  /* 0x0016a81e01007387 */ /* 0x0005e20000100a00 */
[----:B------:R-:W-:-:S03]  /*63fa0*/  ISETP.GE.U32.AND P6, PT, R252, 0x7ffffd07, PT ;  /* 0x7ffffd07fc00780c */ /* 0x000fc60003fc6070 */
[----:B------:R4:W-:Y:S04]  /*63fb0*/  LDGSTS.E [R2+0x5400c], desc[UR60][R32.64], !P5 ;  /* 0x5400c00020027fae */ /* 0x0009e8000e92187c */
[----:B------:R2:W-:Y:S04]  /*63fc0*/  STL.64 [R1+0x16a0], R28 ;  /* 0x0016a01c01007387 */ /* 0x0005e80000100a00 */
[----:B-1----:R-:W3:Y:S04]  /*63fd0*/  LDL.LU.64 R230, [R1+0x538] ;  /* 0x0005380001e67983 */ /* 0x002ee80000300a00 */
[----:B------:R-:W3:Y:S04]  /*63fe0*/  LDL.LU.64 R238, [R1+0x530] ;  /* 0x0005300001ee7983 */ /* 0x000ee80000300a00 */
[----:B------:R2:W-:Y:S04]  /*63ff0*/  LDGSTS.E [R2+0x58000], desc[UR60][R30.64], !P1 ;  /* 0x580000001e027fae */ /* 0x0005e8000c92187c */
[----:B------:R1:W-:Y:S01]  /*64000*/  LDGSTS.E [R2+0x5c000], desc[UR60][R28.64], !P1 ;  /* 0x5c0000001c027fae */ /* 0x0003e2000c92187c */
[----:B------:R-:W1:Y:S01]  /*64010*/  LDC R26, c[0x0][0x230] ;  /* 0x00008c00ff1a7b82 */ /* 0x000e620000000800 */
[----:B------:R-:W-:Y:S01]  /*64020*/  ISETP.GE.U32.AND P4, PT, R4, 0x7ffffd06, PT ;  /* 0x7ffffd060400780c */ /* 0x000fe20003f86070 */
[----:B------:R-:W-:-:S02]  /*64030*/  VIADD R252, R20, 0xfffffd84 ;  /* 0xfffffd8414fc7836 */ /* 0x000fc40000000000 */
[----:B------:R-:W-:-:S04]  /*64040*/  IMAD.WIDE R16, R8, 0x4, R16 ;  /* 0x0000000408107825 */ /* 0x000fc800078e0210 */
[----:B----4-:R-:W-:-:S04]  /*64050*/  IMAD.WIDE R32, R8, 0x4, R22 ;  /* 0x0000000408207825 */ /* 0x010fc800078e0216 */
[C---:B--2---:R-:W-:Y:S01]  /*64060*/  IMAD.WIDE R30, R8.reuse, 0x4, R24 ;  /* 0x00000004081e7825 */ /* 0x044fe200078e0218 */
[----:B------:R2:W-:Y:S04]  /*64070*/  STL.64 [R1+0x1698], R16 ;  /* 0x0016981001007387 */ /* 0x0005e80000100a00 */
[----:B------:R-:W4:Y:S04]  /*64080*/  LDL.LU.64 R24, [R1+0x528] ;  /* 0x0005280001187983 */ /* 0x000f280000300a00 */
[----:B------:R3:W-:Y:S04]  /*64090*/  STL.64 [R1+0x1690], R32 ;  /* 0x0016902001007387 */ /* 0x0007e80000100a00 */
[----:B------:R-:W4:Y:S01]  /*640a0*/  LDL.LU.64 R22, [R1+0x520] ;  /* 0x0005200001167983 */ /* 0x000f220000300a00 */
[----:B-1----:R-:W-:-:S03]  /*640b0*/  IMAD.WIDE R28, R8, 0x4, R18 ;  /* 0x00000004081c7825 */ /* 0x002fc600078e0212 */
[----:B------:R1:W-:Y:S04]  /*640c0*/  STL.64 [R1+0x1688], R30 ;  /* 0x0016881e01007387 */ /* 0x0003e80000100a00 */
[----:B------:R-:W4:Y:S04]  /*640d0*/  LDL.LU.64 R18, [R1+0x518] ;  /* 0x0005180001127983 */ /* 0x000f280000300a00 */
[----:B------:R-:W-:Y:S01]  /*640e0*/  LDGSTS.E [R2+0x58004], desc[UR60][R16.64], !P6 ;  /* 0x5800400010027fae */ /* 0x000fe2000f12187c */
[----:B------:R-:W-:Y:S02]  /*640f0*/  ISETP.GE.U32.AND P5, PT, R252, 0x7ffffd05, PT ;  /* 0x7ffffd05fc00780c */ /* 0x000fe40003fa6070 */
[----:B------:R-:W-:Y:S01]  /*64100*/  IADD3 R4, R14, -0x21d, RZ ;  /* 0xfffffde30e047810 */ /* 0x000fe20007ffe0ff */
[----:B------:R-:W4:Y:S01]  /*64110*/  LDC R20, c[0x0][0x230] ;  /* 0x00008c00ff147b82 */ /* 0x000f220000000800 */
[----:B--2---:R-:W2:Y:S01]  /*64120*/  LDL.LU.64 R16, [R1+0x510] ;  /* 0x0005100001107983 */ /* 0x004ea20000300a00 */
[----:B------:R-:W-:-:S03]  /*64130*/  VIADD R252, R10, 0xfffffde2 ;  /* 0xfffffde20afc7836 */ /* 0x000fc60000000000 */
[----:B------:R1:W-:Y:S04]  /*64140*/  LDGSTS.E [R2+0x5c004], desc[UR60][R32.64], !P6 ;  /* 0x5c00400020027fae */ /* 0x0003e8000f12187c */
[----:B------:R1:W-:Y:S04]  /*64150*/  LDGSTS.E [R2+0x58008], desc[UR60][R30.64], !P4 ;  /* 0x580080001e027fae */ /* 0x0003e8000e12187c */
[----:B------:R1:W-:Y:S04]  /*64160*/  STL.64 [R1+0x1680], R28 ;  /* 0x0016801c01007387 */ /* 0x0003e80000100a00 */
[----:B------:R1:W-:Y:S01]  /*64170*/  LDGSTS.E [R2+0x5c008], desc[UR60][R28.64], !P4 ;  /* 0x5c0080001c027fae */ /* 0x0003e2000e12187c */
[----:B------:R-:W-:Y:S01]  /*64180*/  ISETP.GE.U32.AND P6, PT, R252, 0x7ffffd63, PT ;  /* 0x7ffffd63fc00780c */ /* 0x000fe20003fc6070 */
[----:B------:R-:W-:Y:S01]  /*64190*/  VIADD R252, R26, 0xfffffde0 ;  /* 0xfffffde01afc7836 */ /* 0x000fe20000000000 */
[----:B------:R-:W-:Y:S01]  /*641a0*/  ISETP.GE.U32.AND P1, PT, R4, 0x7ffffd64, PT ;  /* 0x7ffffd640400780c */ /* 0x000fe20003f26070 */
[C---:B---3--:R-:W-:Y:S01]  /*641b0*/  IMAD.WIDE R26, R8.reuse, 0x4, R238 ;  /* 0x00000004081a7825 */ /* 0x048fe200078e02ee */
[----:B------:R-:W3:Y:S08]  /*641c0*/  LDC R14, c[0x0][0x230] ;  /* 0x00008c00ff0e7b82 */ /* 0x000ef00000000800 */
[----:B------:R-:W3:Y:S01]  /*641d0*/  LDC R10, c[0x0][0x230] ;  /* 0x00008c00ff0a7b82 */ /* 0x000ee20000000800 */
[----:B-1----:R-:W-:-:S04]  /*641e0*/  IMAD.WIDE R32, R8, 0x4, R34 ;  /* 0x0000000408207825 */ /* 0x002fc800078e0222 */
[----:B------:R-:W-:-:S04]  /*641f0*/  IMAD.WIDE R30, R8, 0x4, R222 ;  /* 0x00000004081e7825 */ /* 0x000fc800078e02de */
[----:B------:R-:W-:Y:S01]  /*64200*/  IMAD.WIDE R28, R8, 0x4, R230 ;  /* 0x00000004081c7825 */ /* 0x000fe200078e02e6 */
[----:B------:R-:W-:Y:S04]  /*64210*/  STL.64 [R1+0x1678], R32 ;  /* 0x0016782001007387 */ /* 0x000fe80000100a00 */
[----:B------:R-:W-:Y:S04]  /*64220*/  STL.64 [R1+0x1670], R30 ;  /* 0x0016701e01007387 */ /* 0x000fe80000100a00 */
[----:B------:R-:W3:Y:S04]  /*64230*/  LDL.LU.64 R238, [R1+0x508] ;  /* 0x0005080001ee7983 */ /* 0x000ee80000300a00 */
[----:B------:R-:W3:Y:S04]  /*64240*/  LDL.LU.64 R34, [R1+0x500] ;  /* 0x0005000001227983 */ /* 0x000ee80000300a00 */
[----:B------:R-:W-:Y:S04]  /*64250*/  STL.64 [R1+0x1668], R28 ;  /* 0x0016681c01007387 */ /* 0x000fe80000100a00 */
[----:B------:R-:W-:Y:S04]  /*64260*/  STL.64 [R1+0x1660], R26 ;  /* 0x0016601a01007387 */ /* 0x000fe80000100a00 */
[----:B------:R-:W3:Y:S04]  /*64270*/  LDL.LU.64 R222, [R1+0x4b8] ;  /* 0x0004b80001de7983 */ /* 0x000ee80000300a00 */
[----:B------:R-:W3:Y:S01]  /*64280*/  LDL.LU.64 R230, [R1+0x4b0] ;  /* 0x0004b00001e67983 */ /* 0x000ee20000300a00 */
[----:B------:R-:W-:-:S03]  /*64290*/  IADD3 R4, R9, -0x21f, RZ ;  /* 0xfffffde109047810 */ /* 0x000fc60007ffe0ff */
[----:B------:R1:W-:Y:S04]  /*642a0*/  LDGSTS.E [R2+0x5800c], desc[UR60][R32.64], !P5 ;  /* 0x5800c00020027fae */ /* 0x0003e8000e92187c */
[----:B------:R1:W-:Y:S04]  /*642b0*/  LDGSTS.E [R2+0x5c00c], desc[UR60][R30.64], !P5 ;  /* 0x5c00c0001e027fae */ /* 0x0003e8000e92187c */
[----:B------:R1:W-:Y:S01]  /*642c0*/  LDGSTS.E [R0+0x40000], desc[UR60][R28.64], !P1 ;  /* 0x400000001c007fae */ /* 0x0003e2000c92187c */
[----:B------:R-:W-:-:S03]  /*642d0*/  ISETP.GE.U32.AND P4, PT, R4, 0x7ffffd62, PT ;  /* 0x7ffffd620400780c */ /* 0x000fc60003f86070 */
[----:B------:R-:W-:Y:S01]  /*642e0*/  LDGSTS.E [R0+0x44000], desc[UR60][R26.64], !P1 ;  /* 0x440000001a007fae */ /* 0x000fe2000c92187c */
[----:B------:R-:W-:Y:S01]  /*642f0*/  ISETP.GE.U32.AND P5, PT, R252, 0x7ffffd61, PT ;  /* 0x7ffffd61fc00780c */ /* 0x000fe20003fa6070 */
[----:B----4-:R-:W-:-:S04]  /*64300*/  IMAD.WIDE R24, R8, 0x4, R24 ;  /* 0x0000000408187825 */ /* 0x010fc800078e0218 */
[C---:B------:R-:W-:Y:S01]  /*64310*/  IMAD.WIDE R22, R8.reuse, 0x4, R22 ;  /* 0x0000000408167825 */ /* 0x040fe200078e0216 */
[----:B------:R-:W4:Y:S03]  /*64320*/  LDC R9, c[0x0][0x230] ;  /* 0x00008c00ff097b82 */ /* 0x000f260000000800 */
[C---:B------:R-:W-:Y:S01]  /*64330*/  IMAD.WIDE R18, R8.reuse, 0x4, R18 ;  /* 0x0000000408127825 */ /* 0x040fe200078e0212 */
[----:B------:R-:W-:Y:S04]  /*64340*/  STL.64 [R1+0x1658], R24 ;  /* 0x0016581801007387 */ /* 0x000fe80000100a00 */
[----:B------:R1:W-:Y:S04]  /*64350*/  STL.64 [R1+0x1650], R22 ;  /* 0x0016501601007387 */ /* 0x0003e80000100a00 */
[----:B------:R-:W-:Y:S04]  /*64360*/  LDGSTS.E [R0+0x40004], desc[UR60][R24.64], !P6 ;  /* 0x4000400018007fae */ /* 0x000fe8000f12187c */
[----:B------:R-:W-:Y:S04]  /*64370*/  LDGSTS.E [R0+0x44004], desc[UR60][R22.64], !P6 ;  /* 0x4400400016007fae */ /* 0x000fe8000f12187c */
[----:B------:R1:W-:Y:S04]  /*64380*/  STL.64 [R1+0x1648], R18 ;  /* 0x0016481201007387 */ /* 0x0003e80000100a00 */
[----:B------:R-:W-:Y:S01]  /*64390*/  LDGSTS.E [R0+0x40008], desc[UR60][R18.64], !P4 ;  /* 0x4000800012007fae */ /* 0x000fe2000e12187c */
[----:B--2---:R-:W-:-:S03]  /*643a0*/  IMAD.WIDE R16, R8, 0x4, R16 ;  /* 0x0000000408107825 */ /* 0x004fc600078e0210 */
[----:B-1----:R-:W2:Y:S04]  /*643b0*/  LDL.LU.64 R22, [R1+0x4a8] ;  /* 0x0004a80001167983 */ /* 0x002ea80000300a00 */
[----:B------:R1:W-:Y:S04]  /*643c0*/  STL.64 [R1+0x1640], R16 ;  /* 0x0016401001007387 */ /* 0x0003e80000100a00 */
[----:B------:R-:W2:Y:S04]  /*643d0*/  LDL.LU.64 R24, [R1+0x4a0] ;  /* 0x0004a00001187983 */ /* 0x000ea80000300a00 */
[----:B------:R-:W2:Y:S04]  /*643e0*/  LDL.LU.64 R18, [R1+0x498] ;  /* 0x0004980001127983 */ /* 0x000ea80000300a00 */
[----:B------:R-:W2:Y:S04]  /*643f0*/  LDL.LU.64 R26, [R1+0x490] ;  /* 0x00049000011a7983 */ /* 0x000ea80000300a00 */
[----:B------:R1:W-:Y:S01]  /*64400*/  LDGSTS.E [R0+0x44008], desc[UR60][R16.64], !P4 ;  /* 0x4400800010007fae */ /* 0x0003e2000e12187c */
[----:B---3--:R-:W-:-:S04]  /*64410*/  IMAD.WIDE R238, R8, 0x4, R238 ;  /* 0x0000000408ee7825 */ /* 0x008fc800078e02ee */
[----:B------:R-:W-:-:S04]  /*64420*/  IMAD.WIDE R32, R8, 0x4, R34 ;  /* 0x0000000408207825 */ /* 0x000fc800078e0222 */
[----:B------:R-:W-:-:S04]  /*64430*/  IMAD.WIDE R30, R8, 0x4, R222 ;  /* 0x00000004081e7825 */ /* 0x000fc800078e02de */
[----:B------:R-:W-:Y:S01]  /*64440*/  IMAD.WIDE R28, R8, 0x4, R230 ;  /* 0x00000004081c7825 */ /* 0x000fe200078e02e6 */
[----:B------:R-:W-:Y:S01]  /*64450*/  IADD3 R4, R21, -0x23d, RZ ;  /* 0xfffffdc315047810 */ /* 0x000fe20007ffe0ff */
[----:B------:R3:W-:Y:S04]  /*64460*/  STL.64 [R1+0x1638], R238 ;  /* 0x001638ee01007387 */ /* 0x0007e80000100a00 */
[----:B------:R-:W2:Y:S04]  /*64470*/  LDL.LU.64 R34, [R1+0x488] ;  /* 0x0004880001227983 */ /* 0x000ea80000300a00 */
[----:B------:R2:W-:Y:S04]  /*64480*/  STL.64 [R1+0x1630], R32 ;  /* 0x0016302001007387 */ /* 0x0005e80000100a00 */
[----:B------:R-:W2:Y:S04]  /*64490*/  LDL.LU.64 R222, [R1+0x480] ;  /* 0x0004800001de7983 */ /* 0x000ea80000300a00 */
[----:B------:R2:W-:Y:S04]  /*644a0*/  STL.64 [R1+0x1628], R30 ;  /* 0x0016281e01007387 */ /* 0x0005e80000100a00 */
[----:B------:R-:W2:Y:S04]  /*644b0*/  LDL.LU.64 R230, [R1+0x438] ;  /* 0x0004380001e67983 */ /* 0x000ea80000300a00 */
[----:B------:R-:W-:Y:S04]  /*644c0*/  LDGSTS.E [R0+0x4000c], desc[UR60][R238.64], !P5 ;  /* 0x4000c000ee007fae */ /* 0x000fe8000e92187c */
[----:B------:R2:W-:Y:S01]  /*644d0*/  STL.64 [R1+0x1620], R28 ;  /* 0x0016201c01007387 */ /* 0x0005e20000100a00 */
[----:B------:R-:W-:Y:S01]  /*644e0*/  ISETP.GE.U32.AND P1, PT, R4, 0x7ffffd44, PT ;  /* 0x7ffffd440400780c */ /* 0x000fe20003f26070 */
[----:B------:R-:W4:Y:S02]  /*644f0*/  LDC R21, c[0x0][0x230] ;  /* 0x00008c00ff157b82 */ /* 0x000f240000000800 */
[----:B------:R2:W-:Y:S01]  /*64500*/  LDGSTS.E [R0+0x4400c], desc[UR60][R32.64], !P5 ;  /* 0x4400c00020007fae */ /* 0x0005e2000e92187c */
[----:B------:R-:W-:-:S05]  /*64510*/  VIADD R252, R10, 0xfffffdc0 ;  /* 0xfffffdc00afc7836 */ /* 0x000fca0000000000 */
[----:B-1----:R-:W1:Y:S08]  /*64520*/  LDC R17, c[0x0][0x230] ;  /* 0x00008c00ff117b82 */ /* 0x002e700000000800 */
[----:B------:R-:W1:Y:S01]  /*64530*/  LDC R16, c[0x0][0x230] ;  /* 0x00008c00ff107b82 */ /* 0x000e620000000800 */
[----:B---3--:R-:W3:Y:S01]  /*64540*/  LDL.LU.64 R238, [R1+0x430] ;  /* 0x0004300001ee7983 */ /* 0x008ee20000300a00 */
[----:B------:R-:W-:-:S03]  /*64550*/  VIADD R4, R20, 0xfffffdc2 ;  /* 0xfffffdc214047836 */ /* 0x000fc60000000000 */
[----:B------:R2:W-:Y:S03]  /*64560*/  LDGSTS.E [R0+0x48000], desc[UR60][R30.64], !P1 ;  /* 0x480000001e007fae */ /* 0x0005e6000c92187c */
[----:B------:R-:W1:Y:S01]  /*64570*/  LDC R20, c[0x0][0x230] ;  /* 0x00008c00ff147b82 */ /* 0x000e620000000800 */
[----:B------:R2:W-:Y:S07]  /*64580*/  LDGSTS.E [R0+0x4c000], desc[UR60][R28.64], !P1 ;  /* 0x4c0000001c007fae */ /* 0x0005ee000c92187c */
[----:B------:R-:W3:Y:S01]  /*64590*/  LDC R10, c[0x0][0x230] ;  /* 0x00008c00ff0a7b82 */ /* 0x000ee20000000800 */
[----:B------:R-:W-:-:S02]  /*645a0*/  ISETP.GE.U32.AND P6, PT, R4, 0x7ffffd43, PT ;  /* 0x7ffffd430400780c */ /* 0x000fc40003fc6070 */
[----:B------:R-:W-:Y:S02]  /*645b0*/  IADD3 R4, R14, -0x23f, RZ ;  /* 0xfffffdc10e047810 */ /* 0x000fe40007ffe0ff */
[----:B------:R-:W-:-:S03]  /*645c0*/  ISETP.GE.U32.AND P5, PT, R252, 0x7ffffd41, PT ;  /* 0x7ffffd41fc00780c */ /* 0x000fc60003fa6070 */
[----:B------:R-:W3:Y:S01]  /*645d0*/  LDC R14, c[0x0][0x230] ;  /* 0x00008c00ff0e7b82 */ /* 0x000ee20000000800 */
[----:B------:R-:W-:Y:S02]  /*645e0*/  ISETP.GE.U32.AND P4, PT, R4, 0x7ffffd42, PT ;  /* 0x7ffffd420400780c */ /* 0x000fe40003f86070 */
[----:B----4-:R-:W-:-:S05]  /*645f0*/  IADD3 R4, R9, -0x25d, RZ ;  /* 0xfffffda309047810 */ /* 0x010fca0007ffe0ff */
[----:B------:R-:W4:Y:S01]  /*64600*/  LDC R9, c[0x0][0x230] ;  /* 0x00008c00ff097b82 */ /* 0x000f220000000800 */
[----:B------:R-:W-:Y:S01]  /*64610*/  VIADD R252, R21, 0xfffffda2 ;  /* 0xfffffda215fc7836 */ /* 0x000fe20000000000 */
[----:B------:R-:W-:Y:S02]  /*64620*/  ISETP.GE.U32.AND P1, PT, R4, 0x7ffffd24, PT ;  /* 0x7ffffd240400780c */ /* 0x000fe40003f26070 */
[----:B-1----:R-:W-:Y:S01]  /*64630*/  IADD3 R4, R20, -0x25f, RZ ;  /* 0xfffffda114047810 */ /* 0x002fe20007ffe0ff */
[----:B--2---:R-:W-:-:S04]  /*64640*/  IMAD.WIDE R32, R8, 0x4, R22 ;  /* 0x0000000408207825 */ /* 0x004fc800078e0216 */
[C---:B------:R-:W-:Y:S02]  /*64650*/  IMAD.WIDE R30, R8.reuse, 0x4, R24 ;  /* 0x00000004081e7825 */ /* 0x040fe400078e0218 */
[----:B------:R-:W2:Y:S04]  /*64660*/  LDL.LU.64 R24, [R1+0x428] ;  /* 0x0004280001187983 */ /* 0x000ea80000300a00 */
[----:B------:R-:W4:Y:S04]  /*64670*/  LDL.LU.64 R22, [R1+0x420] ;  /* 0x0004200001167983 */ /* 0x000f280000300a00 */
[----:B------:R1:W-:Y:S04]  /*64680*/  STL.64 [R1+0x1618], R32 ;  /* 0x0016182001007387 */ /* 0x0003e80000100a00 */
[----:B------:R1:W-:Y:S04]  /*64690*/  STL.64 [R1+0x1610], R30 ;  /* 0x0016101e01007387 */ /* 0x0003e80000100a00 */
[----:B------:R-:W4:Y:S01]  /*646a0*/  LDL.LU.64 R20, [R1+0x418] ;  /* 0x0004180001147983 */ /* 0x000f220000300a00 */
[----:B------:R-:W-:-:S03]  /*646b0*/  IMAD.WIDE R28, R8, 0x4, R18 ;  /* 0x00000004081c7825 */ /* 0x000fc600078e0212 */
[----:B------:R-:W4:Y:S01]  /*646c0*/  LDL.LU.64 R18, [R1+0x410] ;  /* 0x0004100001127983 */ /* 0x000f220000300a00 */
[----:B------:R-:W-:-:S03]  /*646d0*/  IMAD.WIDE R26, R8, 0x4, R26 ;  /* 0x00000004081a7825 */ /* 0x000fc600078e021a */
[----:B------:R1:W-:Y:S04]  /*646e0*/  LDGSTS.E [R0+0x48004], desc[UR60][R32.64], !P6 ;  /* 0x4800400020007fae */ /* 0x0003e8000f12187c */
[----:B------:R1:W-:Y:S04]  /*646f0*/  LDGSTS.E [R0+0x4c004], desc[UR60][R30.64], !P6 ;  /* 0x4c0040001e007fae */ /* 0x0003e8000f12187c */
[----:B------:R1:W-:Y:S04]  /*64700*/  STL.64 [R1+0x1608], R28 ;  /* 0x0016081c01007387 */ /* 0x0003e80000100a00 */
[----:B------:R1:W-:Y:S04]  /*64710*/  LDGSTS.E [R0+0x48008], desc[UR60][R28.64], !P4 ;  /* 0x480080001c007fae */ /* 0x0003e8000e12187c */
[----:B------:R3:W-:Y:S04]  /*64720*/  STL.64 [R1+0x1600], R26 ;  /* 0x0016001a01007387 */ /* 0x0007e80000100a00 */
[----:B------:R3:W-:Y:S01]  /*64730*/  LDGSTS.E [R0+0x4c008], desc[UR60][R26.64], !P4 ;  /* 0x4c0080001a007fae */ /* 0x0007e2000e12187c */
[----:B------:R-:W-:-:S02]  /*64740*/  ISETP.GE.U32.AND P6, PT, R252, 0x7ffffd23, PT ;  /* 0x7ffffd23fc00780c */ /* 0x000fc40003fc6070 */
[----:B------:R-:W-:Y:S01]  /*64750*/  ISETP.GE.U32.AND P4, PT, R4, 0x7ffffd22, PT ;  /* 0x7ffffd220400780c */ /* 0x000fe20003f86070 */
[----:B-1----:R-:W-:-:S04]  /*64760*/  IMAD.WIDE R32, R8, 0x4, R34 ;  /* 0x0000000408207825 */ /* 0x002fc800078e0222 */
[----:B------:R-:W-:-:S04]  /*64770*/  IMAD.WIDE R30, R8, 0x4, R222 ;  /* 0x00000004081e7825 */ /* 0x000fc800078e02de */
[----:B------:R-:W-:-:S04]  /*64780*/  IMAD.WIDE R28, R8, 0x4, R230 ;  /* 0x00000004081c7825 */ /* 0x000fc800078e02e6 */
[----:B------:R-:W-:Y:S01]  /*64790*/  VIADD R252, R17, 0xfffffda0 ;  /* 0xfffffda011fc7836 */ /* 0x000fe20000000000 */
[----:B------:R-:W-:Y:S04]  /*647a0*/  STL.64 [R1+0x15f8], R32 ;  /* 0x0015f82001007387 */ /* 0x000fe80000100a00 */
[----:B------:R-:W4:Y:S01]  /*647b0*/  LDL.LU.64 R222, [R1+0x408] ;  /* 0x0004080001de7983 */ /* 0x000f220000300a00 */
[----:B------:R-:W-:-:S03]  /*647c0*/  IADD3 R4, R16, -0x27d, RZ ;  /* 0xfffffd8310047810 */ /* 0x000fc60007ffe0ff */
[----:B------:R-:W-:Y:S04]  /*647d0*/  STL.64 [R1+0x15f0], R30 ;  /* 0x0015f01e01007387 */ /* 0x000fe80000100a00 */
[----:B------:R-:W4:Y:S04]  /*647e0*/  LDL.LU.64 R16, [R1+0x400] ;  /* 0x0004000001107983 */ /* 0x000f280000300a00 */
[----:B------:R-:W-:Y:S04]  /*647f0*/  STL.64 [R1+0x15e8], R28 ;  /* 0x0015e81c01007387 */ /* 0x000fe80000100a00 */
[----:B------:R-:W4:Y:S04]  /*64800*/  LDL.LU.64 R230, [R1+0x3a8] ;  /* 0x0003a80001e67983 */ /* 0x000f280000300a00 */
[----:B------:R-:W-:Y:S04]  /*64810*/  LDGSTS.E [R0+0x4800c], desc[UR60][R32.64], !P5 ;  /* 0x4800c00020007fae */ /* 0x000fe8000e92187c */
[----:B------:R-:W-:Y:S01]  /*64820*/  LDGSTS.E [R0+0x4c00c], desc[UR60][R30.64], !P5 ;  /* 0x4c00c0001e007fae */ /* 0x000fe2000e92187c */
[----:B---3--:R-:W-:Y:S01]  /*64830*/  IMAD.WIDE R26, R8, 0x4, R238 ;  /* 0x00000004081a7825 */ /* 0x008fe200078e02ee */
[----:B------:R-:W-:-:S02]  /*64840*/  ISETP.GE.U32.AND P5, PT, R252, 0x7ffffd21, PT ;  /* 0x7ffffd21fc00780c */ /* 0x000fc40003fa6070 */
[----:B------:R-:W3:Y:S01]  /*64850*/  LDL.LU.64 R238, [R1+0x3a0] ;  /* 0x0003a00001ee7983 */ /* 0x000ee20000300a00 */
[----:B------:R-:W-:Y:S02]  /*64860*/  VIADD R252, R14, 0xfffffd80 ;  /* 0xfffffd800efc7836 */ /* 0x000fe40000000000 */
[----:B------:R-:W1:Y:S01]  /*64870*/  S2R R14, SR_TID.X ;  /* 0x00000000000e7919 */ /* 0x000e620000002100 */
[----:B------:R1:W-:Y:S04]  /*64880*/  STL.64 [R1+0x15e0], R26 ;  /* 0x0015e01a01007387 */ /* 0x0003e80000100a00 */
[----:B------:R-:W-:Y:S04]  /*64890*/  LDGSTS.E [R0+0x50000], desc[UR60][R28.64], !P1 ;  /* 0x500000001c007fae */ /* 0x000fe8000c92187c */
[----:B------:R-:W-:Y:S01]  /*648a0*/  LDGSTS.E [R0+0x54000], desc[UR60][R26.64], !P1 ;  /* 0x540000001a007fae */ /* 0x000fe2000c92187c */
[----:B------:R-:W-:Y:S01]  /*648b0*/  ISETP.GE.U32.AND P1, PT, R4, 0x7ffffd04, PT ;  /* 0x7ffffd040400780c */ /* 0x000fe20003f26070 */
[----:B--2---:R-:W-:-:S04]  /*648c0*/  IMAD.WIDE R24, R8, 0x4, R24 ;  /* 0x0000000408187825 */ /* 0x004fc800078e0218 */
[----:B----4-:R-:W-:-:S04]  /*648d0*/  IMAD.WIDE R22, R8, 0x4, R22 ;  /* 0x0000000408167825 */ /* 0x010fc800078e0216 */
[C---:B------:R-:W-:Y:S01]  /*648e0*/  IMAD.WIDE R20, R8.reuse, 0x4, R20 ;  /* 0x0000000408147825 */ /* 0x040fe200078e0214 */
[----:B------:R2:W-:Y:S03]  /*648f0*/  STL.64 [R1+0x15d8], R24 ;  /* 0x0015d81801007387 */ /* 0x0005e60000100a00 */
[----:B------:R-:W-:Y:S01]  /*64900*/  IMAD.WIDE R18, R8, 0x4, R18 ;  /* 0x0000000408127825 */ /* 0x000fe200078e0212 */
[----:B------:R4:W-:Y:S04]  /*64910*/  STL.64 [R1+0x15d0], R22 ;  /* 0x0015d01601007387 */ /* 0x0009e80000100a00 */
[----:B------:R2:W-:Y:S04]  /*64920*/  LDGSTS.E [R0+0x50004], desc[UR60][R24.64], !P6 ;  /* 0x5000400018007fae */ /* 0x0005e8000f12187c */
[----:B------:R4:W-:Y:S04]  /*64930*/  STL.64 [R1+0x15c8], R20 ;  /* 0x0015c81401007387 */ /* 0x0009e80000100a00 */
[----:B-1----:R-:W3:Y:S04]  /*64940*/  LDL.LU.64 R26, [R1+0x368] ;  /* 0x00036800011a7983 */ /* 0x002ee80000300a00 */
[----:B------:R1:W-:Y:S04]  /*64950*/  STL.64 [R1+0x15c0], R18 ;  /* 0x0015c01201007387 */ /* 0x0003e80000100a00 */
[----:B------:R-:W3:Y:S04]  /*64960*/  LDL.LU.64 R30, [R1+0x398] ;  /* 0x00039800011e7983 */ /* 0x000ee80000300a00 */
[----:B------:R-:W3:Y:S04]  /*64970*/  LDL.LU.64 R28, [R1+0x388] ;  /* 0x00038800011c7983 */ /* 0x000ee80000300a00 */
[----:B------:R-:W-:Y:S04]  /*64980*/  LDGSTS.E [R0+0x54004], desc[UR60][R22.64], !P6 ;  /* 0x5400400016007fae */ /* 0x000fe8000f12187c */
[----:B------:R-:W3:Y:S04]  /*64990*/  LDL.LU.64 R34, [R1+0x390] ;  /* 0x0003900001227983 */ /* 0x000ee80000300a00 */
[----:B------:R-:W-:Y:S04]  /*649a0*/  LDGSTS.E [R0+0x50008], desc[UR60][R20.64], !P4 ;  /* 0x5000800014007fae */ /* 0x000fe8000e12187c */
[----:B------:R1:W-:Y:S01]  /*649b0*/  LDGSTS.E [R0+0x54008], desc[UR60][R18.64], !P4 ;  /* 0x5400800012007fae */ /* 0x0003e2000e12187c */
[----:B--2---:R-:W-:-:S02]  /*649c0*/  LOP3.LUT R25, R14, 0x7f, RZ, 0xc0, !PT ;  /* 0x0000007f0e197812 */ /* 0x004fc400078ec0ff */
[----:B------:R-:W2:Y:S02]  /*649d0*/  LDC R14, c[0x0][0x230] ;  /* 0x00008c00ff0e7b82 */ /* 0x000ea40000000800 */
[----:B------:R-:W-:Y:S01]  /*649e0*/  ISETP.GE.AND P6, PT, R25, R252, PT ;  /* 0x000000fc1900720c */ /* 0x000fe20003fc6270 */
[----:B----4-:R-:W4:Y:S04]  /*649f0*/  LDL.LU.64 R22, [R1+0x378] ;  /* 0x0003780001167983 */ /* 0x010f280000300a00 */
[----:B------:R-:W4:Y:S04]  /*64a00*/  LDL.LU.64 R24, [R1+0x380] ;  /* 0x0003800001187983 */ /* 0x000f280000300a00 */
[----:B------:R-:W4:Y:S01]  /*64a10*/  LDL.LU.64 R20, [R1+0x370] ;  /* 0x0003700001147983 */ /* 0x000f220000300a00 */
[----:B------:R-:W-:-:S04]  /*64a20*/  IMAD.WIDE R222, R8, 0x4, R222 ;  /* 0x0000000408de7825 */ /* 0x000fc800078e02de */
[----:B------:R-:W-:-:S04]  /*64a30*/  IMAD.WIDE R32, R8, 0x4, R16 ;  /* 0x0000000408207825 */ /* 0x000fc800078e0210 */
[C---:B-1----:R-:W-:Y:S01]  /*64a40*/  IMAD.WIDE R18, R8.reuse, 0x4, R230 ;  /* 0x0000000408127825 */ /* 0x042fe200078e02e6 */
[----:B------:R-:W-:Y:S04]  /*64a50*/  STL.64 [R1+0x15b8], R222 ;  /* 0x0015b8de01007387 */ /* 0x000fe80000100a00 */
[----:B------:R-:W-:Y:S04]  /*64a60*/  STL.64 [R1+0x15b0], R32 ;  /* 0x0015b02001007387 */ /* 0x000fe80000100a00 */
[----:B------:R-:W-:Y:S04]  /*64a70*/  LDGSTS.E [R0+0x5000c], desc[UR60][R222.64], !P5 ;  /* 0x5000c000de007fae */ /* 0x000fe8000e92187c */
[----:B------:R1:W-:Y:S01]  /*64a80*/  LDGSTS.E [R0+0x5400c], desc[UR60][R32.64], !P5 ;  /* 0x5400c00020007fae */ /* 0x0003e2000e92187c */
[----:B---3--:R-:W-:-:S03]  /*64a90*/  IMAD.WIDE R16, R8, 0x4, R238 ;  /* 0x0000000408107825 */ /* 0x008fc600078e02ee */
[----:B------:R3:W-:Y:S04]  /*64aa0*/  STL.64 [R1+0x15a8], R18 ;  /* 0x0015a81201007387 */ /* 0x0007e80000100a00 */
[----:B------:R-:W-:Y:S04]  /*64ab0*/  LDGSTS.E [R0+0x58000], desc[UR60][R18.64], !P1 ;  /* 0x5800000012007fae */ /* 0x000fe8000c92187c */
[----:B------:R2:W-:Y:S04]  /*64ac0*/  STL.64 [R1+0x15a0], R16 ;  /* 0x0015a01001007387 */ /* 0x0005e80000100a00 */
[----:B------:R-:W-:Y:S04]  /*64ad0*/  LDGSTS.E [R0+0x5c000], desc[UR60][R16.64], !P1 ;  /* 0x5c00000010007fae */ /* 0x000fe8000c92187c */
[----:B---3--:R-:W3:Y:S04]  /*64ae0*/  LDL.LU.64 R18, [R1+0x588] ;  /* 0x0005880001127983 */ /* 0x008ee80000300a00 */
[----:B--2---:R-:W2:Y:S04]  /*64af0*/  LDL.LU.64 R16, [R1+0x330] ;  /* 0x0003300001107983 */ /* 0x004ea80000300a00 */
[----:B------:R-:W2:Y:S04]  /*64b00*/  LDL.LU.64 R222, [R1+0x310] ;  /* 0x0003100001de7983 */ /* 0x000ea80000300a00 */
[----:B------:R-:W2:Y:S04]  /*64b10*/  LDL.LU.64 R230, [R1+0x2f0] ;  /* 0x0002f00001e67983 */ /* 0x000ea80000300a00 */
[----:B------:R-:W2:Y:S01]  /*64b20*/  LDL.LU.64 R238, [R1+0x2d0] ;  /* 0x0002d00001ee7983 */ /* 0x000ea20000300a00 */
[----:B------:R-:W-:Y:S01]  /*64b30*/  VIADD R10, R10, 0xfffffd82 ;  /* 0xfffffd820a0a7836 */ /* 0x000fe20000000000 */
[----:B------:R-:W-:-:S02]  /*64b40*/  IADD3 R14, R14, 0x7f, RZ ;  /* 0x0000007f0e0e7810 */ /* 0x000fc40007ffe0ff */
[----:B------:R-:W-:Y:S02]  /*64b50*/  IADD3 R9, R9, -0x27f, RZ ;  /* 0xfffffd8109097810 */ /* 0x000fe40007ffe0ff */
[----:B------:R-:W-:Y:S02]  /*64b60*/  SEL R4, RZ, 0x4, P6 ;  /* 0x00000004ff047807 */ /* 0x000fe40003000000 */
[----:B------:R-:W-:Y:S02]  /*64b70*/  ISETP.GT.AND P4, PT, R14, 0x2ff, PT ;  /* 0x000002ff0e00780c */ /* 0x000fe40003f84270 */
[----:B------:R-:W-:Y:S02]  /*64b80*/  ISETP.GE.U32.AND P5, PT, R10, 0x7ffffd03, PT ;  /* 0x7ffffd030a00780c */ /* 0x000fe40003fa6070 */
[----:B------:R-:W-:Y:S02]  /*64b90*/  ISETP.GE.U32.AND P6, PT, R9, 0x7ffffd02, PT ;  /* 0x7ffffd020900780c */ /* 0x000fe40003fc6070 */
[----:B------:R-:W-:-:S02]  /*64ba0*/  SEL R4, R4, RZ, P4 ;  /* 0x000000ff04047207 */ /* 0x000fc40002000000 */
[----:B------:R-:W-:Y:S02]  /*64bb0*/  ISETP.GE.U32.AND P4, PT, R252, 0x7ffffd01, PT ;  /* 0x7ffffd01fc00780c */ /* 0x000fe40003f86070 */
[----:B------:R-:W-:Y:S01]  /*64bc0*/  ISETP.NE.U32.AND P1, PT, R4, RZ, PT ;  /* 0x000000ff0400720c */ /* 0x000fe20003f25070 */
[C---:B------:R-:W-:Y:S02]  /*64bd0*/  VIADD R4, R244.reuse, 0x100000 ;  /* 0x00100000f4047836 */ /* 0x040fe40000000000 */
[C---:B------:R-:W-:Y:S01]  /*64be0*/  VIADD R14, R244.reuse, 0x100000 ;  /* 0x00100000f40e7836 */ /* 0x040fe20000000000 */
[C---:B------:R-:W-:Y:S01]  /*64bf0*/  IADD3 R10, R244.reuse, 0x100000, RZ ;  /* 0x00100000f40a7810 */ /* 0x040fe20007ffe0ff */
[----:B------:R-:W-:Y:S02]  /*64c00*/  VIADD R252, R244, 0x100000 ;  /* 0x00100000f4fc7836 */ /* 0x000fe40000000000 */
[----:B------:R-:W-:-:S04]  /*64c10*/  IMAD.WIDE R26, R5, 0x4, R26 ;  /* 0x00000004051a7825 */ /* 0x000fc800078e021a */
[----:B-1----:R-:W-:-:S04]  /*64c20*/  IMAD.WIDE R32, R8, 0x4, R30 ;  /* 0x0000000408207825 */ /* 0x002fc800078e021e */
[----:B------:R-:W-:-:S04]  /*64c30*/  IMAD.WIDE R28, R8, 0x4, R28 ;  /* 0x00000004081c7825 */ /* 0x000fc800078e021c */
[C---:B------:R-:W-:Y:S01]  /*64c40*/  IMAD.WIDE R30, R8.reuse, 0x4, R34 ;  /* 0x00000004081e7825 */ /* 0x040fe200078e0222 */
[----:B------:R-:W-:Y:S04]  /*64c50*/  STL.64 [R1+0x1598], R26 ;  /* 0x0015981a01007387 */ /* 0x000fe80000100a00 */
[----:B------:R-:W-:Y:S04]  /*64c60*/  STL.64 [R1+0x1590], R32 ;  /* 0x0015902001007387 */ /* 0x000fe80000100a00 */
[----:B------:R1:W-:Y:S04]  /*64c70*/  STL.64 [R1+0x1588], R28 ;  /* 0x0015881c01007387 */ /* 0x0003e80000100a00 */
[----:B------:R-:W-:Y:S04]  /*64c80*/  STL.64 [R1+0x1580], R30 ;  /* 0x0015801e01007387 */ /* 0x000fe80000100a00 */
[----:B------:R3:W-:Y:S04]  /*64c90*/  LDGSTS.E [R0+0x58004], desc[UR60][R32.64], !P5 ;  /* 0x5800400020007fae */ /* 0x0007e8000e92187c */
[----:B------:R-:W-:Y:S04]  /*64ca0*/  LDGSTS.E [R0+0x5c004], desc[UR60][R30.64], !P5 ;  /* 0x5c0040001e007fae */ /* 0x000fe8000e92187c */
[----:B------:R-:W-:Y:S01]  /*64cb0*/  LDGSTS.E [R0+0x58008], desc[UR60][R28.64], !P6 ;  /* 0x580080001c007fae */ /* 0x000fe2000f12187c */
[----:B----4-:R-:W-:-:S04]  /*64cc0*/  IMAD.WIDE R22, R8, 0x4, R22 ;  /* 0x0000000408167825 */ /* 0x010fc800078e0216 */
[----:B------:R-:W-:-:S04]  /*64cd0*/  IMAD.WIDE R24, R8, 0x4, R24 ;  /* 0x0000000408187825 */ /* 0x000fc800078e0218 */
[----:B------:R-:W-:Y:S01]  /*64ce0*/  IMAD.WIDE R20, R8, 0x4, R20 ;  /* 0x0000000408147825 */ /* 0x000fe200078e0214 */
[----:B------:R-:W-:Y:S04]  /*64cf0*/  STL.64 [R1+0x1578], R22 ;  /* 0x0015781601007387 */ /* 0x000fe80000100a00 */
[----:B------:R4:W-:Y:S04]  /*64d00*/  STL.64 [R1+0x1570], R24 ;  /* 0x0015701801007387 */ /* 0x0009e80000100a00 */
[----:B------:R4:W-:Y:S04]  /*64d10*/  STL.64 [R1+0x1568], R20 ;  /* 0x0015681401007387 */ /* 0x0009e80000100a00 */
[----:B------:R-:W-:Y:S04]  /*64d20*/  LDGSTS.E [R0+0x5c008], desc[UR60][R24.64], !P6 ;  /* 0x5c00800018007fae */ /* 0x000fe8000f12187c */
[----:B-1----:R-:W2:Y:S04]  /*64d30*/  LDL.LU.64 R28, [R1+0x2b0] ;  /* 0x0002b000011c7983 */ /* 0x002ea80000300a00 */
[----:B------:R-:W-:Y:S04]  /*64d40*/  LDGSTS.E [R0+0x5800c], desc[UR60][R22.64], !P4 ;  /* 0x5800c00016007fae */ /* 0x000fe8000e12187c */
[----:B------:R-:W-:Y:S04]  /*64d50*/  LDGSTS.E [R0+0x5c00c], desc[UR60][R20.64], !P4 ;  /* 0x5c00c00014007fae */ /* 0x000fe8000e12187c */
[----:B------:R-:W0:Y:S04]  /*64d60*/  LDGDEPBAR ;  /* 0x00000000000079af */ /* 0x000e280000000000 */
[----:B------:R2:W-:Y:S04]  /*64d70*/  LDGSTS.E [R4], desc[UR60][R26.64], P0 ;  /* 0x000000001a047fae */ /* 0x0005e8000812187c */
[----:B----4-:R-:W4:Y:S04]  /*64d80*/  LDL.LU.64 R24, [R1+0x290] ;  /* 0x0002900001187983 */ /* 0x010f280000300a00 */
[----:B------:R-:W4:Y:S04]  /*64d90*/  LDL.LU.64 R22, [R1+0x270] ;  /* 0x0002700001167983 */ /* 0x000f280000300a00 */
[----:B------:R-:W4:Y:S04]  /*64da0*/  LDL.LU.64 R20, [R1+0x250] ;  /* 0x0002500001147983 */ /* 0x000f280000300a00 */
[----:B------:R-:W4:Y:S01]  /*64db0*/  LDL.LU.64 R34, [R1+0x230] ;  /* 0x0002300001227983 */ /* 0x000f220000300a00 */
[----:B---3--:R-:W-:-:S04]  /*64dc0*/  IMAD.WIDE R32, R5, 0x4, R18 ;  /* 0x0000000405207825 */ /* 0x008fc800078e0212 */
[----:B--2---:R-:W-:Y:S01]  /*64dd0*/  IMAD.WIDE R26, R5, 0x4, R16 ;  /* 0x00000004051a7825 */ /* 0x004fe200078e0210 */
[----:B------:R-:W-:-:S03]  /*64de0*/  IADD3 R30, R244, 0x100000, RZ ;  /* 0x00100000f41e7810 */ /* 0x000fc60007ffe0ff */
[----:B------:R-:W-:-:S04]  /*64df0*/  IMAD.WIDE R18, R5, 0x4, R222 ;  /* 0x0000000405127825 */ /* 0x000fc800078e02de */
[----:B------:R-:W-:-:S04]  /*64e00*/  IMAD.WIDE R16, R5, 0x4, R230 ;  /* 0x0000000405107825 */ /* 0x000fc800078e02e6 */
[C---:B------:R-:W-:Y:S01]  /*64e10*/  IMAD.WIDE R8, R5.reuse, 0x4, R238 ;  /* 0x0000000405087825 */ /* 0x040fe200078e02ee */
[----:B------:R-:W-:Y:S04]  /*64e20*/  STL.64 [R1+0x1560], R32 ;  /* 0x0015602001007387 */ /* 0x000fe80000100a00 */
[----:B------:R-:W-:Y:S04]  /*64e30*/  STL.64 [R1+0x1558], R26 ;  /* 0x0015581a01007387 */ /* 0x000fe80000100a00 */
[----:B------:R-:W-:Y:S04]  /*64e40*/  LDGSTS.E [R30+0x400], desc[UR60][R32.64], P0 ;  /* 0x00400000201e7fae */ /* 0x000fe8000812187c */
[----:B------:R1:W-:Y:S04]  /*64e50*/  STL.64 [R1+0x1550], R18 ;  /* 0x0015501201007387 */ /* 0x0003e80000100a00 */
[----:B------:R2:W-:Y:S04]  /*64e60*/  LDGSTS.E [R14+0x800], desc[UR60][R26.64], P0 ;  /* 0x008000001a0e7fae */ /* 0x0005e8000812187c */
[----:B------:R3:W-:Y:S04]  /*64e70*/  STL.64 [R1+0x1548], R16 ;  /* 0x0015481001007387 */ /* 0x0007e80000100a00 */
[----:B------:R-:W-:Y:S04]  /*64e80*/  LDGSTS.E [R10+0xc00], desc[UR60][R18.64], P0 ;  /* 0x00c00000120a7fae */ /* 0x000fe8000812187c */
[----:B------:R4:W-:Y:S04]  /*64e90*/  STL.64 [R1+0x1540], R8 ;  /* 0x0015400801007387 */ /* 0x0009e80000100a00 */
[----:B------:R-:W-:Y:S04]  /*64ea0*/  LDGSTS.E [R252+0x1000], desc[UR60][R16.64], P0 ;  /* 0x0100000010fc7fae */ /* 0x000fe8000812187c */
[----:B------:R4:W-:Y:S04]  /*64eb0*/  LDGSTS.E [R4+0x1400], desc[UR60][R8.64], P0 ;  /* 0x0140000008047fae */ /* 0x0009e8000812187c */
[----:B-1----:R-:W4:Y:S04]  /*64ec0*/  LDL.LU.64 R18, [R1+0x210] ;  /* 0x0002100001127983 */ /* 0x002f280000300a00 */
[----:B---3--:R-:W3:Y:S04]  /*64ed0*/  LDL.LU.64 R16, [R1+0x1f0] ;  /* 0x0001f00001107983 */ /* 0x008ee80000300a00 */
[----:B------:R-:W3:Y:S04]  /*64ee0*/  LDL.LU.64 R222, [R1+0x1d0] ;  /* 0x0001d00001de7983 */ /* 0x000ee80000300a00 */
[----:B------:R-:W3:Y:S04]  /*64ef0*/  LDL.LU.64 R230, [R1+0x1b0] ;  /* 0x0001b00001e67983 */ /* 0x000ee80000300a00 */
[----:B------:R-:W3:Y:S01]  /*64f00*/  LDL.LU.64 R238, [R1+0x190] ;  /* 0x0001900001ee7983 */ /* 0x000ee20000300a00 */
[----:B--2---:R-:W-:Y:S01]  /*64f10*/  IADD3 R26, R244, 0x100000, RZ ;  /* 0x00100000f41a7810 */ /* 0x004fe20007ffe0ff */
[----:B------:R-:W-:-:S05]  /*64f20*/  IMAD.WIDE R28, R5, 0x4, R28 ;  /* 0x00000004051c7825 */ /* 0x000fca00078e021c */
[----:B------:R-:W-:Y:S04]  /*64f30*/  STL.64 [R1+0x1538], R28 ;  /* 0x0015381c01007387 */ /* 0x000fe80000100a00 */
[----:B------:R-:W-:Y:S01]  /*64f40*/  LDGSTS.E [R26+0x1800], desc[UR60][R28.64], P0 ;  /* 0x018000001c1a7fae */ /* 0x000fe2000812187c */
[----:B----4-:R-:W-:-:S04]  /*64f50*/  IMAD.WIDE R24, R5, 0x4, R24 ;  /* 0x0000000405187825 */ /* 0x010fc800078e0218 */
[----:B------:R-:W-:-:S04]  /*64f60*/  IMAD.WIDE R22, R5, 0x4, R22 ;  /* 0x0000000405167825 */ /* 0x000fc800078e0216 */
[----:B------:R-:W-:-:S04]  /*64f70*/  IMAD.WIDE R20, R5, 0x4, R20 ;  /* 0x0000000405147825 */ /* 0x000fc800078e0214 */
[----:B------:R-:W-:Y:S01]  /*64f80*/  IMAD.WIDE R8, R5, 0x4, R34 ;  /* 0x0000000405087825 */ /* 0x000fe200078e0222 */
[----:B------:R1:W-:Y:S04]  /*64f90*/  STL.64 [R1+0x1530], R24 ;  /* 0x0015301801007387 */ /* 0x0003e80000100a00 */
[----:B------:R2:W-:Y:S04]  /*64fa0*/  STL.64 [R1+0x1528], R22 ;  /* 0x0015281601007387 */ /* 0x0005e80000100a00 */
[----:B------:R4:W-:Y:S04]  /*64fb0*/  STL.64 [R1+0x1520], R20 ;  /* 0x0015201401007387 */ /* 0x0009e80000100a00 */
[----:B------:R-:W-:Y:S04]  /*64fc0*/  LDGSTS.E [R14+0x1c00], desc[UR60][R24.64], P0 ;  /* 0x01c00000180e7fae */ /* 0x000fe8000812187c */
[----:B------:R4:W-:Y:S04]  /*64fd0*/  STL.64 [R1+0x1518], R8 ;  /* 0x0015180801007387 */ /* 0x0009e80000100a00 */
[----:B------:R-:W-:Y:S04]  /*64fe0*/  LDGSTS.E [R10+0x2000], desc[UR60][R22.64], P0 ;  /* 0x02000000160a7fae */ /* 0x000fe8000812187c */
[----:B------:R-:W-:Y:S04]  /*64ff0*/  LDGSTS.E [R252+0x2400], desc[UR60][R20.64], P0 ;  /* 0x0240000014fc7fae */ /* 0x000fe8000812187c */
[----:B------:R4:W-:Y:S04]  /*65000*/  LDGSTS.E [R4+0x2800], desc[UR60][R8.64], P0 ;  /* 0x0280000008047fae */ /* 0x0009e8000812187c */
[----:B-1----:R-:W3:Y:S04]  /*65010*/  LDL.LU.64 R24, [R1+0x170] ;  /* 0x0001700001187983 */ /* 0x002ee80000300a00 */
[----:B------:R-:W3:Y:S04]  /*65020*/  LDL.LU.64 R26, [R1+0x150] ;  /* 0x00015000011a7983 */ /* 0x000ee80000300a00 */
[----:B------:R-:W3:Y:S04]  /*65030*/  LDL.LU.64 R34, [R1+0x130] ;  /* 0x0001300001227983 */ /* 0x000ee80000300a00 */
[----:B--2---:R-:W2:Y:S04]  /*65040*/  LDL.LU.64 R22, [R1+0x110] ;  /* 0x0001100001167983 */ /* 0x004ea80000300a00 */
[----:B----4-:R-:W4:Y:S01]  /*65050*/  LDL.LU.64 R20, [R1+0xf0] ;  /* 0x0000f00001147983 */ /* 0x010f220000300a00 */
[----:B------:R-:W-:-:S02]  /*65060*/  VIADD R9, R244, 0x100000 ;  /* 0x00100000f4097836 */ /* 0x000fc40000000000 */
[----:B------:R-:W-:-:S04]  /*65070*/  IMAD.WIDE R18, R5, 0x4, R18 ;  /* 0x0000000405127825 */ /* 0x000fc800078e0212 */
[----:B---3--:R-:W-:-:S04]  /*65080*/  IMAD.WIDE R32, R5, 0x4, R16 ;  /* 0x0000000405207825 */ /* 0x008fc800078e0210 */
[----:B------:R-:W-:-:S04]  /*65090*/  IMAD.WIDE R30, R5, 0x4, R222 ;  /* 0x00000004051e7825 */ /* 0x000fc800078e02de */
[----:B------:R-:W-:-:S04]  /*650a0*/  IMAD.WIDE R28, R5, 0x4, R230 ;  /* 0x00000004051c7825 */ /* 0x000fc800078e02e6 */
[----:B------:R-:W-:Y:S01]  /*650b0*/  IMAD.WIDE R16, R5, 0x4, R238 ;  /* 0x0000000405107825 */ /* 0x000fe200078e02ee */
[----:B------:R1:W-:Y:S04]  /*650c0*/  STL.64 [R1+0x1510], R18 ;  /* 0x0015101201007387 */ /* 0x0003e80000100a00 */
[----:B------:R3:W-:Y:S04]  /*650d0*/  STL.64 [R1+0x1508], R32 ;  /* 0x0015082001007387 */ /* 0x0007e80000100a00 */
[----:B------:R-:W-:Y:S04]  /*650e0*/  LDGSTS.E [R9+0x2c00], desc[UR60][R18.64], P0 ;  /* 0x02c0000012097fae */ /* 0x000fe8000812187c */
[----:B------:R3:W-:Y:S01]  /*650f0*/  STL.64 [R1+0x1500], R30 ;  /* 0x0015001e01007387 */ /* 0x0007e20000100a00 */
[----:B------:R-:W-:-:S05]  /*65100*/  IADD3 R8, R244, 0x100000, RZ ;  /* 0x00100000f4087810 */ /* 0x000fca0007ffe0ff */
[----:B------:R-:W-:Y:S04]  /*65110*/  LDGSTS.E [R8+0x3000], desc[UR60][R32.64], P0 ;  /* 0x0300000020087fae */ /* 0x000fe8000812187c */
[----:B------:R-:W-:Y:S04]  /*65120*/  LDGSTS.E [R10+0x3400], desc[UR60][R30.64], P0 ;  /* 0x034000001e0a7fae */ /* 0x000fe8000812187c */
[----:B------:R3:W-:Y:S04]  /*65130*/  LDGSTS.E [R252+0x3800], desc[UR60][R28.64], P0 ;  /* 0x038000001cfc7fae */ /* 0x0007e8000812187c */
[----:B------:R-:W-:Y:S04]  /*65140*/  LDGSTS.E [R4+0x3c00], desc[UR60][R16.64], P0 ;  /* 0x03c0000010047fae */ /* 0x000fe8000812187c */
[----:B-1----:R-:W4:Y:S04]  /*65150*/  LDL.LU.64 R18, [R1+0xd0] ;  /* 0x0000d00001127983 */ /* 0x002f280000300a00 */
[----:B------:R-:W-:Y:S04]  /*65160*/  STL.64 [R1+0x14f8], R28 ;  /* 0x0014f81c01007387 */ /* 0x000fe80000100a00 */
[----:B------:R-:W4:Y:S04]  /*65170*/  LDL.LU.64 R222, [R1+0xb0] ;  /* 0x0000b00001de7983 */ /* 0x000f280000300a00 */
[----:B------:R1:W-:Y:S04]  /*65180*/  STL.64 [R1+0x14f0], R16 ;  /* 0x0014f01001007387 */ /* 0x0003e80000100a00 */
[----:B------:R-:W4:Y:S04]  /*65190*/  LDL.LU.64 R230, [R1+0x90] ;  /* 0x0000900001e67983 */ /* 0x000f280000300a00 */
[----:B------:R-:W4:Y:S04]  /*651a0*/  LDL.LU.64 R238, [R1+0x70] ;  /* 0x0000700001ee7983 */ /* 0x000f280000300a00 */
[----:B---3--:R-:W3:Y:S04]  /*651b0*/  LDL.LU.64 R32, [R1+0x2dc0] ;  /* 0x002dc00001207983 */ /* 0x008ee80000300a00 */
[----:B------:R-:W3:Y:S04]  /*651c0*/  LDL.LU.64 R8, [R1+0x50] ;  /* 0x0000500001087983 */ /* 0x000ee80000300a00 */
[----:B------:R-:W3:Y:S04]  /*651d0*/  LDL.LU.64 R30, [R1+0x2db8] ;  /* 0x002db800011e7983 */ /* 0x000ee80000300a00 */
[----:B-1----:R-:W3:Y:S01]  /*651e0*/  LDL.LU.64 R16, [R1+0x30] ;  /* 0x0000300001107983 */ /* 0x002ee20000300a00 */
[----:B------:R-:W-:-:S04]  /*651f0*/  IMAD.WIDE R28, R5, 0x4, R24 ;  /* 0x00000004051c7825 */ /* 0x000fc800078e0218 */
[----:B------:R-:W-:-:S04]  /*65200*/  IMAD.WIDE R26, R5, 0x4, R26 ;  /* 0x00000004051a7825 */ /* 0x000fc800078e021a */
[----:B------:R-:W-:-:S04]  /*65210*/  IMAD.WIDE R34, R5, 0x4, R34 ;  /* 0x0000000405227825 */ /* 0x000fc800078e0222 */
[----:B--2---:R-:W-:-:S04]  /*65220*/  IMAD.WIDE R22, R5, 0x4, R22 ;  /* 0x0000000405167825 */ /* 0x004fc800078e0216 */
[----:B----4-:R-:W-:-:S04]  /*65230*/  IMAD.WIDE R20, R5, 0x4, R20 ;  /* 0x0000000405147825 */ /* 0x010fc800078e0214 */
[----:B------:R-:W-:Y:S01]  /*65240*/  VIADD R5, R244, 0x100000 ;  /* 0x00100000f4057836 */ /* 0x000fe20000000000 */
[----:B------:R-:W2:Y:S04]  /*65250*/  LDL.LU.64 R24, [R1+0x10] ;  /* 0x0000100001187983 */ /* 0x000ea80000300a00 */
[----:B------:R1:W-:Y:S04]  /*65260*/  LDGSTS.E [R5+0x4000], desc[UR60][R28.64], P0 ;  /* 0x040000001c057fae */ /* 0x0003e8000812187c */
[----:B------:R4:W-:Y:S01]  /*65270*/  STL.64 [R1+0x14e8], R28 ;  /* 0x0014e81c01007387 */ /* 0x0009e20000100a00 */
[----:B-1----:R-:W1:Y:S03]  /*65280*/  LDC R5, c[0x0][0x23c] ;  /* 0x00008f00ff057b82 */ /* 0x002e660000000800 */
[----:B------:R4:W-:Y:S04]  /*65290*/  STL.64 [R1+0x14e0], R26 ;  /* 0x0014e01a01007387 */ /* 0x0009e80000100a00 */
[----:B----4-:R-:W4:Y:S04]  /*652a0*/  LDL.LU.64 R28, [R1+0x2db0] ;  /* 0x002db000011c7983 */ /* 0x010f280000300a00 */
[----:B------:R1:W-:Y:S04]  /*652b0*/  STL.64 [R1+0x14d8], R34 ;  /* 0x0014d82201007387 */ /* 0x0003e80000100a00 */
[----:B------:R-:W-:Y:S04]  /*652c0*/  LDGSTS.E [R14+0x4400], desc[UR60][R26.64], P0 ;  /* 0x044000001a0e7fae */ /* 0x000fe8000812187c */
[----:B------:R-:W-:Y:S04]  /*652d0*/  LDGSTS.E [R10+0x4800], desc[UR60][R34.64], P0 ;  /* 0x04800000220a7fae */ /* 0x000fe8000812187c */
[----:B------:R-:W-:Y:S04]  /*652e0*/  LDGSTS.E [R252+0x4c00], desc[UR60][R22.64], P0 ;  /* 0x04c0000016fc7fae */ /* 0x000fe8000812187c */
[----:B------:R-:W-:Y:S04]  /*652f0*/  LDGSTS.E [R4+0x5000], desc[UR60][R20.64], P0 ;  /* 0x0500000014047fae */ /* 0x000fe8000812187c */
[----:B------:R-:W4:Y:S04]  /*65300*/  LDL.LU.64 R26, [R1+0x2da8] ;  /* 0x002da800011a7983 */ /* 0x000f280000300a00 */
[----:B------:R1:W-:Y:S04]  /*65310*/  STL.64 [R1+0x14d0], R22 ;  /* 0x0014d01601007387 */ /* 0x0003e80000100a00 */
[----:B-1----:R-:W4:Y:S01]  /*65320*/  LDL.LU.64 R34, [R1+0x2da0] ;  /* 0x002da00001227983 */ /* 0x002f220000300a00 */
[----:B------:R-:W-:-:S03]  /*65330*/  SHF.L.U32 R5, R5, 0x7, RZ ;  /* 0x0000000705057819 */ /* 0x000fc600000006ff */
[----:B------:R1:W-:Y:S02]  /*65340*/  STL.64 [R1+0x14c8], R20 ;  /* 0x0014c81401007387 */ /* 0x0003e40000100a00 */
[----:B------:R-:W-:-:S04]  /*65350*/  IMAD.WIDE R18, R5, 0x4, R18 ;  /* 0x0000000405127825 */ /* 0x000fc800078e0212 */
[----:B------:R-:W-:-:S04]  /*65360*/  IMAD.WIDE R222, R5, 0x4, R222 ;  /* 0x0000000405de7825 */ /* 0x000fc800078e02de */
[C---:B------:R-:W-:Y:S01]  /*65370*/  IMAD.WIDE R230, R5.reuse, 0x4, R230 ;  /* 0x0000000405e67825 */ /* 0x040fe200078e02e6 */
[----:B------:R-:W4:Y:S03]  /*65380*/  LDL.LU.64 R22, [R1+0x2d98] ;  /* 0x002d980001167983 */ /* 0x000f260000300a00 */
[----:B------:R-:W-:-:S04]  /*65390*/  IMAD.WIDE R238, R5, 0x4, R238 ;  /* 0x0000000405ee7825 */ /* 0x000fc800078e02ee */
[----:B---3--:R-:W-:Y:S01]  /*653a0*/  IMAD.WIDE R8, R5, 0x4, R8 ;  /* 0x0000000405087825 */ /* 0x008fe200078e0208 */
[----:B------:R-:W-:Y:S04]  /*653b0*/  LDGSTS.E [R14+0x5400], desc[UR60][R18.64], P0 ;  /* 0x05400000120e7fae */ /* 0x000fe8000812187c */
[----:B-1----:R-:W3:Y:S04]  /*653c0*/  LDL.LU.64 R20, [R1+0x2d90] ;  /* 0x002d900001147983 */ /* 0x002ee80000300a00 */
[----:B------:R1:W-:Y:S04]  /*653d0*/  STL.64 [R1+0x14c0], R18 ;  /* 0x0014c01201007387 */ /* 0x0003e80000100a00 */
[----:B------:R1:W-:Y:S01]  /*653e0*/  STL.64 [R1+0x14b8], R222 ;  /* 0x0014b8de01007387 */ /* 0x0003e20000100a00 */
[----:B------:R-:W-:-:S03]  /*653f0*/  VIADD R5, R244, 0x100000 ;  /* 0x00100000f4057836 */ /* 0x000fc60000000000 */
[----:B------:R1:W-:Y:S04]  /*65400*/  STL.64 [R1+0x14a8], R230 ;  /* 0x0014a8e601007387 */ /* 0x0003e80000100a00 */
[----:B------:R-:W-:Y:S04]  /*65410*/  LDGSTS.E [R10+0x5800], desc[UR60][R222.64], P0 ;  /* 0x05800000de0a7fae */ /* 0x000fe8000812187c */
[----:B------:R1:W-:Y:S04]  /*65420*/  LDGSTS.E [R5+0x5c00], desc[UR60][R230.64], P0 ;  /* 0x05c00000e6057fae */ /* 0x0003e8000812187c */
[----:B------:R-:W-:Y:S04]  /*65430*/  LDGSTS.E [R252+0x6000], desc[UR60][R238.64], P0 ;  /* 0x06000000eefc7fae */ /* 0x000fe8000812187c */
[----:B------:R1:W-:Y:S04]  /*65440*/  LDGSTS.E [R4+0x6400], desc[UR60][R8.64], P0 ;  /* 0x0640000008047fae */ /* 0x0003e8000812187c */
[----:B-1----:R-:W4:Y:S04]  /*65450*/  LDL.LU.64 R18, [R1+0x2d88] ;  /* 0x002d880001127983 */ /* 0x002f280000300a00 */
[----:B------:R-:W3:Y:S04]  /*65460*/  LDL.LU R14, [R1+0x2d80] ;  /* 0x002d8000010e7983 */ /* 0x000ee80000300800 */
[----:B------:R-:W4:Y:S04]  /*65470*/  LDL.LU.64 R222, [R1+0x2d78] ;  /* 0x002d780001de7983 */ /* 0x000f280000300a00 */
[----:B------:R-:W5:Y:S04]  /*65480*/  LDL.LU R10, [R1+0x2d70] ;  /* 0x002d7000010a7983 */ /* 0x000f680000300800 */
[----:B------:R1:W-:Y:S04]  /*65490*/  STL.64 [R1+0x1498], R238 ;  /* 0x001498ee01007387 */ /* 0x0003e80000100a00 */
[----:B------:R-:W3:Y:S04]  /*654a0*/  LDL.LU.64 R230, [R1+0x2d68] ;  /* 0x002d680001e67983 */ /* 0x000ee80000300a00 */
[----:B------:R1:W-:Y:S01]  /*654b0*/  STL.64 [R1+0x1470], R8 ;  /* 0x0014700801007387 */ /* 0x0003e20000100a00 */
[----:B------:R-:W1:Y:S03]  /*654c0*/  LDC R5, c[0x0][0x23c] ;  /* 0x00008f00ff057b82 */ /* 0x000e660000000800 */
[----:B-1----:R-:W3:Y:S01]  /*654d0*/  LDL.LU.64 R238, [R1+0x2d60] ;  /* 0x002d600001ee7983 */ /* 0x002ee20000300a00 */
[----:B------:R-:W-:Y:S01]  /*654e0*/  VIADD R9, R244, 0x100000 ;  /* 0x00100000f4097836 */ /* 0x000fe20000000000 */
[----:B------:R-:W-:-:S05]  /*654f0*/  SHF.L.U32 R5, R5, 0x7, RZ ;  /* 0x0000000705057819 */ /* 0x000fca00000006ff */
[----:B------:R-:W-:-:S05]  /*65500*/  IMAD.WIDE R16, R5, 0x4, R16 ;  /* 0x0000000405107825 */ /* 0x000fca00078e0210 */
[----:B------:R1:W-:Y:S04]  /*65510*/  STL.64 [R1+0x1450], R16 ;  /* 0x0014501001007387 */ /* 0x0003e80000100a00 */
[----:B------:R-:W-:Y:S01]  /*65520*/  LDGSTS.E [R9+0x6800], desc[UR60][R16.64], P0 ;  /* 0x0680000010097fae */ /* 0x000fe2000812187c */
[----:B--2---:R-:W-:-:S05]  /*65530*/  IMAD.WIDE R24, R5, 0x4, R24 ;  /* 0x0000000405187825 */ /* 0x004fca00078e0218 */
[----:B------:R2:W-:Y:S04]  /*65540*/  STL.64 [R1+0x1420], R24 ;  /* 0x0014201801007387 */ /* 0x0005e80000100a00 */
[----:B-1----:R-:W2:Y:S04]  /*65550*/  LDL.LU.64 R16, [R1+0x2d58] ;  /* 0x002d580001107983 */ /* 0x002ea80000300a00 */
[----:B------:R-:W5:Y:S01]  /*65560*/  LDL.LU R9, [R1+0x2d50] ;  /* 0x002d500001097983 */ /* 0x000f620000300800 */
[----:B----4-:R-:W-:-:S04]  /*65570*/  IMAD.WIDE R222, R5, 0x4, R222 ;  /* 0x0000000405de7825 */ /* 0x010fc800078e02de */
[----:B---3--:R-:W-:-:S04]  /*65580*/  IMAD.WIDE R230, R5, 0x4, R230 ;  /* 0x0000000405e67825 */ /* 0x008fc800078e02e6 */
[----:B------:R-:W-:-:S04]  /*65590*/  IMAD.WIDE R238, R5, 0x4, R238 ;  /* 0x0000000405ee7825 */ /* 0x000fc800078e02ee */
[C---:B------:R-:W-:Y:S01]  /*655a0*/  VIADD R5, R244.reuse, 0x100000 ;  /* 0x00100000f4057836 */ /* 0x040fe20000000000 */
[----:B------:R-:W-:Y:S04]  /*655b0*/  STL.64 [R1+0x1400], R238 ;  /* 0x001400ee01007387 */ /* 0x000fe80000100a00 */
[----:B------:R1:W-:Y:S04]  /*655c0*/  LDGSTS.E [R5+0x6c00], desc[UR60][R24.64], P0 ;  /* 0x06c0000018057fae */ /* 0x0003e8000812187c */
[----:B--2---:R-:W2:Y:S01]  /*655d0*/  LDL.LU.64 R24, [R1+0x2d48] ;  /* 0x002d480001187983 */ /* 0x004ea20000300a00 */
[----:B-1----:R-:W1:Y:S01]  /*655e0*/  LDC R5, c[0x0][0x23c] ;  /* 0x00008f00ff057b82 */ /* 0x002e620000000800 */
[----:B------:R-:W-:-:S02]  /*655f0*/  IADD3 R8, R244, 0x100000, RZ ;  /* 0x00100000f4087810 */ /* 0x000fc40007ffe0ff */
[----:B------:R3:W-:Y:S04]  /*65600*/  STL.64 [R1+0x13e0], R230 ;  /* 0x0013e0e601007387 */ /* 0x0007e80000100a00 */
[----:B------:R4:W-:Y:S04]  /*65610*/  STL.64 [R1+0x13d0], R222 ;  /* 0x0013d0de01007387 */ /* 0x0009e80000100a00 */
[----:B------:R3:W-:Y:S04]  /*65620*/  LDGSTS.E [R8+0x7000], desc[UR60][R238.64], P0 ;  /* 0x07000000ee087fae */ /* 0x0007e8000812187c */
[----:B------:R4:W-:Y:S04]  /*65630*/  LDGSTS.E [R252+0x7400], desc[UR60][R230.64], P0 ;  /* 0x07400000e6fc7fae */ /* 0x0009e8000812187c */
[----:B------:R1:W-:Y:S01]  /*65640*/  LDGSTS.E [R4+0x7800], desc[UR60][R222.64], P0 ;  /* 0x07800000de047fae */ /* 0x0003e2000812187c */
[----:B---3--:R-:W3:Y:S01]  /*65650*/  LDC R8, c[0x0][0x230] ;  /* 0x00008c00ff087b82 */ /* 0x008ee20000000800 */
[C---:B----4-:R-:W-:Y:S01]  /*65660*/  VIADD R231, R244.reuse, 0x100000 ;  /* 0x00100000f4e77836 */ /* 0x050fe20000000000 */
[----:B------:R-:W-:-:S02]  /*65670*/  IADD3 R230, R244, 0x100000, RZ ;  /* 0x00100000f4e67810 */ /* 0x000fc40007ffe0ff */
[----:B-1----:R-:W-:Y:S01]  /*65680*/  SHF.L.U32 R5, R5, 0x7, RZ ;  /* 0x0000000705057819 */ /* 0x002fe200000006ff */
[C---:B------:R-:W-:Y:S01]  /*65690*/  VIADD R223, R244.reuse, 0x100000 ;  /* 0x00100000f4df7836 */ /* 0x040fe20000000000 */
[----:B------:R-:W-:-:S03]  /*656a0*/  IADD3 R222, R244, 0x100000, RZ ;  /* 0x00100000f4de7810 */ /* 0x000fc60007ffe0ff */
        /* <DEDUP_REMOVED lines=8> */
[----:B------:R1:W-:Y:S04]  /*65730*/  LDGSTS.E [R231+0x7c00], desc[UR60][R24.64], P0 ;  /* 0x07c0000018e77fae */ /* 0x0003e8000812187c */
        /* <DEDUP_REMOVED lines=8> */
[----:B------:R-:W-:Y:S01]  /*657c0*/  STL.64 [R1+0x12e8], R34 ;  /* 0x0012e82201007387 */ /* 0x000fe20000100a00 */
[----:B-1----:R-:W-:-:S04]  /*657d0*/  IMAD.WIDE R24, R5, 0x4, R28 ;  /* 0x0000000405187825 */ /* 0x002fc800078e021c */
[C---:B--2---:R-:W-:Y:S02]  /*657e0*/  VIADD R17, R244.reuse, 0x100000 ;  /* 0x00100000f4117836 */ /* 0x044fe40000000000 */
[C---:B----4-:R-:W-:Y:S01]  /*657f0*/  VIADD R19, R244.reuse, 0x100000 ;  /* 0x00100000f4137836 */ /* 0x050fe20000000000 */
[C---:B------:R-:W-:Y:S02]  /*65800*/  IADD3 R18, R244.reuse, 0x100000, RZ ;  /* 0x00100000f4127810 */ /* 0x040fe40007ffe0ff */
[----:B------:R-:W-:Y:S01]  /*65810*/  IADD3 R16, R244, 0x100000, RZ ;  /* 0x00100000f4107810 */ /* 0x000fe20007ffe0ff */
[----:B---3--:R-:W-:-:S04]  /*65820*/  IMAD.WIDE R20, R5, 0x4, R32 ;  /* 0x0000000405147825 */ /* 0x008fc800078e0220 */
[C---:B------:R-:W-:Y:S01]  /*65830*/  IMAD.WIDE R22, R5.reuse, 0x4, R30 ;  /* 0x0000000405167825 */ /* 0x040fe200078e021e */
[----:B------:R-:W-:Y:S04]  /*65840*/  LDGSTS.E [R19+0x21000], desc[UR60][R34.64], P0 ;  /* 0x2100000022137fae */ /* 0x000fe8000812187c */
[----:B------:R1:W-:Y:S04]  /*65850*/  STL.64 [R1+0x12c8], R26 ;  /* 0x0012c81a01007387 */ /* 0x0003e80000100a00 */
[----:B------:R1:W-:Y:S01]  /*65860*/  LDGSTS.E [R18+0x21400], desc[UR60][R26.64], P0 ;  /* 0x214000001a127fae */ /* 0x0003e2000812187c */
[----:B------:R-:W-:-:S03]  /*65870*/  IMAD.WIDE R28, R5, 0x4, R44 ;  /* 0x00000004051c7825 */ /* 0x000fc600078e022c */
[----:B------:R2:W-:Y:S04]  /*65880*/  STL.64 [R1+0x12a0], R24 ;  /* 0x0012a01801007387 */ /* 0x0005e80000100a00 */
[----:B------:R2:W-:Y:S04]  /*65890*/  LDGSTS.E [R17+0x21800], desc[UR60][R24.64], P0 ;  /* 0x2180000018117fae */ /* 0x0005e8000812187c */
[----:B------:R3:W-:Y:S04]  /*658a0*/  STL.64 [R1+0x1260], R22 ;  /* 0x0012601601007387 */ /* 0x0007e80000100a00 */
[----:B------:R3:W-:Y:S04]  /*658b0*/  LDGSTS.E [R16+0x21c00], desc[UR60][R22.64], P0 ;  /* 0x21c0000016107fae */ /* 0x0007e8000812187c */
[----:B------:R4:W-:Y:S04]  /*658c0*/  STL.64 [R1+0x1238], R20 ;  /* 0x0012381401007387 */ /* 0x0009e80000100a00 */
[----:B------:R4:W-:Y:S04]  /*658d0*/  LDGSTS.E [R4+0x22000], desc[UR60][R20.64], P0 ;  /* 0x2200000014047fae */ /* 0x0009e8000812187c */
[----:B------:R4:W-:Y:S04]  /*658e0*/  STL.64 [R1+0x11f0], R28 ;  /* 0x0011f01c01007387 */ /* 0x0009e80000100a00 */
[----:B------:R4:W-:Y:S01]  /*658f0*/  LDGSTS.E [R19+0x22400], desc[UR60][R28.64], P0 ;  /* 0x224000001c137fae */ /* 0x0009e2000812187c */
[----:B-1----:R-:W-:-:S04]  /*65900*/  IMAD.WIDE R26, R5, 0x4, R36 ;  /* 0x00000004051a7825 */ /* 0x002fc800078e0224 */
[----:B--2---:R-:W-:-:S04]  /*65910*/  IMAD.WIDE R24, R5, 0x4, R38 ;  /* 0x0000000405187825 */ /* 0x004fc800078e0226 */
[----:B---3--:R-:W-:-:S04]  /*65920*/  IMAD.WIDE R22, R5, 0x4, R40 ;  /* 0x0000000405167825 */ /* 0x008fc800078e0228 */
[C---:B----4-:R-:W-:Y:S01]  /*65930*/  IMAD.WIDE R20, R5.reuse, 0x4, R42 ;  /* 0x0000000405147825 */ /* 0x050fe200078e022a */
        /* <DEDUP_REMOVED lines=31> */
[----:B------:R-:W-:Y:S04]  /*65b30*/  LDGSTS.E [R18+0x25000], desc[UR60][R26.64], P0 ;  /* 0x250000001a127fae */ /* 0x000fe8000812187c */
[----:B------:R2:W-:Y:S04]  /*65b40*/  STL.64 [R1+0xeb0], R24 ;  /* 0x000eb01801007387 */ /* 0x0005e80000100a00 */
[----:B------:R2:W-:Y:S01]  /*65b50*/  LDGSTS.E [R17+0x25400], desc[UR60][R24.64], P0 ;  /* 0x2540000018117fae */ /* 0x0005e2000812187c */
[----:B------:R-:W-:-:S03]  /*65b60*/  IMAD.WIDE R30, R5, 0x4, R74 ;  /* 0x00000004051e7825 */ /* 0x000fc600078e024a */
[----:B------:R3:W-:Y:S04]  /*65b70*/  STL.64 [R1+0xe58], R22 ;  /* 0x000e581601007387 */ /* 0x0007e80000100a00 */
[----:B------:R3:W-:Y:S04]  /*65b80*/  LDGSTS.E [R16+0x25800], desc[UR60][R22.64], P0 ;  /* 0x2580000016107fae */ /* 0x0007e8000812187c */
[----:B------:R4:W-:Y:S04]  /*65b90*/  STL.64 [R1+0xdb8], R20 ;  /* 0x000db81401007387 */ /* 0x0009e80000100a00 */
[----:B------:R4:W-:Y:S01]  /*65ba0*/  LDGSTS.E [R4+0x25c00], desc[UR60][R20.64], P0 ;  /* 0x25c0000014047fae */ /* 0x0009e2000812187c */
[----:B------:R-:W-:-:S03]  /*65bb0*/  IMAD.WIDE R28, R5, 0x4, R72 ;  /* 0x00000004051c7825 */ /* 0x000fc600078e0248 */
[----:B------:R4:W-:Y:S04]  /*65bc0*/  LDGSTS.E [R19+0x26000], desc[UR60][R30.64], P0 ;  /* 0x260000001e137fae */ /* 0x0009e8000812187c */
[----:B-1----:R-:W4:Y:S04]  /*65bd0*/  LDL.LU.64 R26, [R1+0x360] ;  /* 0x00036000011a7983 */ /* 0x002f280000300a00 */
[----:B------:R-:W4:Y:S01]  /*65be0*/  LDL.LU.64 R222, [R1+0x348] ;  /* 0x0003480001de7983 */ /* 0x000f220000300a00 */
[----:B--2---:R-:W-:-:S03]  /*65bf0*/  IMAD.WIDE R24, R5, 0x4, R66 ;  /* 0x0000000405187825 */ /* 0x004fc600078e0242 */
[----:B------:R1:W-:Y:S01]  /*65c00*/  STL.64 [R1+0xda8], R30 ;  /* 0x000da81e01007387 */ /* 0x0003e20000100a00 */
[----:B---3--:R-:W-:-:S04]  /*65c10*/  IMAD.WIDE R22, R5, 0x4, R68 ;  /* 0x0000000405167825 */ /* 0x008fc800078e0244 */
[C---:B----4-:R-:W-:Y:S01]  /*65c20*/  IMAD.WIDE R20, R5.reuse, 0x4, R70 ;  /* 0x0000000405147825 */ /* 0x050fe200078e0246 */
[----:B------:R2:W-:Y:S04]  /*65c30*/  STL.64 [R1+0xd98], R24 ;  /* 0x000d981801007387 */ /* 0x0005e80000100a00 */
[----:B------:R3:W-:Y:S04]  /*65c40*/  STL.64 [R1+0xd88], R22 ;  /* 0x000d881601007387 */ /* 0x0007e80000100a00 */
[----:B------:R-:W-:Y:S04]  /*65c50*/  LDGSTS.E [R18+0x26400], desc[UR60][R24.64], P0 ;  /* 0x2640000018127fae */ /* 0x000fe8000812187c */
[----:B------:R4:W-:Y:S04]  /*65c60*/  STL.64 [R1+0xd78], R20 ;  /* 0x000d781401007387 */ /* 0x0009e80000100a00 */
[----:B------:R4:W-:Y:S04]  /*65c70*/  STL.64 [R1+0xd68], R28 ;  /* 0x000d681c01007387 */ /* 0x0009e80000100a00 */
[----:B------:R-:W4:Y:S04]  /*65c80*/  LDL.LU.64 R230, [R1+0x328] ;  /* 0x0003280001e67983 */ /* 0x000f280000300a00 */
[----:B------:R-:W-:Y:S04]  /*65c90*/  LDGSTS.E [R17+0x26800], desc[UR60][R22.64], P0 ;  /* 0x2680000016117fae */ /* 0x000fe8000812187c */
[----:B------:R-:W-:Y:S01]  /*65ca0*/  LDGSTS.E [R16+0x26c00], desc[UR60][R20.64], P0 ;  /* 0x26c0000014107fae */ /* 0x000fe2000812187c */
[----:B------:R-:W-:-:S03]  /*65cb0*/  IMAD.WIDE R34, R5, 0x4, R80 ;  /* 0x0000000405227825 */ /* 0x000fc600078e0250 */
[----:B------:R4:W-:Y:S01]  /*65cc0*/  LDGSTS.E [R4+0x27000], desc[UR60][R28.64], P0 ;  /* 0x270000001c047fae */ /* 0x0009e2000812187c */
[----:B-1----:R-:W-:-:S03]  /*65cd0*/  IMAD.WIDE R30, R5, 0x4, R76 ;  /* 0x00000004051e7825 */ /* 0x002fc600078e024c */
[----:B------:R1:W-:Y:S04]  /*65ce0*/  LDGSTS.E [R19+0x27400], desc[UR60][R34.64], P0 ;  /* 0x2740000022137fae */ /* 0x0003e8000812187c */
[----:B--2---:R-:W2:Y:S04]  /*65cf0*/  LDL.LU.64 R24, [R1+0x308] ;  /* 0x0003080001187983 */ /* 0x004ea80000300a00 */
[----:B------:R1:W-:Y:S04]  /*65d00*/  LDGSTS.E [R18+0x27800], desc[UR60][R30.64], P0 ;  /* 0x278000001e127fae */ /* 0x0003e8000812187c */
[----:B---3--:R-:W3:Y:S04]  /*65d10*/  LDL.LU.64 R22, [R1+0x2e8] ;  /* 0x0002e80001167983 */ /* 0x008ee80000300a00 */
[----:B----4-:R-:W4:Y:S04]  /*65d20*/  LDL.LU.64 R20, [R1+0x2c8] ;  /* 0x0002c80001147983 */ /* 0x010f280000300a00 */
[----:B------:R-:W4:Y:S01]  /*65d30*/  LDL.LU.64 R238, [R1+0x2a8] ;  /* 0x0002a80001ee7983 */ /* 0x000f220000300a00 */
[----:B------:R-:W-:-:S03]  /*65d40*/  IMAD.WIDE R28, R5, 0x4, R78 ;  /* 0x00000004051c7825 */ /* 0x000fc600078e024e */
[----:B------:R1:W-:Y:S04]  /*65d50*/  STL.64 [R1+0xd58], R34 ;  /* 0x000d582201007387 */ /* 0x0003e80000100a00 */
[----:B------:R1:W-:Y:S01]  /*65d60*/  STL.64 [R1+0xd48], R30 ;  /* 0x000d481e01007387 */ /* 0x0003e20000100a00 */
[C---:B------:R-:W-:Y:S01]  /*65d70*/  VIADD R16, R245.reuse, 0x100000 ;  /* 0x00100000f5107836 */ /* 0x040fe20000000000 */
[C---:B------:R-:W-:Y:S02]  /*65d80*/  IADD3 R4, R245.reuse, 0x100000, RZ ;  /* 0x00100000f5047810 */ /* 0x040fe40007ffe0ff */
[----:B------:R1:W-:Y:S04]  /*65d90*/  STL.64 [R1+0xd38], R28 ;  /* 0x000d381c01007387 */ /* 0x0003e80000100a00 */
[----:B------:R1:W-:Y:S02]  /*65da0*/  LDGSTS.E [R17+0x27c00], desc[UR60][R28.64], P0 ;  /* 0x27c000001c117fae */ /* 0x0003e4000812187c */
[C---:B-1----:R-:W-:Y:S01]  /*65db0*/  VIADD R19, R245.reuse, 0x100000 ;  /* 0x00100000f5137836 */ /* 0x042fe20000000000 */
[C---:B------:R-:W-:Y:S01]  /*65dc0*/  IADD3 R18, R245.reuse, 0x100000, RZ ;  /* 0x00100000f5127810 */ /* 0x040fe20007ffe0ff */
[----:B------:R-:W-:-:S02]  /*65dd0*/  VIADD R17, R245, 0x100000 ;  /* 0x00100000f5117836 */ /* 0x000fc40000000000 */
[----:B------:R-:W-:-:S04]  /*65de0*/  IMAD.WIDE R26, R5, 0x4, R26 ;  /* 0x00000004051a7825 */ /* 0x000fc800078e021a */
[C---:B------:R-:W-:Y:S01]  /*65df0*/  IMAD.WIDE R32, R5.reuse, 0x4, R222 ;  /* 0x0000000405207825 */ /* 0x040fe200078e02de */
[----:B------:R1:W-:Y:S04]  /*65e00*/  STL.64 [R1+0xd28], R26 ;  /* 0x000d281a01007387 */ /* 0x0003e80000100a00 */
[----:B------:R4:W-:Y:S04]  /*65e10*/  STL.64 [R1+0xd18], R32 ;  /* 0x000d182001007387 */ /* 0x0009e80000100a00 */
[----:B------:R-:W4:Y:S04]  /*65e20*/  LDL.LU.64 R34, [R1+0x288] ;  /* 0x0002880001227983 */ /* 0x000f280000300a00 */
[----:B------:R-:W4:Y:S04]  /*65e30*/  LDL.LU.64 R30, [R1+0x268] ;  /* 0x00026800011e7983 */ /* 0x000f280000300a00 */
[----:B------:R-:W-:Y:S04]  /*65e40*/  LDGSTS.E [R16+0x80], desc[UR60][R26.64], P0 ;  /* 0x000800001a107fae */ /* 0x000fe8000812187c */
[----:B------:R-:W4:Y:S04]  /*65e50*/  LDL.LU.64 R28, [R1+0x248] ;  /* 0x00024800011c7983 */ /* 0x000f280000300a00 */
[----:B------:R4:W-:Y:S01]  /*65e60*/  LDGSTS.E [R4+0x480], desc[UR60][R32.64], P0 ;  /* 0x0048000020047fae */ /* 0x0009e2000812187c */
[----:B------:R-:W-:-:S05]  /*65e70*/  IMAD.WIDE R36, R5, 0x4, R230 ;  /* 0x0000000405247825 */ /* 0x000fca00078e02e6 */
[----:B------:R-:W-:Y:S04]  /*65e80*/  LDGSTS.E [R19+0x880], desc[UR60][R36.64], P0 ;  /* 0x0088000024137fae */ /* 0x000fe8000812187c */
[----:B-1----:R-:W4:Y:S04]  /*65e90*/  LDL.LU.64 R26, [R1+0x228] ;  /* 0x00022800011a7983 */ /* 0x002f280000300a00 */
[----:B------:R-:W4:Y:S01]  /*65ea0*/  LDL.LU.64 R222, [R1+0x208] ;  /* 0x0002080001de7983 */ /* 0x000f220000300a00 */
[----:B--2---:R-:W-:-:S03]  /*65eb0*/  IMAD.WIDE R24, R5, 0x4, R24 ;  /* 0x0000000405187825 */ /* 0x004fc600078e0218 */
[----:B------:R-:W-:Y:S01]  /*65ec0*/  STL.64 [R1+0xd08], R36 ;  /* 0x000d082401007387 */ /* 0x000fe20000100a00 */
[----:B---3--:R-:W-:-:S04]  /*65ed0*/  IMAD.WIDE R22, R5, 0x4, R22 ;  /* 0x0000000405167825 */ /* 0x008fc800078e0216 */
[----:B----4-:R-:W-:-:S04]  /*65ee0*/  IMAD.WIDE R20, R5, 0x4, R20 ;  /* 0x0000000405147825 */ /* 0x010fc800078e0214 */
[C---:B------:R-:W-:Y:S01]  /*65ef0*/  IMAD.WIDE R32, R5.reuse, 0x4, R238 ;  /* 0x0000000405207825 */ /* 0x040fe200078e02ee */
[----:B------:R-:W-:Y:S04]  /*65f00*/  STL.64 [R1+0xcf8], R24 ;  /* 0x000cf81801007387 */ /* 0x000fe80000100a00 */
[----:B------:R-:W-:Y:S04]  /*65f10*/  STL.64 [R1+0xce8], R22 ;  /* 0x000ce81601007387 */ /* 0x000fe80000100a00 */
[----:B------:R-:W-:Y:S04]  /*65f20*/  LDGSTS.E [R18+0xc80], desc[UR60][R24.64], P0 ;  /* 0x00c8000018127fae */ /* 0x000fe8000812187c */
[----:B------:R1:W-:Y:S04]  /*65f30*/  STL.64 [R1+0xcd8], R20 ;  /* 0x000cd81401007387 */ /* 0x0003e80000100a00 */
[----:B------:R-:W-:Y:S04]  /*65f40*/  LDGSTS.E [R17+0x1080], desc[UR60][R22.64], P0 ;  /* 0x0108000016117fae */ /* 0x000fe8000812187c */
[----:B------:R2:W-:Y:S04]  /*65f50*/  STL.64 [R1+0xcc8], R32 ;  /* 0x000cc82001007387 */ /* 0x0005e80000100a00 */
[----:B------:R-:W-:Y:S04]  /*65f60*/  LDGSTS.E [R16+0x1480], desc[UR60][R20.64], P0 ;  /* 0x0148000014107fae */ /* 0x000fe8000812187c */
[----:B------:R2:W-:Y:S04]  /*65f70*/  LDGSTS.E [R4+0x1880], desc[UR60][R32.64], P0 ;  /* 0x0188000020047fae */ /* 0x0005e8000812187c */
[----:B-1----:R-:W3:Y:S04]  /*65f80*/  LDL.LU.64 R20, [R1+0x1e8] ;  /* 0x0001e80001147983 */ /* 0x002ee80000300a00 */
[----:B------:R-:W4:Y:S04]  /*65f90*/  LDL.LU.64 R230, [R1+0x1c8] ;  /* 0x0001c80001e67983 */ /* 0x000f280000300a00 */
[----:B------:R-:W4:Y:S04]  /*65fa0*/  LDL.LU.64 R22, [R1+0x1a8] ;  /* 0x0001a80001167983 */ /* 0x000f280000300a00 */
[----:B------:R-:W4:Y:S04]  /*65fb0*/  LDL.LU.64 R24, [R1+0x188] ;  /* 0x0001880001187983 */ /* 0x000f280000300a00 */
[----:B------:R-:W4:Y:S01]  /*65fc0*/  LDL.LU.64 R238, [R1+0x168] ;  /* 0x0001680001ee7983 */ /* 0x000f220000300a00 */
[----:B------:R-:W-:-:S04]  /*65fd0*/  IMAD.WIDE R34, R5, 0x4, R34 ;  /* 0x0000000405227825 */ /* 0x000fc800078e0222 */
[----:B--2---:R-:W-:-:S04]  /*65fe0*/  IMAD.WIDE R32, R5, 0x4, R30 ;  /* 0x0000000405207825 */ /* 0x004fc800078e021e */
[C---:B------:R-:W-:Y:S01]  /*65ff0*/  IMAD.WIDE R30, R5.reuse, 0x4, R28 ;  /* 0x00000004051e7825 */ /* 0x040fe200078e021c */
[----:B------:R1:W-:Y:S04]  /*66000*/  STL.64 [R1+0xcb8], R34 ;  /* 0x000cb82201007387 */ /* 0x0003e80000100a00 */
[----:B------:R2:W-:Y:S04]  /*66010*/  STL.64 [R1+0xca8], R32 ;  /* 0x000ca82001007387 */ /* 0x0005e80000100a00 */
[----:B------:R2:W-:Y:S04]  /*66020*/  STL.64 [R1+0xc98], R30 ;  /* 0x000c981e01007387 */ /* 0x0005e80000100a00 */
[----:B------:R4:W-:Y:S04]  /*66030*/  LDGSTS.E [R19+0x1c80], desc[UR60][R34.64], P0 ;  /* 0x01c8000022137fae */ /* 0x0009e8000812187c */
[----:B------:R4:W-:Y:S04]  /*66040*/  LDGSTS.E [R18+0x2080], desc[UR60][R32.64], P0 ;  /* 0x0208000020127fae */ /* 0x0009e8000812187c */
[----:B------:R4:W-:Y:S01]  /*66050*/  LDGSTS.E [R17+0x2480], desc[UR60][R30.64], P0 ;  /* 0x024800001e117fae */ /* 0x0009e2000812187c */
[----:B------:R-:W-:-:S04]  /*66060*/  IMAD.WIDE R28, R5, 0x4, R26 ;  /* 0x00000004051c7825 */ /* 0x000fc800078e021a */
[C---:B------:R-:W-:Y:S01]  /*66070*/  IMAD.WIDE R26, R5.reuse, 0x4, R222 ;  /* 0x00000004051a7825 */ /* 0x040fe200078e02de */
[----:B------:R2:W-:Y:S04]  /*66080*/  STL.64 [R1+0xc88], R28 ;  /* 0x000c881c01007387 */ /* 0x0005e80000100a00 */
[----:B------:R2:W-:Y:S04]  /*66090*/  STL.64 [R1+0xc78], R26 ;  /* 0x000c781a01007387 */ /* 0x0005e80000100a00 */
[----:B-1----:R-:W4:Y:S04]  /*660a0*/  LDL.LU.64 R34, [R1+0x148] ;  /* 0x0001480001227983 */ /* 0x002f280000300a00 */
[----:B--2---:R-:W2:Y:S04]  /*660b0*/  LDL.LU.64 R32, [R1+0x128] ;  /* 0x0001280001207983 */ /* 0x004ea80000300a00 */
[----:B------:R1:W-:Y:S04]  /*660c0*/  LDGSTS.E [R16+0x2880], desc[UR60][R28.64], P0 ;  /* 0x028800001c107fae */ /* 0x0003e8000812187c */
[----:B------:R-:W2:Y:S04]  /*660d0*/  LDL.LU.64 R30, [R1+0x108] ;  /* 0x00010800011e7983 */ /* 0x000ea80000300a00 */
[----:B------:R1:W-:Y:S04]  /*660e0*/  LDGSTS.E [R4+0x2c80], desc[UR60][R26.64], P0 ;  /* 0x02c800001a047fae */ /* 0x0003e8000812187c */
[----:B------:R-:W1:Y:S04]  /*660f0*/  LDL.LU.64 R28, [R1+0xe8] ;  /* 0x0000e800011c7983 */ /* 0x000e680000300a00 */
[----:B------:R-:W2:Y:S01]  /*66100*/  LDL.LU.64 R26, [R1+0xc8] ;  /* 0x0000c800011a7983 */ /* 0x000ea20000300a00 */
[----:B---3--:R-:W-:-:S04]  /*66110*/  IMAD.WIDE R20, R5, 0x4, R20 ;  /* 0x0000000405147825 */ /* 0x008fc800078e0214 */
[----:B----4-:R-:W-:-:S04]  /*66120*/  IMAD.WIDE R42, R5, 0x4, R230 ;  /* 0x00000004052a7825 */ /* 0x010fc800078e02e6 */
[----:B------:R-:W-:-:S04]  /*66130*/  IMAD.WIDE R40, R5, 0x4, R22 ;  /* 0x0000000405287825 */ /* 0x000fc800078e0216 */
[C---:B------:R-:W-:Y:S01]  /*66140*/  IMAD.WIDE R38, R5.reuse, 0x4, R24 ;  /* 0x0000000405267825 */ /* 0x040fe200078e0218 */
[----:B------:R3:W-:Y:S04]  /*66150*/  STL.64 [R1+0xc68], R20 ;  /* 0x000c681401007387 */ /* 0x0007e80000100a00 */
[----:B------:R-:W-:Y:S01]  /*66160*/  STL.64 [R1+0xc58], R42 ;  /* 0x000c582a01007387 */ /* 0x000fe20000100a00 */
[----:B------:R-:W-:-:S03]  /*66170*/  IMAD.WIDE R36, R5, 0x4, R238 ;  /* 0x0000000405247825 */ /* 0x000fc600078e02ee */
[----:B------:R-:W4:Y:S04]  /*66180*/  LDL.LU.64 R222, [R1+0xa8] ;  /* 0x0000a80001de7983 */ /* 0x000f280000300a00 */
[----:B------:R-:W-:Y:S04]  /*66190*/  STL.64 [R1+0xc48], R40 ;  /* 0x000c482801007387 */ /* 0x000fe80000100a00 */
[----:B------:R-:W4:Y:S04]  /*661a0*/  LDL.LU.64 R230, [R1+0x88] ;  /* 0x0000880001e67983 */ /* 0x000f280000300a00 */
[----:B------:R-:W-:Y:S04]  /*661b0*/  STL.64 [R1+0xc38], R38 ;  /* 0x000c382601007387 */ /* 0x000fe80000100a00 */
[----:B------:R-:W4:Y:S04]  /*661c0*/  LDL.LU.64 R24, [R1+0x68] ;  /* 0x0000680001187983 */ /* 0x000f280000300a00 */
[----:B------:R-:W-:Y:S04]  /*661d0*/  STL.64 [R1+0xc28], R36 ;  /* 0x000c282401007387 */ /* 0x000fe80000100a00 */
[----:B------:R-:W4:Y:S04]  /*661e0*/  LDL.LU.64 R22, [R1+0x48] ;  /* 0x0000480001167983 */ /* 0x000f280000300a00 */
[----:B------:R-:W-:Y:S04]  /*661f0*/  LDGSTS.E [R19+0x3080], desc[UR60][R20.64], P0 ;  /* 0x0308000014137fae */ /* 0x000fe8000812187c */
[----:B------:R-:W-:Y:S04]  /*66200*/  LDGSTS.E [R18+0x3480], desc[UR60][R42.64], P0 ;  /* 0x034800002a127fae */ /* 0x000fe8000812187c */
[----:B------:R-:W-:Y:S04]  /*66210*/  LDGSTS.E [R17+0x3880], desc[UR60][R40.64], P0 ;  /* 0x0388000028117fae */ /* 0x000fe8000812187c */
[----:B------:R-:W-:Y:S04]  /*66220*/  LDGSTS.E [R16+0x3c80], desc[UR60][R38.64], P0 ;  /* 0x03c8000026107fae */ /* 0x000fe8000812187c */
[----:B------:R-:W-:Y:S04]  /*66230*/  LDGSTS.E [R4+0x4080], desc[UR60][R36.64], P0 ;  /* 0x0408000024047fae */ /* 0x000fe8000812187c */
[----:B---3--:R-:W3:Y:S04]  /*66240*/  LDL.LU.64 R20, [R1+0x28] ;  /* 0x0000280001147983 */ /* 0x008ee80000300a00 */
[----:B------:R-:W3:Y:S01]  /*66250*/  LDL.LU.64 R238, [R1+0x8] ;  /* 0x0000080001ee7983 */ /* 0x000ee20000300a00 */
[----:B------:R-:W-:-:S04]  /*66260*/  IMAD.WIDE R34, R5, 0x4, R34 ;  /* 0x0000000405227825 */ /* 0x000fc800078e0222 */
[----:B--2---:R-:W-:-:S04]  /*66270*/  IMAD.WIDE R32, R5, 0x4, R32 ;  /* 0x0000000405207825 */ /* 0x004fc800078e0220 */
[C---:B------:R-:W-:Y:S01]  /*66280*/  IMAD.WIDE R30, R5.reuse, 0x4, R30 ;  /* 0x00000004051e7825 */ /* 0x040fe200078e021e */
[----:B------:R-:W-:Y:S04]  /*66290*/  STL.64 [R1+0xc18], R34 ;  /* 0x000c182201007387 */ /* 0x000fe80000100a00 */
[----:B------:R-:W-:Y:S04]  /*662a0*/  LDGSTS.E [R19+0x4480], desc[UR60][R34.64], P0 ;  /* 0x0448000022137fae */ /* 0x000fe8000812187c */
[----:B------:R-:W-:Y:S04]  /*662b0*/  STL.64 [R1+0xc08], R32 ;  /* 0x000c082001007387 */ /* 0x000fe80000100a00 */
[----:B------:R-:W-:Y:S04]  /*662c0*/  LDGSTS.E [R18+0x4880], desc[UR60][R32.64], P0 ;  /* 0x0488000020127fae */ /* 0x000fe8000812187c */
[----:B------:R-:W-:Y:S04]  /*662d0*/  STL.64 [R1+0xbf8], R30 ;  /* 0x000bf81e01007387 */ /* 0x000fe80000100a00 */
[----:B------:R-:W-:Y:S01]  /*662e0*/  LDGSTS.E [R17+0x4c80], desc[UR60][R30.64], P0 ;  /* 0x04c800001e117fae */ /* 0x000fe2000812187c */
[----:B-1----:R-:W-:-:S04]  /*662f0*/  IMAD.WIDE R28, R5, 0x4, R28 ;  /* 0x00000004051c7825 */ /* 0x002fc800078e021c */
[C---:B------:R-:W-:Y:S01]  /*66300*/  IMAD.WIDE R26, R5.reuse, 0x4, R26 ;  /* 0x00000004051a7825 */ /* 0x040fe200078e021a */
[----:B------:R1:W-:Y:S04]  /*66310*/  STL.64 [R1+0xbe8], R28 ;  /* 0x000be81c01007387 */ /* 0x0003e80000100a00 */
[----:B------:R1:W-:Y:S04]  /*66320*/  LDGSTS.E [R16+0x5080], desc[UR60][R28.64], P0 ;  /* 0x050800001c107fae */ /* 0x0003e8000812187c */
[----:B------:R2:W-:Y:S04]  /*66330*/  STL.64 [R1+0xbd8], R26 ;  /* 0x000bd81a01007387 */ /* 0x0005e80000100a00 */
[----:B------:R2:W-:Y:S01]  /*66340*/  LDGSTS.E [R4+0x5480], desc[UR60][R26.64], P0 ;  /* 0x054800001a047fae */ /* 0x0005e2000812187c */
[----:B----4-:R-:W-:-:S04]  /*66350*/  IMAD.WIDE R24, R5, 0x4, R24 ;  /* 0x0000000405187825 */ /* 0x010fc800078e0218 */
[----:B------:R-:W-:-:S04]  /*66360*/  IMAD.WIDE R22, R5, 0x4, R22 ;  /* 0x0000000405167825 */ /* 0x000fc800078e0216 */
[----:B-1----:R-:W-:-:S04]  /*66370*/  IMAD.WIDE R28, R5, 0x4, R222 ;  /* 0x00000004051c7825 */ /* 0x002fc800078e02de */
[C---:B--2---:R-:W-:Y:S01]  /*66380*/  IMAD.WIDE R26, R5.reuse, 0x4, R230 ;  /* 0x00000004051a7825 */ /* 0x044fe200078e02e6 */
[----:B------:R1:W-:Y:S04]  /*66390*/  STL.64 [R1+0xbc8], R28 ;  /* 0x000bc81c01007387 */ /* 0x0003e80000100a00 */
[----:B------:R1:W-:Y:S04]  /*663a0*/  LDGSTS.E [R19+0x5880], desc[UR60][R28.64], P0 ;  /* 0x058800001c137fae */ /* 0x0003e8000812187c */
[----:B------:R2:W-:Y:S04]  /*663b0*/  STL.64 [R1+0xbb8], R26 ;  /* 0x000bb81a01007387 */ /* 0x0005e80000100a00 */
[----:B------:R2:W-:Y:S04]  /*663c0*/  LDGSTS.E [R18+0x5c80], desc[UR60][R26.64], P0 ;  /* 0x05c800001a127fae */ /* 0x0005e8000812187c */
[----:B------:R4:W-:Y:S04]  /*663d0*/  STL.64 [R1+0xba8], R24 ;  /* 0x000ba81801007387 */ /* 0x0009e80000100a00 */
[----:B------:R4:W-:Y:S01]  /*663e0*/  LDGSTS.E [R17+0x6080], desc[UR60][R24.64], P0 ;  /* 0x0608000018117fae */ /* 0x0009e2000812187c */
[----:B---3--:R-:W-:-:S03]  /*663f0*/  IMAD.WIDE R20, R5, 0x4, R20 ;  /* 0x0000000405147825 */ /* 0x008fc600078e0214 */
[----:B------:R3:W-:Y:S04]  /*66400*/  STL.64 [R1+0xb98], R22 ;  /* 0x000b981601007387 */ /* 0x0007e80000100a00 */
[----:B------:R3:W-:Y:S04]  /*66410*/  LDGSTS.E [R16+0x6480], desc[UR60][R22.64], P0 ;  /* 0x0648000016107fae */ /* 0x0007e8000812187c */
[----:B------:R3:W-:Y:S04]  /*66420*/  STL.64 [R1+0xb88], R20 ;  /* 0x000b881401007387 */ /* 0x0007e80000100a00 */
[----:B------:R3:W-:Y:S01]  /*66430*/  LDGSTS.E [R4+0x6880], desc[UR60][R20.64], P0 ;  /* 0x0688000014047fae */ /* 0x0007e2000812187c */
[----:B-1----:R-:W-:-:S04]  /*66440*/  IMAD.WIDE R28, R5, 0x4, R238 ;  /* 0x00000004051c7825 */ /* 0x002fc800078e02ee */
[----:B--2---:R-:W-:-:S04]  /*66450*/  IMAD.WIDE R26, R5, 0x4, R236 ;  /* 0x00000004051a7825 */ /* 0x004fc800078e02ec */
[C---:B----4-:R-:W-:Y:S01]  /*66460*/  IMAD.WIDE R24, R5.reuse, 0x4, R228 ;  /* 0x0000000405187825 */ /* 0x050fe200078e02e4 */
[----:B------:R1:W-:Y:S04]  /*66470*/  STL.64 [R1+0xb78], R28 ;  /* 0x000b781c01007387 */ /* 0x0003e80000100a00 */
[----:B------:R1:W-:Y:S01]  /*66480*/  LDGSTS.E [R19+0x6c80], desc[UR60][R28.64], P0 ;  /* 0x06c800001c137fae */ /* 0x0003e2000812187c */
[----:B---3--:R-:W-:-:S04]  /*66490*/  IMAD.WIDE R22, R5, 0x4, R220 ;  /* 0x0000000405167825 */ /* 0x008fc800078e02dc */
[C---:B------:R-:W-:Y:S01]  /*664a0*/  IMAD.WIDE R20, R5.reuse, 0x4, R82 ;  /* 0x0000000405147825 */ /* 0x040fe200078e0252 */
[----:B------:R2:W-:Y:S04]  /*664b0*/  STL.64 [R1+0xb68], R26 ;  /* 0x000b681a01007387 */ /* 0x0005e80000100a00 */
[----:B------:R2:W-:Y:S04]  /*664c0*/  LDGSTS.E [R18+0x7080], desc[UR60][R26.64], P0 ;  /* 0x070800001a127fae */ /* 0x0005e8000812187c */
[----:B------:R3:W-:Y:S04]  /*664d0*/  STL.64 [R1+0xb58], R24 ;  /* 0x000b581801007387 */ /* 0x0007e80000100a00 */
[----:B------:R3:W-:Y:S04]  /*664e0*/  LDGSTS.E [R17+0x7480], desc[UR60][R24.64], P0 ;  /* 0x0748000018117fae */ /* 0x0007e8000812187c */
[----:B------:R4:W-:Y:S04]  /*664f0*/  STL.64 [R1+0xb48], R22 ;  /* 0x000b481601007387 */ /* 0x0009e80000100a00 */
[----:B------:R4:W-:Y:S01]  /*66500*/  LDGSTS.E [R16+0x7880], desc[UR60][R22.64], P0 ;  /* 0x0788000016107fae */ /* 0x0009e2000812187c */
[----:B-1----:R-:W-:-:S03]  /*66510*/  IMAD.WIDE R28, R5, 0x4, R92 ;  /* 0x00000004051c7825 */ /* 0x002fc600078e025c */
[----:B------:R1:W-:Y:S04]  /*66520*/  STL.64 [R1+0xb38], R20 ;  /* 0x000b381401007387 */ /* 0x0003e80000100a00 */
[----:B------:R1:W-:Y:S01]  /*66530*/  LDGSTS.E [R4+0x7c80], desc[UR60][R20.64], P0 ;  /* 0x07c8000014047fae */ /* 0x0003e2000812187c */
[----:B--2---:R-:W-:-:S04]  /*66540*/  IMAD.WIDE R26, R5, 0x4, R84 ;  /* 0x00000004051a7825 */ /* 0x004fc800078e0254 */
[----:B---3--:R-:W-:-:S04]  /*66550*/  IMAD.WIDE R24, R5, 0x4, R86 ;  /* 0x0000000405187825 */ /* 0x008fc800078e0256 */
[C---:B----4-:R-:W-:Y:S01]  /*66560*/  IMAD.WIDE R22, R5.reuse, 0x4, R88 ;  /* 0x0000000405167825 */ /* 0x050fe200078e0258 */
[----:B------:R2:W-:Y:S04]  /*66570*/  STL.64 [R1+0xb28], R28 ;  /* 0x000b281c01007387 */ /* 0x0005e80000100a00 */
[----:B------:R2:W-:Y:S04]  /*66580*/  LDGSTS.E [R19+0x20080], desc[UR60][R28.64], P0 ;  /* 0x200800001c137fae */ /* 0x0005e8000812187c */
[----:B------:R3:W-:Y:S04]  /*66590*/  STL.64 [R1+0xb18], R26 ;  /* 0x000b181a01007387 */ /* 0x0007e80000100a00 */
[----:B------:R3:W-:Y:S01]  /*665a0*/  LDGSTS.E [R18+0x20480], desc[UR60][R26.64], P0 ;  /* 0x204800001a127fae */ /* 0x0007e2000812187c */
[----:B-1----:R-:W-:-:S03]  /*665b0*/  IMAD.WIDE R20, R5, 0x4, R90 ;  /* 0x0000000405147825 */ /* 0x002fc600078e025a */
[----:B------:R1:W-:Y:S04]  /*665c0*/  STL.64 [R1+0xb08], R24 ;  /* 0x000b081801007387 */ /* 0x0003e80000100a00 */
[----:B------:R1:W-:Y:S04]  /*665d0*/  LDGSTS.E [R17+0x20880], desc[UR60][R24.64], P0 ;  /* 0x2088000018117fae */ /* 0x0003e8000812187c */
[----:B------:R4:W-:Y:S04]  /*665e0*/  STL.64 [R1+0xaf8], R22 ;  /* 0x000af81601007387 */ /* 0x0009e80000100a00 */
[----:B------:R4:W-:Y:S04]  /*665f0*/  LDGSTS.E [R16+0x20c80], desc[UR60][R22.64], P0 ;  /* 0x20c8000016107fae */ /* 0x0009e8000812187c */
[----:B------:R4:W-:Y:S04]  /*66600*/  STL.64 [R1+0xae8], R20 ;  /* 0x000ae81401007387 */ /* 0x0009e80000100a00 */
[----:B------:R4:W-:Y:S01]  /*66610*/  LDGSTS.E [R4+0x21080], desc[UR60][R20.64], P0 ;  /* 0x2108000014047fae */ /* 0x0009e2000812187c */
[----:B--2---:R-:W-:-:S04]  /*66620*/  IMAD.WIDE R28, R5, 0x4, R102 ;  /* 0x00000004051c7825 */ /* 0x004fc800078e0266 */
[----:B---3--:R-:W-:-:S04]  /*66630*/  IMAD.WIDE R26, R5, 0x4, R94 ;  /* 0x00000004051a7825 */ /* 0x008fc800078e025e */
[----:B-1----:R-:W-:-:S04]  /*66640*/  IMAD.WIDE R24, R5, 0x4, R96 ;  /* 0x0000000405187825 */ /* 0x002fc800078e0260 */
[----:B----4-:R-:W-:-:S04]  /*66650*/  IMAD.WIDE R22, R5, 0x4, R98 ;  /* 0x0000000405167825 */ /* 0x010fc800078e0262 */
[C---:B------:R-:W-:Y:S01]  /*66660*/  IMAD.WIDE R20, R5.reuse, 0x4, R100 ;  /* 0x0000000405147825 */ /* 0x040fe200078e0264 */
        /* <DEDUP_REMOVED lines=48> */
[----:B------:R-:W-:Y:S04]  /*66970*/  LDGSTS.E [R19+0x25080], desc[UR60][R28.64], P0 ;  /* 0x250800001c137fae */ /* 0x000fe8000812187c */
[----:B------:R3:W-:Y:S04]  /*66980*/  STL.64 [R1+0x9c8], R22 ;  /* 0x0009c81601007387 */ /* 0x0007e80000100a00 */
[----:B------:R-:W-:Y:S04]  /*66990*/  LDGSTS.E [R18+0x25480], desc[UR60][R26.64], P0 ;  /* 0x254800001a127fae */ /* 0x000fe8000812187c */
[----:B------:R4:W-:Y:S04]  /*669a0*/  STL.64 [R1+0x9c0], R20 ;  /* 0x0009c01401007387 */ /* 0x0009e80000100a00 */
[----:B------:R2:W-:Y:S01]  /*669b0*/  LDGSTS.E [R17+0x25880], desc[UR60][R24.64], P0 ;  /* 0x2588000018117fae */ /* 0x0005e2000812187c */
[----:B------:R-:W-:-:S03]  /*669c0*/  IMAD.WIDE R30, R5, 0x4, R142 ;  /* 0x00000004051e7825 */ /* 0x000fc600078e028e */
[----:B------:R3:W-:Y:S04]  /*669d0*/  LDGSTS.E [R16+0x25c80], desc[UR60][R22.64], P0 ;  /* 0x25c8000016107fae */ /* 0x0007e8000812187c */
[----:B------:R4:W-:Y:S04]  /*669e0*/  LDGSTS.E [R4+0x26080], desc[UR60][R20.64], P0 ;  /* 0x2608000014047fae */ /* 0x0009e8000812187c */
[----:B------:R-:W-:Y:S04]  /*669f0*/  LDGSTS.E [R19+0x26480], desc[UR60][R30.64], P0 ;  /* 0x264800001e137fae */ /* 0x000fe8000812187c */
[----:B-1----:R-:W4:Y:S04]  /*66a00*/  LDL.LU.64 R26, [R1+0x358] ;  /* 0x00035800011a7983 */ /* 0x002f280000300a00 */
[----:B------:R-:W4:Y:S04]  /*66a10*/  LDL.LU.64 R222, [R1+0x340] ;  /* 0x0003400001de7983 */ /* 0x000f280000300a00 */
[----:B------:R-:W4:Y:S01]  /*66a20*/  LDL.LU.64 R238, [R1+0x320] ;  /* 0x0003200001ee7983 */ /* 0x000f220000300a00 */
        /* <DEDUP_REMOVED lines=9> */
[----:B------:R-:W-:Y:S04]  /*66ac0*/  LDGSTS.E [R18+0x26880], desc[UR60][R24.64], P0 ;  /* 0x2688000018127fae */ /* 0x000fe8000812187c */
[----:B------:R-:W-:Y:S04]  /*66ad0*/  LDGSTS.E [R17+0x26c80], desc[UR60][R22.64], P0 ;  /* 0x26c8000016117fae */ /* 0x000fe8000812187c */
[----:B------:R-:W-:Y:S01]  /*66ae0*/  LDGSTS.E [R16+0x27080], desc[UR60][R20.64], P0 ;  /* 0x2708000014107fae */ /* 0x000fe2000812187c */
[----:B------:R-:W-:-:S04]  /*66af0*/  IMAD.WIDE R36, R5, 0x4, R146 ;  /* 0x0000000405247825 */ /* 0x000fc800078e0292 */
[C---:B------:R-:W-:Y:S01]  /*66b00*/  IMAD.WIDE R34, R5.reuse, 0x4, R144 ;  /* 0x0000000405227825 */ /* 0x040fe200078e0290 */
[----:B------:R4:W-:Y:S04]  /*66b10*/  LDGSTS.E [R4+0x27480], desc[UR60][R28.64], P0 ;  /* 0x274800001c047fae */ /* 0x0009e8000812187c */
[----:B-1----:R-:W4:Y:S04]  /*66b20*/  LDL.LU.64 R30, [R1+0x300] ;  /* 0x00030000011e7983 */ /* 0x002f280000300a00 */
[----:B------:R1:W-:Y:S04]  /*66b30*/  LDGSTS.E [R19+0x27880], desc[UR60][R36.64], P0 ;  /* 0x2788000024137fae */ /* 0x0003e8000812187c */
[----:B------:R1:W-:Y:S04]  /*66b40*/  LDGSTS.E [R18+0x27c80], desc[UR60][R34.64], P0 ;  /* 0x27c8000022127fae */ /* 0x0003e8000812187c */
[----:B--2---:R-:W2:Y:S04]  /*66b50*/  LDL.LU.64 R24, [R1+0x2e0] ;  /* 0x0002e00001187983 */ /* 0x004ea80000300a00 */
[----:B---3--:R-:W3:Y:S04]  /*66b60*/  LDL.LU.64 R22, [R1+0x2c0] ;  /* 0x0002c00001167983 */ /* 0x008ee80000300a00 */
[----:B----4-:R-:W4:Y:S04]  /*66b70*/  LDL.LU.64 R20, [R1+0x2a0] ;  /* 0x0002a00001147983 */ /* 0x010f280000300a00 */
[----:B------:R-:W4:Y:S04]  /*66b80*/  LDL.LU.64 R230, [R1+0x280] ;  /* 0x0002800001e67983 */ /* 0x000f280000300a00 */
[----:B------:R-:W-:Y:S04]  /*66b90*/  STL.64 [R1+0x990], R36 ;  /* 0x0009902401007387 */ /* 0x000fe80000100a00 */
[----:B------:R1:W-:Y:S01]  /*66ba0*/  STL.64 [R1+0x988], R34 ;  /* 0x0009882201007387 */ /* 0x0003e20000100a00 */
[----:B------:R-:W-:-:S04]  /*66bb0*/  IMAD.WIDE R32, R5, 0x4, R26 ;  /* 0x0000000405207825 */ /* 0x000fc800078e021a */
[----:B------:R-:W-:-:S04]  /*66bc0*/  IMAD.WIDE R28, R5, 0x4, R222 ;  /* 0x00000004051c7825 */ /* 0x000fc800078e02de */
[----:B------:R-:W-:Y:S01]  /*66bd0*/  IMAD.WIDE R26, R5, 0x4, R238 ;  /* 0x00000004051a7825 */ /* 0x000fe200078e02ee */
[----:B------:R2:W-:Y:S04]  /*66be0*/  STL.64 [R1+0x978], R32 ;  /* 0x0009782001007387 */ /* 0x0005e80000100a00 */
[----:B------:R4:W-:Y:S04]  /*66bf0*/  STL.64 [R1+0x970], R28 ;  /* 0x0009701c01007387 */ /* 0x0009e80000100a00 */
[----:B------:R4:W-:Y:S04]  /*66c00*/  STL.64 [R1+0x968], R26 ;  /* 0x0009681a01007387 */ /* 0x0009e80000100a00 */
[----:B-1----:R-:W4:Y:S04]  /*66c10*/  LDL.LU.64 R34, [R1+0x260] ;  /* 0x0002600001227983 */ /* 0x002f280000300a00 */
[----:B------:R-:W4:Y:S01]  /*66c20*/  LDL.LU.64 R238, [R1+0x240] ;  /* 0x0002400001ee7983 */ /* 0x000f220000300a00 */
[C---:B------:R-:W-:Y:S01]  /*66c30*/  IADD3 R17, R246.reuse, 0x100000, RZ ;  /* 0x00100000f6117810 */ /* 0x040fe20007ffe0ff */
[C---:B------:R-:W-:Y:S01]  /*66c40*/  VIADD R16, R246.reuse, 0x100000 ;  /* 0x00100000f6107836 */ /* 0x040fe20000000000 */
[----:B------:R-:W-:-:S03]  /*66c50*/  IADD3 R4, R246, 0x100000, RZ ;  /* 0x00100000f6047810 */ /* 0x000fc60007ffe0ff */
[----:B------:R1:W-:Y:S04]  /*66c60*/  LDGSTS.E [R17+0x100], desc[UR60][R32.64], P0 ;  /* 0x0010000020117fae */ /* 0x0003e8000812187c */
[----:B------:R-:W-:Y:S04]  /*66c70*/  LDGSTS.E [R16+0x500], desc[UR60][R28.64], P0 ;  /* 0x005000001c107fae */ /* 0x000fe8000812187c */
[----:B------:R-:W-:Y:S01]  /*66c80*/  LDGSTS.E [R4+0x900], desc[UR60][R26.64], P0 ;  /* 0x009000001a047fae */ /* 0x000fe2000812187c */
[C---:B------:R-:W-:Y:S01]  /*66c90*/  VIADD R19, R246.reuse, 0x100000 ;  /* 0x00100000f6137836 */ /* 0x040fe20000000000 */
[----:B------:R-:W-:Y:S01]  /*66ca0*/  IADD3 R18, R246, 0x100000, RZ ;  /* 0x00100000f6127810 */ /* 0x000fe20007ffe0ff */
[----:B--2---:R-:W-:-:S04]  /*66cb0*/  IMAD.WIDE R24, R5, 0x4, R24 ;  /* 0x0000000405187825 */ /* 0x004fc800078e0218 */
[----:B-1----:R-:W-:-:S04]  /*66cc0*/  IMAD.WIDE R32, R5, 0x4, R30 ;  /* 0x0000000405207825 */ /* 0x002fc800078e021e */
[----:B---3--:R-:W-:-:S04]  /*66cd0*/  IMAD.WIDE R22, R5, 0x4, R22 ;  /* 0x0000000405167825 */ /* 0x008fc800078e0216 */
[C---:B----4-:R-:W-:Y:S01]  /*66ce0*/  IMAD.WIDE R20, R5.reuse, 0x4, R20 ;  /* 0x0000000405147825 */ /* 0x050fe200078e0214 */
[----:B------:R-:W2:Y:S04]  /*66cf0*/  LDL.LU.64 R28, [R1+0x220] ;  /* 0x00022000011c7983 */ /* 0x000ea80000300a00 */
[----:B------:R-:W3:Y:S04]  /*66d00*/  LDL.LU.64 R26, [R1+0x200] ;  /* 0x00020000011a7983 */ /* 0x000ee80000300a00 */
[----:B------:R-:W4:Y:S01]  /*66d10*/  LDL.LU.64 R222, [R1+0x1e0] ;  /* 0x0001e00001de7983 */ /* 0x000f220000300a00 */
[----:B------:R-:W-:-:S03]  /*66d20*/  IMAD.WIDE R30, R5, 0x4, R230 ;  /* 0x00000004051e7825 */ /* 0x000fc600078e02e6 */
[----:B------:R-:W-:Y:S04]  /*66d30*/  STL.64 [R1+0x960], R32 ;  /* 0x0009602001007387 */ /* 0x000fe80000100a00 */
[----:B------:R-:W-:Y:S04]  /*66d40*/  STL.64 [R1+0x958], R24 ;  /* 0x0009581801007387 */ /* 0x000fe80000100a00 */
[----:B------:R1:W-:Y:S04]  /*66d50*/  STL.64 [R1+0x950], R22 ;  /* 0x0009501601007387 */ /* 0x0003e80000100a00 */
[----:B------:R1:W-:Y:S04]  /*66d60*/  STL.64 [R1+0x948], R20 ;  /* 0x0009481401007387 */ /* 0x0003e80000100a00 */
[----:B------:R-:W-:Y:S04]  /*66d70*/  LDGSTS.E [R19+0xd00], desc[UR60][R32.64], P0 ;  /* 0x00d0000020137fae */ /* 0x000fe8000812187c */
[----:B------:R1:W-:Y:S04]  /*66d80*/  STL.64 [R1+0x940], R30 ;  /* 0x0009401e01007387 */ /* 0x0003e80000100a00 */
[----:B------:R-:W-:Y:S04]  /*66d90*/  LDGSTS.E [R18+0x1100], desc[UR60][R24.64], P0 ;  /* 0x0110000018127fae */ /* 0x000fe8000812187c */
[----:B------:R-:W4:Y:S04]  /*66da0*/  LDL.LU.64 R230, [R1+0x1c0] ;  /* 0x0001c00001e67983 */ /* 0x000f280000300a00 */
[----:B------:R-:W-:Y:S04]  /*66db0*/  LDGSTS.E [R17+0x1500], desc[UR60][R22.64], P0 ;  /* 0x0150000016117fae */ /* 0x000fe8000812187c */
[----:B------:R-:W-:Y:S04]  /*66dc0*/  LDGSTS.E [R16+0x1900], desc[UR60][R20.64], P0 ;  /* 0x0190000014107fae */ /* 0x000fe8000812187c */
[----:B------:R1:W-:Y:S04]  /*66dd0*/  LDGSTS.E [R4+0x1d00], desc[UR60][R30.64], P0 ;  /* 0x01d000001e047fae */ /* 0x0003e8000812187c */
[----:B-1----:R-:W4:Y:S04]  /*66de0*/  LDL.LU.64 R22, [R1+0x1a0] ;  /* 0x0001a00001167983 */ /* 0x002f280000300a00 */
[----:B------:R-:W4:Y:S04]  /*66df0*/  LDL.LU.64 R20, [R1+0x180] ;  /* 0x0001800001147983 */ /* 0x000f280000300a00 */
[----:B------:R-:W4:Y:S01]  /*66e00*/  LDL.LU.64 R24, [R1+0x160] ;  /* 0x0001600001187983 */ /* 0x000f220000300a00 */
[----:B------:R-:W-:-:S03]  /*66e10*/  IMAD.WIDE R30, R5, 0x4, R238 ;  /* 0x00000004051e7825 */ /* 0x000fc600078e02ee */
[----:B------:R-:W4:Y:S01]  /*66e20*/  LDL.LU.64 R238, [R1+0x140] ;  /* 0x0001400001ee7983 */ /* 0x000f220000300a00 */
[----:B------:R-:W-:-:S05]  /*66e30*/  IMAD.WIDE R34, R5, 0x4, R34 ;  /* 0x0000000405227825 */ /* 0x000fca00078e0222 */
[----:B------:R1:W-:Y:S04]  /*66e40*/  STL.64 [R1+0x938], R34 ;  /* 0x0009382201007387 */ /* 0x0003e80000100a00 */
[----:B------:R1:W-:Y:S04]  /*66e50*/  STL.64 [R1+0x930], R30 ;  /* 0x0009301e01007387 */ /* 0x0003e80000100a00 */
[----:B------:R-:W-:Y:S04]  /*66e60*/  LDGSTS.E [R19+0x2100], desc[UR60][R34.64], P0 ;  /* 0x0210000022137fae */ /* 0x000fe8000812187c */
[----:B------:R-:W-:Y:S01]  /*66e70*/  LDGSTS.E [R18+0x2500], desc[UR60][R30.64], P0 ;  /* 0x025000001e127fae */ /* 0x000fe2000812187c */
[----:B--2---:R-:W-:-:S04]  /*66e80*/  IMAD.WIDE R28, R5, 0x4, R28 ;  /* 0x00000004051c7825 */ /* 0x004fc800078e021c */
[----:B---3--:R-:W-:-:S04]  /*66e90*/  IMAD.WIDE R26, R5, 0x4, R26 ;  /* 0x00000004051a7825 */ /* 0x008fc800078e021a */
[C---:B----4-:R-:W-:Y:S01]  /*66ea0*/  IMAD.WIDE R32, R5.reuse, 0x4, R222 ;  /* 0x0000000405207825 */ /* 0x050fe200078e02de */
[----:B------:R2:W-:Y:S04]  /*66eb0*/  STL.64 [R1+0x928], R28 ;  /* 0x0009281c01007387 */ /* 0x0005e80000100a00 */
[----:B------:R3:W-:Y:S04]  /*66ec0*/  STL.64 [R1+0x920], R26 ;  /* 0x0009201a01007387 */ /* 0x0007e80000100a00 */
[----:B------:R4:W-:Y:S04]  /*66ed0*/  STL.64 [R1+0x918], R32 ;  /* 0x0009182001007387 */ /* 0x0009e80000100a00 */
[----:B-1----:R-:W4:Y:S01]  /*66ee0*/  LDL.LU.64 R34, [R1+0x120] ;  /* 0x0001200001227983 */ /* 0x002f220000300a00 */
[----:B------:R-:W-:-:S03]  /*66ef0*/  IMAD.WIDE R42, R5, 0x4, R230 ;  /* 0x00000004052a7825 */ /* 0x000fc600078e02e6 */
[----:B------:R-:W-:Y:S04]  /*66f00*/  LDGSTS.E [R17+0x2900], desc[UR60][R28.64], P0 ;  /* 0x029000001c117fae */ /* 0x000fe8000812187c */
[----:B------:R-:W4:Y:S04]  /*66f10*/  LDL.LU.64 R30, [R1+0x100] ;  /* 0x00010000011e7983 */ /* 0x000f280000300a00 */
[----:B------:R-:W-:Y:S04]  /*66f20*/  LDGSTS.E [R16+0x2d00], desc[UR60][R26.64], P0 ;  /* 0x02d000001a107fae */ /* 0x000fe8000812187c */
[----:B------:R4:W-:Y:S04]  /*66f30*/  LDGSTS.E [R4+0x3100], desc[UR60][R32.64], P0 ;  /* 0x0310000020047fae */ /* 0x0009e8000812187c */
[----:B------:R-:W-:Y:S04]  /*66f40*/  LDGSTS.E [R19+0x3500], desc[UR60][R42.64], P0 ;  /* 0x035000002a137fae */ /* 0x000fe8000812187c */
[----:B--2---:R-:W2:Y:S04]  /*66f50*/  LDL.LU.64 R28, [R1+0xe0] ;  /* 0x0000e000011c7983 */ /* 0x004ea80000300a00 */
[----:B---3--:R-:W3:Y:S01]  /*66f60*/  LDL.LU.64 R26, [R1+0xc0] ;  /* 0x0000c000011a7983 */ /* 0x008ee20000300a00 */
[----:B------:R-:W-:-:S03]  /*66f70*/  IMAD.WIDE R40, R5, 0x4, R22 ;  /* 0x0000000405287825 */ /* 0x000fc600078e0216 */
[----:B------:R-:W3:Y:S01]  /*66f80*/  LDL.LU.64 R222, [R1+0xa0] ;  /* 0x0000a00001de7983 */ /* 0x000ee20000300a00 */
[----:B------:R-:W-:-:S03]  /*66f90*/  IMAD.WIDE R38, R5, 0x4, R20 ;  /* 0x0000000405267825 */ /* 0x000fc600078e0214 */
[----:B------:R-:W-:Y:S01]  /*66fa0*/  STL.64 [R1+0x910], R42 ;  /* 0x0009102a01007387 */ /* 0x000fe20000100a00 */
[----:B------:R-:W-:-:S03]  /*66fb0*/  IMAD.WIDE R36, R5, 0x4, R24 ;  /* 0x0000000405247825 */ /* 0x000fc600078e0218 */
[----:B------:R-:W3:Y:S04]  /*66fc0*/  LDL.LU.64 R230, [R1+0x80] ;  /* 0x0000800001e67983 */ /* 0x000ee80000300a00 */
[----:B------:R-:W-:Y:S04]  /*66fd0*/  STL.64 [R1+0x908], R40 ;  /* 0x0009082801007387 */ /* 0x000fe80000100a00 */
[----:B------:R-:W3:Y:S04]  /*66fe0*/  LDL.LU.64 R22, [R1+0x60] ;  /* 0x0000600001167983 */ /* 0x000ee80000300a00 */
[----:B------:R-:W-:Y:S04]  /*66ff0*/  STL.64 [R1+0x900], R38 ;  /* 0x0009002601007387 */ /* 0x000fe80000100a00 */
[----:B------:R-:W3:Y:S04]  /*67000*/  LDL.LU.64 R24, [R1+0x40] ;  /* 0x0000400001187983 */ /* 0x000ee80000300a00 */
[----:B------:R-:W-:Y:S04]  /*67010*/  STL.64 [R1+0x8f8], R36 ;  /* 0x0008f82401007387 */ /* 0x000fe80000100a00 */
[----:B------:R-:W3:Y:S04]  /*67020*/  LDL.LU.64 R20, [R1+0x20] ;  /* 0x0000200001147983 */ /* 0x000ee80000300a00 */
[----:B------:R-:W-:Y:S04]  /*67030*/  LDGSTS.E [R18+0x3900], desc[UR60][R40.64], P0 ;  /* 0x0390000028127fae */ /* 0x000fe8000812187c */
[----:B------:R-:W-:Y:S04]  /*67040*/  LDGSTS.E [R17+0x3d00], desc[UR60][R38.64], P0 ;  /* 0x03d0000026117fae */ /* 0x000fe8000812187c */
[----:B------:R-:W-:Y:S01]  /*67050*/  LDGSTS.E [R16+0x4100], desc[UR60][R36.64], P0 ;  /* 0x0410000024107fae */ /* 0x000fe2000812187c */
[----:B----4-:R-:W-:-:S03]  /*67060*/  IMAD.WIDE R32, R5, 0x4, R238 ;  /* 0x0000000405207825 */ /* 0x010fc600078e02ee */
[----:B------:R-:W4:Y:S04]  /*67070*/  LDL.LU.64 R238, [R1] ;  /* 0x0000000001ee7983 */ /* 0x000f280000300a00 */
[----:B------:R1:W-:Y:S04]  /*67080*/  STL.64 [R1+0x8f0], R32 ;  /* 0x0008f02001007387 */ /* 0x0003e80000100a00 */
[----:B------:R1:W-:Y:S01]  /*67090*/  LDGSTS.E [R4+0x4500], desc[UR60][R32.64], P0 ;  /* 0x0450000020047fae */ /* 0x0003e2000812187c */
[----:B------:R-:W-:-:S04]  /*670a0*/  IMAD.WIDE R34, R5, 0x4, R34 ;  /* 0x0000000405227825 */ /* 0x000fc800078e0222 */
[C---:B-1----:R-:W-:Y:S01]  /*670b0*/  IMAD.WIDE R32, R5.reuse, 0x4, R30 ;  /* 0x0000000405207825 */ /* 0x042fe200078e021e */
[----:B------:R-:W-:Y:S04]  /*670c0*/  STL.64 [R1+0x8e8], R34 ;  /* 0x0008e82201007387 */ /* 0x000fe80000100a00 */
[----:B------:R-:W-:Y:S04]  /*670d0*/  LDGSTS.E [R19+0x4900], desc[UR60][R34.64], P0 ;  /* 0x0490000022137fae */ /* 0x000fe8000812187c */
[----:B------:R-:W-:Y:S04]  /*670e0*/  STL.64 [R1+0x8e0], R32 ;  /* 0x0008e02001007387 */ /* 0x000fe80000100a00 */
[----:B------:R-:W-:Y:S01]  /*670f0*/  LDGSTS.E [R18+0x4d00], desc[UR60][R32.64], P0 ;  /* 0x04d0000020127fae */ /* 0x000fe2000812187c */
[----:B--2---:R-:W-:-:S04]  /*67100*/  IMAD.WIDE R30, R5, 0x4, R28 ;  /* 0x00000004051e7825 */ /* 0x004fc800078e021c */
[----:B---3--:R-:W-:-:S04]  /*67110*/  IMAD.WIDE R28, R5, 0x4, R26 ;  /* 0x00000004051c7825 */ /* 0x008fc800078e021a */
[C---:B------:R-:W-:Y:S01]  /*67120*/  IMAD.WIDE R26, R5.reuse, 0x4, R222 ;  /* 0x00000004051a7825 */ /* 0x040fe200078e02de */
[----:B------:R-:W-:Y:S04]  /*67130*/  STL.64 [R1+0x8d8], R30 ;  /* 0x0008d81e01007387 */ /* 0x000fe80000100a00 */
[----:B------:R-:W-:Y:S04]  /*67140*/  LDGSTS.E [R17+0x5100], desc[UR60][R30.64], P0 ;  /* 0x051000001e117fae */ /* 0x000fe8000812187c */
[----:B------:R1:W-:Y:S04]  /*67150*/  STL.64 [R1+0x8d0], R28 ;  /* 0x0008d01c01007387 */ /* 0x0003e80000100a00 */
[----:B------:R1:W-:Y:S04]  /*67160*/  LDGSTS.E [R16+0x5500], desc[UR60][R28.64], P0 ;  /* 0x055000001c107fae */ /* 0x0003e8000812187c */
[----:B------:R2:W-:Y:S04]  /*67170*/  STL.64 [R1+0x8c8], R26 ;  /* 0x0008c81a01007387 */ /* 0x0005e80000100a00 */
[----:B------:R2:W-:Y:S01]  /*67180*/  LDGSTS.E [R4+0x5900], desc[UR60][R26.64], P0 ;  /* 0x059000001a047fae */ /* 0x0005e2000812187c */
[----:B------:R-:W-:-:S04]  /*67190*/  IMAD.WIDE R24, R5, 0x4, R24 ;  /* 0x0000000405187825 */ /* 0x000fc800078e0218 */
[----:B-1----:R-:W-:-:S04]  /*671a0*/  IMAD.WIDE R28, R5, 0x4, R230 ;  /* 0x00000004051c7825 */ /* 0x002fc800078e02e6 */
[----:B--2---:R-:W-:-:S04]  /*671b0*/  IMAD.WIDE R26, R5, 0x4, R22 ;  /* 0x00000004051a7825 */ /* 0x004fc800078e0216 */
        /* <DEDUP_REMOVED lines=12> */
[----:B------:R-:W-:-:S04]  /*67280*/  IMAD.WIDE R22, R5, 0x4, R148 ;  /* 0x0000000405167825 */ /* 0x000fc800078e0294 */
[----:B----4-:R-:W-:-:S05]  /*67290*/  IMAD.WIDE R20, R5, 0x4, R238 ;  /* 0x0000000405147825 */ /* 0x010fca00078e02ee */
        /* <DEDUP_REMOVED lines=12> */
[C---:B---3--:R-:W-:Y:S01]  /*67360*/  IMAD.WIDE R26, R5.reuse, 0x4, R154 ;  /* 0x00000004051a7825 */ /* 0x048fe200078e029a */
[----:B------:R1:W-:Y:S03]  /*67370*/  STL.64 [R1+0x868], R20 ;  /* 0x0008681401007387 */ /* 0x0003e60000100a00 */
[C---:B----4-:R-:W-:Y:S01]  /*67380*/  IMAD.WIDE R24, R5.reuse, 0x4, R156 ;  /* 0x0000000405187825 */ /* 0x050fe200078e029c */
[----:B------:R1:W-:Y:S03]  /*67390*/  LDGSTS.E [R4+0x20100], desc[UR60][R20.64], P0 ;  /* 0x2010000014047fae */ /* 0x0003e6000812187c */
        /* <DEDUP_REMOVED lines=57> */
[----:B------:R1:W-:Y:S04]  /*67730*/  STL.64 [R1+0x778], R20 ;  /* 0x0007781401007387 */ /* 0x0003e80000100a00 */
[----:B------:R1:W-:Y:S01]  /*67740*/  LDGSTS.E [R4+0x25100], desc[UR60][R20.64], P0 ;  /* 0x2510000014047fae */ /* 0x0003e2000812187c */
[----:B----4-:R-:W-:-:S04]  /*67750*/  IMAD.WIDE R24, R5, 0x4, R196 ;  /* 0x0000000405187825 */ /* 0x010fc800078e02c4 */
[C---:B------:R-:W-:Y:S01]  /*67760*/  IMAD.WIDE R22, R5.reuse, 0x4, R200 ;  /* 0x0000000405167825 */ /* 0x040fe200078e02c8 */
[----:B------:R2:W-:Y:S04]  /*67770*/  STL.64 [R1+0x768], R28 ;  /* 0x0007681c01007387 */ /* 0x0005e80000100a00 */
[----:B------:R-:W-:Y:S04]  /*67780*/  STL.64 [R1+0x760], R26 ;  /* 0x0007601a01007387 */ /* 0x000fe80000100a00 */
[----:B------:R3:W-:Y:S04]  /*67790*/  STL.64 [R1+0x750], R24 ;  /* 0x0007501801007387 */ /* 0x0007e80000100a00 */
[----:B------:R2:W-:Y:S04]  /*677a0*/  LDGSTS.E [R19+0x25500], desc[UR60][R28.64], P0 ;  /* 0x255000001c137fae */ /* 0x0005e8000812187c */
[----:B------:R-:W-:Y:S04]  /*677b0*/  LDGSTS.E [R18+0x25900], desc[UR60][R26.64], P0 ;  /* 0x259000001a127fae */ /* 0x000fe8000812187c */
[----:B------:R3:W-:Y:S01]  /*677c0*/  LDGSTS.E [R17+0x25d00], desc[UR60][R24.64], P0 ;  /* 0x25d0000018117fae */ /* 0x0007e2000812187c */
[----:B-1----:R-:W-:-:S05]  /*677d0*/  IMAD.WIDE R20, R5, 0x4, R198 ;  /* 0x0000000405147825 */ /* 0x002fca00078e02c6 */
[----:B------:R1:W-:Y:S04]  /*677e0*/  STL.64 [R1+0x748], R20 ;  /* 0x0007481401007387 */ /* 0x0003e80000100a00 */
[----:B------:R4:W-:Y:S04]  /*677f0*/  STL.64 [R1+0x738], R22 ;  /* 0x0007381601007387 */ /* 0x0009e80000100a00 */
[----:B------:R-:W4:Y:S04]  /*67800*/  LDL.LU.64 R34, [R1+0x350] ;  /* 0x0003500001227983 */ /* 0x000f280000300a00 */
[----:B------:R-:W-:Y:S04]  /*67810*/  LDGSTS.E [R16+0x26100], desc[UR60][R20.64], P0 ;  /* 0x2610000014107fae */ /* 0x000fe8000812187c */
[----:B------:R-:W4:Y:S01]  /*67820*/  LDL.LU.64 R222, [R1+0x338] ;  /* 0x0003380001de7983 */ /* 0x000f220000300a00 */
[----:B------:R-:W-:-:S04]  /*67830*/  IMAD.WIDE R30, R5, 0x4, R202 ;  /* 0x00000004051e7825 */ /* 0x000fc800078e02ca */
[C---:B--2---:R-:W-:Y:S01]  /*67840*/  IMAD.WIDE R28, R5.reuse, 0x4, R204 ;  /* 0x00000004051c7825 */ /* 0x044fe200078e02cc */
[----:B------:R4:W-:Y:S03]  /*67850*/  LDGSTS.E [R4+0x26500], desc[UR60][R22.64], P0 ;  /* 0x2650000016047fae */ /* 0x0009e6000812187c */
[----:B---3--:R-:W-:-:S04]  /*67860*/  IMAD.WIDE R24, R5, 0x4, R206 ;  /* 0x0000000405187825 */ /* 0x008fc800078e02ce */
[C---:B------:R-:W-:Y:S01]  /*67870*/  IMAD.WIDE R26, R5.reuse, 0x4, R210 ;  /* 0x00000004051a7825 */ /* 0x040fe200078e02d2 */
[----:B------:R-:W-:Y:S04]  /*67880*/  LDGSTS.E [R19+0x26900], desc[UR60][R30.64], P0 ;  /* 0x269000001e137fae */ /* 0x000fe8000812187c */
[----:B------:R2:W-:Y:S04]  /*67890*/  LDGSTS.E [R18+0x26d00], desc[UR60][R28.64], P0 ;  /* 0x26d000001c127fae */ /* 0x0005e8000812187c */
[----:B------:R3:W-:Y:S04]  /*678a0*/  LDGSTS.E [R17+0x27100], desc[UR60][R24.64], P0 ;  /* 0x2710000018117fae */ /* 0x0007e8000812187c */
[----:B-1----:R-:W3:Y:S04]  /*678b0*/  LDL.LU.64 R20, [R1+0x318] ;  /* 0x0003180001147983 */ /* 0x002ee80000300a00 */
[----:B------:R-:W3:Y:S01]  /*678c0*/  LDL.LU.64 R238, [R1+0x2f8] ;  /* 0x0002f80001ee7983 */ /* 0x000ee20000300a00 */
[----:B----4-:R-:W-:-:S03]  /*678d0*/  IMAD.WIDE R22, R5, 0x4, R208 ;  /* 0x0000000405167825 */ /* 0x010fc600078e02d0 */
[----:B------:R1:W-:Y:S04]  /*678e0*/  STL.64 [R1+0x730], R30 ;  /* 0x0007301e01007387 */ /* 0x0003e80000100a00 */
[----:B------:R4:W-:Y:S04]  /*678f0*/  STL.64 [R1+0x720], R28 ;  /* 0x0007201c01007387 */ /* 0x0009e80000100a00 */
[----:B------:R4:W-:Y:S04]  /*67900*/  STL.64 [R1+0x718], R24 ;  /* 0x0007181801007387 */ /* 0x0009e80000100a00 */
[----:B------:R4:W-:Y:S04]  /*67910*/  STL.64 [R1+0x708], R22 ;  /* 0x0007081601007387 */ /* 0x0009e80000100a00 */
[----:B------:R4:W-:Y:S04]  /*67920*/  STL.64 [R1+0x700], R26 ;  /* 0x0007001a01007387 */ /* 0x0009e80000100a00 */
[----:B------:R4:W-:Y:S01]  /*67930*/  LDGSTS.E [R16+0x27500], desc[UR60][R22.64], P0 ;  /* 0x2750000016107fae */ /* 0x0009e2000812187c */
[----:B------:R-:W-:-:S03]  /*67940*/  IMAD.WIDE R36, R5, 0x4, R212 ;  /* 0x0000000405247825 */ /* 0x000fc600078e02d4 */
[----:B------:R4:W-:Y:S01]  /*67950*/  LDGSTS.E [R4+0x27900], desc[UR60][R26.64], P0 ;  /* 0x279000001a047fae */ /* 0x0009e2000812187c */
[C---:B--2---:R-:W-:Y:S01]  /*67960*/  VIADD R18, R247.reuse, 0x100000 ;  /* 0x00100000f7127836 */ /* 0x044fe20000000000 */
[C---:B---3--:R-:W-:Y:S02]  /*67970*/  IADD3 R17, R247.reuse, 0x100000, RZ ;  /* 0x00100000f7117810 */ /* 0x048fe40007ffe0ff */
[----:B------:R2:W-:Y:S04]  /*67980*/  LDGSTS.E [R19+0x27d00], desc[UR60][R36.64], P0 ;  /* 0x27d0000024137fae */ /* 0x0005e8000812187c */
[----:B-1----:R-:W3:Y:S04]  /*67990*/  LDL.LU.64 R30, [R1+0x2d8] ;  /* 0x0002d800011e7983 */ /* 0x002ee80000300a00 */
[----:B----4-:R-:W4:Y:S04]  /*679a0*/  LDL.LU.64 R28, [R1+0x2b8] ;  /* 0x0002b800011c7983 */ /* 0x010f280000300a00 */
[----:B------:R-:W2:Y:S04]  /*679b0*/  LDL.LU.64 R24, [R1+0x298] ;  /* 0x0002980001187983 */ /* 0x000ea80000300a00 */
[----:B------:R-:W3:Y:S04]  /*679c0*/  LDL.LU.64 R22, [R1+0x278] ;  /* 0x0002780001167983 */ /* 0x000ee80000300a00 */
[----:B------:R-:W4:Y:S01]  /*679d0*/  LDL.LU.64 R230, [R1+0x258] ;  /* 0x0002580001e67983 */ /* 0x000f220000300a00 */
[----:B------:R-:W-:-:S03]  /*679e0*/  VIADD R16, R247, 0x100000 ;  /* 0x00100000f7107836 */ /* 0x000fc60000000000 */
[----:B------:R-:W-:Y:S01]  /*679f0*/  STL.64 [R1+0x6f0], R36 ;  /* 0x0006f02401007387 */ /* 0x000fe20000100a00 */
[----:B------:R-:W-:-:S04]  /*67a00*/  IMAD.WIDE R34, R5, 0x4, R34 ;  /* 0x0000000405227825 */ /* 0x000fc800078e0222 */
[C---:B------:R-:W-:Y:S01]  /*67a10*/  IMAD.WIDE R26, R5.reuse, 0x4, R222 ;  /* 0x00000004051a7825 */ /* 0x040fe200078e02de */
[----:B------:R-:W-:Y:S04]  /*67a20*/  STL.64 [R1+0x6e8], R34 ;  /* 0x0006e82201007387 */ /* 0x000fe80000100a00 */
[----:B------:R1:W-:Y:S04]  /*67a30*/  STL.64 [R1+0x6d8], R26 ;  /* 0x0006d81a01007387 */ /* 0x0003e80000100a00 */
[----:B------:R-:W-:Y:S04]  /*67a40*/  LDGSTS.E [R18+0x180], desc[UR60][R34.64], P0 ;  /* 0x0018000022127fae */ /* 0x000fe8000812187c */
[----:B------:R-:W-:Y:S01]  /*67a50*/  LDGSTS.E [R17+0x580], desc[UR60][R26.64], P0 ;  /* 0x005800001a117fae */ /* 0x000fe2000812187c */
[----:B------:R-:W-:-:S04]  /*67a60*/  IMAD.WIDE R20, R5, 0x4, R20 ;  /* 0x0000000405147825 */ /* 0x000fc800078e0214 */
[----:B------:R-:W-:Y:S01]  /*67a70*/  IMAD.WIDE R32, R5, 0x4, R238 ;  /* 0x0000000405207825 */ /* 0x000fe200078e02ee */
[----:B------:R1:W-:Y:S04]  /*67a80*/  STL.64 [R1+0x6d0], R20 ;  /* 0x0006d01401007387 */ /* 0x0003e80000100a00 */
[----:B------:R3:W-:Y:S04]  /*67a90*/  STL.64 [R1+0x6c0], R32 ;  /* 0x0006c02001007387 */ /* 0x0007e80000100a00 */
[----:B-1----:R-:W4:Y:S04]  /*67aa0*/  LDL.LU.64 R26, [R1+0x238] ;  /* 0x00023800011a7983 */ /* 0x002f280000300a00 */
[----:B------:R-:W-:Y:S04]  /*67ab0*/  LDGSTS.E [R16+0x980], desc[UR60][R20.64], P0 ;  /* 0x0098000014107fae */ /* 0x000fe8000812187c */
[----:B------:R-:W4:Y:S04]  /*67ac0*/  LDL.LU.64 R20, [R1+0x218] ;  /* 0x0002180001147983 */ /* 0x000f280000300a00 */
[----:B------:R-:W4:Y:S04]  /*67ad0*/  LDL.LU.64 R34, [R1+0x1f8] ;  /* 0x0001f80001227983 */ /* 0x000f280000300a00 */
[----:B------:R-:W4:Y:S04]  /*67ae0*/  LDL.LU.64 R222, [R1+0x1d8] ;  /* 0x0001d80001de7983 */ /* 0x000f280000300a00 */
[----:B------:R-:W4:Y:S01]  /*67af0*/  LDL.LU.64 R238, [R1+0x1b8] ;  /* 0x0001b80001ee7983 */ /* 0x000f220000300a00 */
[----:B------:R-:W-:Y:S01]  /*67b00*/  IADD3 R4, R247, 0x100000, RZ ;  /* 0x00100000f7047810 */ /* 0x000fe20007ffe0ff */
[----:B--2---:R-:W-:-:S04]  /*67b10*/  IMAD.WIDE R24, R5, 0x4, R24 ;  /* 0x0000000405187825 */ /* 0x004fc800078e0218 */
[----:B------:R1:W-:Y:S01]  /*67b20*/  LDGSTS.E [R4+0xd80], desc[UR60][R32.64], P0 ;  /* 0x00d8000020047fae */ /* 0x0003e2000812187c */
[----:B------:R-:W-:Y:S02]  /*67b30*/  VIADD R19, R247, 0x100000 ;  /* 0x00100000f7137836 */ /* 0x000fe40000000000 */
[----:B---3--:R-:W-:-:S04]  /*67b40*/  IMAD.WIDE R22, R5, 0x4, R22 ;  /* 0x0000000405167825 */ /* 0x008fc800078e0216 */
[----:B-1----:R-:W-:-:S04]  /*67b50*/  IMAD.WIDE R32, R5, 0x4, R30 ;  /* 0x0000000405207825 */ /* 0x002fc800078e021e */
[----:B----4-:R-:W-:-:S04]  /*67b60*/  IMAD.WIDE R30, R5, 0x4, R28 ;  /* 0x00000004051e7825 */ /* 0x010fc800078e021c */
[C---:B------:R-:W-:Y:S01]  /*67b70*/  IMAD.WIDE R28, R5.reuse, 0x4, R230 ;  /* 0x00000004051c7825 */ /* 0x040fe200078e02e6 */
[----:B------:R-:W-:Y:S04]  /*67b80*/  STL.64 [R1+0x6b8], R32 ;  /* 0x0006b82001007387 */ /* 0x000fe80000100a00 */
[----:B------:R1:W-:Y:S04]  /*67b90*/  STL.64 [R1+0x6a8], R30 ;  /* 0x0006a81e01007387 */ /* 0x0003e80000100a00 */
[----:B------:R-:W-:Y:S04]  /*67ba0*/  STL.64 [R1+0x6a0], R24 ;  /* 0x0006a01801007387 */ /* 0x000fe80000100a00 */
[----:B------:R2:W-:Y:S04]  /*67bb0*/  LDGSTS.E [R19+0x1180], desc[UR60][R32.64], P0 ;  /* 0x0118000020137fae */ /* 0x0005e8000812187c */
[----:B------:R3:W-:Y:S04]  /*67bc0*/  STL.64 [R1+0x690], R22 ;  /* 0x0006901601007387 */ /* 0x0007e80000100a00 */
[----:B------:R-:W-:Y:S04]  /*67bd0*/  LDGSTS.E [R18+0x1580], desc[UR60][R30.64], P0 ;  /* 0x015800001e127fae */ /* 0x000fe8000812187c */
[----:B------:R4:W-:Y:S04]  /*67be0*/  STL.64 [R1+0x688], R28 ;  /* 0x0006881c01007387 */ /* 0x0009e80000100a00 */
[----:B------:R-:W-:Y:S04]  /*67bf0*/  LDGSTS.E [R17+0x1980], desc[UR60][R24.64], P0 ;  /* 0x0198000018117fae */ /* 0x000fe8000812187c */
[----:B------:R-:W-:Y:S04]  /*67c00*/  LDGSTS.E [R16+0x1d80], desc[UR60][R22.64], P0 ;  /* 0x01d8000016107fae */ /* 0x000fe8000812187c */
[----:B------:R-:W-:Y:S04]  /*67c10*/  LDGSTS.E [R4+0x2180], desc[UR60][R28.64], P0 ;  /* 0x021800001c047fae */ /* 0x000fe8000812187c */
[----:B-1----:R-:W2:Y:S04]  /*67c20*/  LDL.LU.64 R30, [R1+0x198] ;  /* 0x00019800011e7983 */ /* 0x002ea80000300a00 */
[----:B------:R-:W2:Y:S04]  /*67c30*/  LDL.LU.64 R230, [R1+0x178] ;  /* 0x0001780001e67983 */ /* 0x000ea80000300a00 */
[----:B---3--:R-:W3:Y:S04]  /*67c40*/  LDL.LU.64 R22, [R1+0x158] ;  /* 0x0001580001167983 */ /* 0x008ee80000300a00 */
[----:B------:R-:W3:Y:S04]  /*67c50*/  LDL.LU.64 R24, [R1+0x138] ;  /* 0x0001380001187983 */ /* 0x000ee80000300a00 */
[----:B----4-:R-:W4:Y:S01]  /*67c60*/  LDL.LU.64 R28, [R1+0x118] ;  /* 0x00011800011c7983 */ /* 0x010f220000300a00 */
[----:B------:R-:W-:-:S05]  /*67c70*/  IMAD.WIDE R26, R5, 0x4, R26 ;  /* 0x00000004051a7825 */ /* 0x000fca00078e021a */
[----:B------:R1:W-:Y:S04]  /*67c80*/  STL.64 [R1+0x678], R26 ;  /* 0x0006781a01007387 */ /* 0x0003e80000100a00 */
[----:B------:R-:W-:Y:S01]  /*67c90*/  LDGSTS.E [R19+0x2580], desc[UR60][R26.64], P0 ;  /* 0x025800001a137fae */ /* 0x000fe2000812187c */
[----:B------:R-:W-:-:S04]  /*67ca0*/  IMAD.WIDE R20, R5, 0x4, R20 ;  /* 0x0000000405147825 */ /* 0x000fc800078e0214 */
[----:B------:R-:W-:-:S04]  /*67cb0*/  IMAD.WIDE R38, R5, 0x4, R34 ;  /* 0x0000000405267825 */ /* 0x000fc800078e0222 */
[----:B------:R-:W-:-:S04]  /*67cc0*/  IMAD.WIDE R36, R5, 0x4, R222 ;  /* 0x0000000405247825 */ /* 0x000fc800078e02de */
[C---:B--2---:R-:W-:Y:S01]  /*67cd0*/  IMAD.WIDE R32, R5.reuse, 0x4, R238 ;  /* 0x0000000405207825 */ /* 0x044fe200078e02ee */
[----:B------:R2:W-:Y:S04]  /*67ce0*/  STL.64 [R1+0x670], R20 ;  /* 0x0006701401007387 */ /* 0x0005e80000100a00 */
[----:B------:R2:W-:Y:S04]  /*67cf0*/  STL.64 [R1+0x660], R38 ;  /* 0x0006602601007387 */ /* 0x0005e80000100a00 */
[----:B------:R2:W-:Y:S04]  /*67d00*/  STL.64 [R1+0x658], R36 ;  /* 0x0006582401007387 */ /* 0x0005e80000100a00 */
[----:B-1----:R-:W4:Y:S04]  /*67d10*/  LDL.LU.64 R26, [R1+0xf8] ;  /* 0x0000f800011a7983 */ /* 0x002f280000300a00 */
[----:B------:R3:W-:Y:S04]  /*67d20*/  STL.64 [R1+0x648], R32 ;  /* 0x0006482001007387 */ /* 0x0007e80000100a00 */
[----:B------:R-:W4:Y:S04]  /*67d30*/  LDL.LU.64 R34, [R1+0xd8] ;  /* 0x0000d80001227983 */ /* 0x000f280000300a00 */
[----:B------:R-:W-:Y:S04]  /*67d40*/  LDGSTS.E [R18+0x2980], desc[UR60][R20.64], P0 ;  /* 0x0298000014127fae */ /* 0x000fe8000812187c */
[----:B------:R-:W4:Y:S04]  /*67d50*/  LDL.LU.64 R222, [R1+0xb8] ;  /* 0x0000b80001de7983 */ /* 0x000f280000300a00 */
[----:B------:R1:W-:Y:S04]  /*67d60*/  LDGSTS.E [R17+0x2d80], desc[UR60][R38.64], P0 ;  /* 0x02d8000026117fae */ /* 0x0003e8000812187c */
[----:B------:R1:W-:Y:S04]  /*67d70*/  LDGSTS.E [R16+0x3180], desc[UR60][R36.64], P0 ;  /* 0x0318000024107fae */ /* 0x0003e8000812187c */
[----:B------:R3:W-:Y:S04]  /*67d80*/  LDGSTS.E [R4+0x3580], desc[UR60][R32.64], P0 ;  /* 0x0358000020047fae */ /* 0x0007e8000812187c */
[----:B--2---:R-:W2:Y:S04]  /*67d90*/  LDL.LU.64 R20, [R1+0x98] ;  /* 0x0000980001147983 */ /* 0x004ea80000300a00 */
[----:B------:R-:W2:Y:S01]  /*67da0*/  LDL.LU.64 R238, [R1+0x78] ;  /* 0x0000780001ee7983 */ /* 0x000ea20000300a00 */
[----:B-1----:R-:W-:-:S04]  /*67db0*/  IMAD.WIDE R38, R5, 0x4, R30 ;  /* 0x0000000405267825 */ /* 0x002fc800078e021e */
[----:B------:R-:W-:-:S04]  /*67dc0*/  IMAD.WIDE R36, R5, 0x4, R230 ;  /* 0x0000000405247825 */ /* 0x000fc800078e02e6 */
[C---:B---3--:R-:W-:Y:S01]  /*67dd0*/  IMAD.WIDE R32, R5.reuse, 0x4, R22 ;  /* 0x0000000405207825 */ /* 0x048fe200078e0216 */
[----:B------:R-:W-:Y:S04]  /*67de0*/  STL.64 [R1+0x640], R38 ;  /* 0x0006402601007387 */ /* 0x000fe80000100a00 */
[----:B------:R-:W3:Y:S04]  /*67df0*/  LDL.LU.64 R230, [R1+0x58] ;  /* 0x0000580001e67983 */ /* 0x000ee80000300a00 */
[----:B------:R-:W-:Y:S04]  /*67e00*/  STL.64 [R1+0x630], R36 ;  /* 0x0006302401007387 */ /* 0x000fe80000100a00 */
[----:B------:R-:W3:Y:S01]  /*67e10*/  LDL.LU.64 R22, [R1+0x38] ;  /* 0x0000380001167983 */ /* 0x000ee20000300a00 */
[----:B------:R-:W-:-:S03]  /*67e20*/  IMAD.WIDE R30, R5, 0x4, R24 ;  /* 0x00000004051e7825 */ /* 0x000fc600078e0218 */
[----:B------:R1:W-:Y:S04]  /*67e30*/  STL.64 [R1+0x628], R32 ;  /* 0x0006282001007387 */ /* 0x0003e80000100a00 */
[----:B------:R-:W3:Y:S01]  /*67e40*/  LDL.LU.64 R24, [R1+0x18] ;  /* 0x0000180001187983 */ /* 0x000ee20000300a00 */
[----:B----4-:R-:W-:-:S03]  /*67e50*/  IMAD.WIDE R28, R5, 0x4, R28 ;  /* 0x00000004051c7825 */ /* 0x010fc600078e021c */
[----:B------:R-:W-:Y:S04]  /*67e60*/  LDGSTS.E [R19+0x3980], desc[UR60][R38.64], P0 ;  /* 0x0398000026137fae */ /* 0x000fe8000812187c */
[----:B------:R-:W-:Y:S04]  /*67e70*/  LDGSTS.E [R18+0x3d80], desc[UR60][R36.64], P0 ;  /* 0x03d8000024127fae */ /* 0x000fe8000812187c */
[----:B------:R1:W-:Y:S04]  /*67e80*/  LDGSTS.E [R17+0x4180], desc[UR60][R32.64], P0 ;  /* 0x0418000020117fae */ /* 0x0003e8000812187c */
[----:B------:R4:W-:Y:S04]  /*67e90*/  STL.64 [R1+0x618], R30 ;  /* 0x0006181e01007387 */ /* 0x0009e80000100a00 */
[----:B------:R4:W-:Y:S04]  /*67ea0*/  LDGSTS.E [R16+0x4580], desc[UR60][R30.64], P0 ;  /* 0x045800001e107fae */ /* 0x0009e8000812187c */
[----:B------:R4:W-:Y:S04]  /*67eb0*/  STL.64 [R1+0x610], R28 ;  /* 0x0006101c01007387 */ /* 0x0009e80000100a00 */
[----:B------:R4:W-:Y:S01]  /*67ec0*/  LDGSTS.E [R4+0x4980], desc[UR60][R28.64], P0 ;  /* 0x049800001c047fae */ /* 0x0009e2000812187c */
[----:B-1----:R-:W-:-:S04]  /*67ed0*/  IMAD.WIDE R32, R5, 0x4, R26 ;  /* 0x0000000405207825 */ /* 0x002fc800078e021a */
[----:B----4-:R-:W-:-:S04]  /*67ee0*/  IMAD.WIDE R30, R5, 0x4, R34 ;  /* 0x00000004051e7825 */ /* 0x010fc800078e0222 */
[C---:B------:R-:W-:Y:S01]  /*67ef0*/  IMAD.WIDE R28, R5.reuse, 0x4, R222 ;  /* 0x00000004051c7825 */ /* 0x040fe200078e02de */
[----:B------:R-:W-:Y:S04]  /*67f00*/  STL.64 [R1+0x600], R32 ;  /* 0x0006002001007387 */ /* 0x000fe80000100a00 */
[----:B------:R-:W-:Y:S04]  /*67f10*/  STL.64 [R1+0x5f8], R30 ;  /* 0x0005f81e01007387 */ /* 0x000fe80000100a00 */
[----:B------:R-:W-:Y:S04]  /*67f20*/  LDGSTS.E [R19+0x4d80], desc[UR60][R32.64], P0 ;  /* 0x04d8000020137fae */ /* 0x000fe8000812187c */
[----:B------:R-:W-:Y:S04]  /*67f30*/  STL.64 [R1+0x5e8], R28 ;  /* 0x0005e81c01007387 */ /* 0x000fe80000100a00 */
[----:B------:R1:W-:Y:S04]  /*67f40*/  LDGSTS.E [R18+0x5180], desc[UR60][R30.64], P0 ;  /* 0x051800001e127fae */ /* 0x0003e8000812187c */
[----:B------:R3:W-:Y:S01]  /*67f50*/  LDGSTS.E [R17+0x5580], desc[UR60][R28.64], P0 ;  /* 0x055800001c117fae */ /* 0x0007e2000812187c */
[----:B--2---:R-:W-:-:S04]  /*67f60*/  IMAD.WIDE R20, R5, 0x4, R20 ;  /* 0x0000000405147825 */ /* 0x004fc800078e0214 */
[C---:B------:R-:W-:Y:S01]  /*67f70*/  IMAD.WIDE R26, R5.reuse, 0x4, R238 ;  /* 0x00000004051a7825 */ /* 0x040fe200078e02ee */
[----:B------:R2:W-:Y:S04]  /*67f80*/  STL.64 [R1+0x5e0], R20 ;  /* 0x0005e01401007387 */ /* 0x0005e80000100a00 */
[----:B------:R4:W-:Y:S04]  /*67f90*/  STL.64 [R1+0x5d0], R26 ;  /* 0x0005d01a01007387 */ /* 0x0009e80000100a00 */
[----:B------:R-:W-:Y:S04]  /*67fa0*/  LDGSTS.E [R16+0x5980], desc[UR60][R20.64], P0 ;  /* 0x0598000014107fae */ /* 0x000fe8000812187c */
[----:B------:R4:W-:Y:S04]  /*67fb0*/  LDGSTS.E [R4+0x5d80], desc[UR60][R26.64], P0 ;  /* 0x05d800001a047fae */ /* 0x0009e8000812187c */
[----:B--2---:R-:W2:Y:S04]  /*67fc0*/  LDL.LU.64 R20, [R1+0x590] ;  /* 0x0005900001147983 */ /* 0x004ea80000300a00 */
[----:B------:R-:W2:Y:S01]  /*67fd0*/  LDL.LU.64 R238, [R1+0x5a8] ;  /* 0x0005a80001ee7983 */ /* 0x000ea20000300a00 */
[----:B-1----:R-:W-:-:S04]  /*67fe0*/  IMAD.WIDE R30, R5, 0x4, R232 ;  /* 0x00000004051e7825 */ /* 0x002fc800078e02e8 */
[----:B---3--:R-:W-:-:S04]  /*67ff0*/  IMAD.WIDE R28, R5, 0x4, R230 ;  /* 0x00000004051c7825 */ /* 0x008fc800078e02e6 */
[----:B----4-:R-:W-:-:S04]  /*68000*/  IMAD.WIDE R26, R5, 0x4, R22 ;  /* 0x00000004051a7825 */ /* 0x010fc800078e0216 */
[----:B------:R-:W-:-:S04]  /*68010*/  IMAD.WIDE R22, R5, 0x4, R240 ;  /* 0x0000000405167825 */ /* 0x000fc800078e02f0 */
[C---:B------:R-:W-:Y:S01]  /*68020*/  IMAD.WIDE R24, R5.reuse, 0x4, R24 ;  /* 0x0000000405187825 */ /* 0x040fe200078e0218 */
[----:B------:R1:W-:Y:S04]  /*68030*/  STL.64 [R1+0x5c8], R28 ;  /* 0x0005c81c01007387 */ /* 0x0003e80000100a00 */
[----:B------:R3:W-:Y:S04]  /*68040*/  STL.64 [R1+0x5b8], R26 ;  /* 0x0005b81a01007387 */ /* 0x0007e80000100a00 */
[----:B------:R4:W-:Y:S04]  /*68050*/  STL.64 [R1+0x5b0], R24 ;  /* 0x0005b01801007387 */ /* 0x0009e80000100a00 */
[----:B------:R4:W-:Y:S04]  /*68060*/  STL.64 [R1+0x5a0], R22 ;  /* 0x0005a01601007387 */ /* 0x0009e80000100a00 */
[----:B------:R-:W-:Y:S04]  /*68070*/  LDGSTS.E [R19+0x6180], desc[UR60][R28.64], P0 ;  /* 0x061800001c137fae */ /* 0x000fe8000812187c */
[----:B------:R4:W-:Y:S04]  /*68080*/  STL.64 [R1+0x598], R30 ;  /* 0x0005981e01007387 */ /* 0x0009e80000100a00 */
[----:B------:R-:W-:Y:S04]  /*68090*/  LDGSTS.E [R18+0x6580], desc[UR60][R26.64], P0 ;  /* 0x065800001a127fae */ /* 0x000fe8000812187c */
[----:B------:R-:W-:Y:S04]  /*680a0*/  LDGSTS.E [R17+0x6980], desc[UR60][R24.64], P0 ;  /* 0x0698000018117fae */ /* 0x000fe8000812187c */
[----:B------:R-:W-:Y:S01]  /*680b0*/  LDGSTS.E [R16+0x6d80], desc[UR60][R22.64], P0 ;  /* 0x06d8000016107fae */ /* 0x000fe2000812187c */
[----:B------:R-:W-:-:S03]  /*680c0*/  IMAD.WIDE R36, R5, 0x4, R224 ;  /* 0x0000000405247825 */ /* 0x000fc600078e02e0 */
[----:B------:R4:W-:Y:S01]  /*680d0*/  LDGSTS.E [R4+0x7180], desc[UR60][R30.64], P0 ;  /* 0x071800001e047fae */ /* 0x0009e2000812187c */
[----:B------:R-:W-:-:S03]  /*680e0*/  IMAD.WIDE R34, R5, 0x4, R214 ;  /* 0x0000000405227825 */ /* 0x000fc600078e02d6 */
[----:B------:R-:W-:Y:S04]  /*680f0*/  LDGSTS.E [R19+0x7580], desc[UR60][R36.64], P0 ;  /* 0x0758000024137fae */ /* 0x000fe8000812187c */
[----:B-1----:R-:W2:Y:S04]  /*68100*/  LDL.LU.64 R28, [R1+0x5c0] ;  /* 0x0005c000011c7983 */ /* 0x002ea80000300a00 */
[----:B---3--:R-:W3:Y:S04]  /*68110*/  LDL.LU.64 R26, [R1+0x5d8] ;  /* 0x0005d800011a7983 */ /* 0x008ee80000300a00 */
[----:B------:R-:W-:Y:S04]  /*68120*/  LDGSTS.E [R18+0x7980], desc[UR60][R34.64], P0 ;  /* 0x0798000022127fae */ /* 0x000fe8000812187c */
[----:B----4-:R-:W4:Y:S04]  /*68130*/  LDL.LU.64 R24, [R1+0x5f0] ;  /* 0x0005f00001187983 */ /* 0x010f280000300a00 */
[----:B------:R-:W4:Y:S04]  /*68140*/  LDL.LU.64 R22, [R1+0x608] ;  /* 0x0006080001167983 */ /* 0x000f280000300a00 */
[----:B------:R-:W4:Y:S01]  /*68150*/  LDL.LU.64 R222, [R1+0x620] ;  /* 0x0006200001de7983 */ /* 0x000f220000300a00 */
[----:B------:R-:W-:-:S03]  /*68160*/  IMAD.WIDE R30, R5, 0x4, R216 ;  /* 0x00000004051e7825 */ /* 0x000fc600078e02d8 */
[----:B------:R-:W-:Y:S04]  /*68170*/  STL.64 [R1+0x588], R36 ;  /* 0x0005882401007387 */ /* 0x000fe80000100a00 */
[----:B------:R-:W-:Y:S04]  /*68180*/  STL.64 [R1+0x580], R34 ;  /* 0x0005802201007387 */ /* 0x000fe80000100a00 */
[----:B------:R1:W-:Y:S04]  /*68190*/  STL.64 [R1+0x198], R30 ;  /* 0x0001981e01007387 */ /* 0x0003e80000100a00 */
[----:B------:R-:W-:Y:S01]  /*681a0*/  LDGSTS.E [R17+0x7d80], desc[UR60][R30.64], P0 ;  /* 0x07d800001e117fae */ /* 0x000fe2000812187c */
[----:B--2---:R-:W-:-:S04]  /*681b0*/  IMAD.WIDE R20, R5, 0x4, R20 ;  /* 0x0000000405147825 */ /* 0x004fc800078e0214 */
[C---:B------:R-:W-:Y:S01]  /*681c0*/  IMAD.WIDE R32, R5.reuse, 0x4, R238 ;  /* 0x0000000405207825 */ /* 0x040fe200078e02ee */
[----:B------:R2:W-:Y:S04]  /*681d0*/  STL.64 [R1+0x170], R20 ;  /* 0x0001701401007387 */ /* 0x0005e80000100a00 */
[----:B------:R4:W-:Y:S04]  /*681e0*/  STL.64 [R1+0x148], R32 ;  /* 0x0001482001007387 */ /* 0x0009e80000100a00 */
[----:B-1----:R-:W4:Y:S04]  /*681f0*/  LDL.LU.64 R30, [R1+0x638] ;  /* 0x00063800011e7983 */ /* 0x002f280000300a00 */
[----:B------:R-:W-:Y:S04]  /*68200*/  LDGSTS.E [R16+0x20180], desc[UR60][R20.64], P0 ;  /* 0x2018000014107fae */ /* 0x000fe8000812187c */
[----:B------:R-:W4:Y:S04]  /*68210*/  LDL.LU.64 R34, [R1+0x650] ;  /* 0x0006500001227983 */ /* 0x000f280000300a00 */
[----:B------:R1:W-:Y:S04]  /*68220*/  LDGSTS.E [R4+0x20580], desc[UR60][R32.64], P0 ;  /* 0x2058000020047fae */ /* 0x0003e8000812187c */
[----:B--2---:R-:W2:Y:S04]  /*68230*/  LDL.LU.64 R20, [R1+0x668] ;  /* 0x0006680001147983 */ /* 0x004ea80000300a00 */
[----:B------:R-:W2:Y:S04]  /*68240*/  LDL.LU.64 R230, [R1+0x680] ;  /* 0x0006800001e67983 */ /* 0x000ea80000300a00 */
[----:B------:R-:W2:Y:S01]  /*68250*/  LDL.LU.64 R238, [R1+0x698] ;  /* 0x0006980001ee7983 */ /* 0x000ea20000300a00 */
[----:B------:R-:W-:-:S04]  /*68260*/  IMAD.WIDE R28, R5, 0x4, R28 ;  /* 0x00000004051c7825 */ /* 0x000fc800078e021c */
[----:B---3--:R-:W-:-:S04]  /*68270*/  IMAD.WIDE R26, R5, 0x4, R26 ;  /* 0x00000004051a7825 */ /* 0x008fc800078e021a */
[----:B----4-:R-:W-:-:S04]  /*68280*/  IMAD.WIDE R24, R5, 0x4, R24 ;  /* 0x0000000405187825 */ /* 0x010fc800078e0218 */
[----:B------:R-:W-:-:S04]  /*68290*/  IMAD.WIDE R22, R5, 0x4, R22 ;  /* 0x0000000405167825 */ /* 0x000fc800078e0216 */
[C---:B-1----:R-:W-:Y:S01]  /*682a0*/  IMAD.WIDE R32, R5.reuse, 0x4, R222 ;  /* 0x0000000405207825 */ /* 0x042fe200078e02de */
[----:B------:R1:W-:Y:S04]  /*682b0*/  STL.64 [R1+0x120], R28 ;  /* 0x0001201c01007387 */ /* 0x0003e80000100a00 */
[----:B------:R3:W-:Y:S04]  /*682c0*/  STL.64 [R1+0xf8], R26 ;  /* 0x0000f81a01007387 */ /* 0x0007e80000100a00 */
[----:B------:R-:W-:Y:S04]  /*682d0*/  STL.64 [R1+0xd0], R24 ;  /* 0x0000d01801007387 */ /* 0x000fe80000100a00 */
[----:B------:R4:W-:Y:S04]  /*682e0*/  STL.64 [R1+0xa8], R22 ;  /* 0x0000a81601007387 */ /* 0x0009e80000100a00 */
[----:B------:R-:W-:Y:S04]  /*682f0*/  LDGSTS.E [R19+0x20980], desc[UR60][R28.64], P0 ;  /* 0x209800001c137fae */ /* 0x000fe8000812187c */
[----:B------:R4:W-:Y:S04]  /*68300*/  STL.64 [R1+0x80], R32 ;  /* 0x0000802001007387 */ /* 0x0009e80000100a00 */
[----:B------:R-:W-:Y:S04]  /*68310*/  LDGSTS.E [R18+0x20d80], desc[UR60][R26.64], P0 ;  /* 0x20d800001a127fae */ /* 0x000fe8000812187c */
[----:B------:R-:W-:Y:S04]  /*68320*/  LDGSTS.E [R17+0x21180], desc[UR60][R24.64], P0 ;  /* 0x2118000018117fae */ /* 0x000fe8000812187c */
[----:B------:R-:W-:Y:S04]  /*68330*/  LDGSTS.E [R16+0x21580], desc[UR60][R22.64], P0 ;  /* 0x2158000016107fae */ /* 0x000fe8000812187c */
[----:B------:R4:W-:Y:S04]  /*68340*/  LDGSTS.E [R4+0x21980], desc[UR60][R32.64], P0 ;  /* 0x2198000020047fae */ /* 0x0009e8000812187c */
[----:B-1----:R-:W2:Y:S04]  /*68350*/  LDL.LU.64 R28, [R1+0x6b0] ;  /* 0x0006b000011c7983 */ /* 0x002ea80000300a00 */
[----:B---3--:R-:W3:Y:S04]  /*68360*/  LDL.LU.64 R26, [R1+0x6c8] ;  /* 0x0006c800011a7983 */ /* 0x008ee80000300a00 */
[----:B------:R-:W3:Y:S04]  /*68370*/  LDL.LU.64 R222, [R1+0x6e0] ;  /* 0x0006e00001de7983 */ /* 0x000ee80000300a00 */
[----:B----4-:R-:W4:Y:S04]  /*68380*/  LDL.LU.64 R22, [R1+0x6f8] ;  /* 0x0006f80001167983 */ /* 0x010f280000300a00 */
[----:B------:R-:W4:Y:S01]  /*68390*/  LDL.LU.64 R24, [R1+0x710] ;  /* 0x0007100001187983 */ /* 0x000f220000300a00 */
[----:B------:R-:W-:-:S04]  /*683a0*/  IMAD.WIDE R32, R5, 0x4, R30 ;  /* 0x0000000405207825 */ /* 0x000fc800078e021e */
[C---:B------:R-:W-:Y:S01]  /*683b0*/  IMAD.WIDE R30, R5.reuse, 0x4, R34 ;  /* 0x00000004051e7825 */ /* 0x040fe200078e0222 */
[----:B------:R-:W-:Y:S04]  /*683c0*/  STL.64 [R1+0x58], R32 ;  /* 0x0000582001007387 */ /* 0x000fe80000100a00 */
[----:B------:R1:W-:Y:S04]  /*683d0*/  STL.64 [R1+0x30], R30 ;  /* 0x0000301e01007387 */ /* 0x0003e80000100a00 */
[----:B------:R-:W-:Y:S04]  /*683e0*/  LDGSTS.E [R19+0x21d80], desc[UR60][R32.64], P0 ;  /* 0x21d8000020137fae */ /* 0x000fe8000812187c */
[----:B------:R-:W-:Y:S01]  /*683f0*/  LDGSTS.E [R18+0x22180], desc[UR60][R30.64], P0 ;  /* 0x221800001e127fae */ /* 0x000fe2000812187c */
[----:B--2---:R-:W-:-:S04]  /*68400*/  IMAD.WIDE R20, R5, 0x4, R20 ;  /* 0x0000000405147825 */ /* 0x004fc800078e0214 */
[C---:B------:R-:W-:Y:S01]  /*68410*/  IMAD.WIDE R234, R5.reuse, 0x4, R230 ;  /* 0x0000000405ea7825 */ /* 0x040fe200078e02e6 */
[----:B------:R2:W-:Y:S04]  /*68420*/  STL.64 [R1+0x8], R20 ;  /* 0x0000081401007387 */ /* 0x0005e80000100a00 */
[----:B-1----:R-:W4:Y:S04]  /*68430*/  LDL.LU.64 R30, [R1+0x728] ;  /* 0x00072800011e7983 */ /* 0x002f280000300a00 */
[----:B------:R-:W4:Y:S04]  /*68440*/  LDL.LU.64 R34, [R1+0x740] ;  /* 0x0007400001227983 */ /* 0x000f280000300a00 */
[----:B------:R-:W-:Y:S04]  /*68450*/  LDGSTS.E [R17+0x22580], desc[UR60][R20.64], P0 ;  /* 0x2258000014117fae */ /* 0x000fe8000812187c */
[----:B------:R-:W4:Y:S01]  /*68460*/  LDL.LU.64 R230, [R1+0x758] ;  /* 0x0007580001e67983 */ /* 0x000f220000300a00 */
[----:B------:R-:W-:-:S03]  /*68470*/  IMAD.WIDE R224, R5, 0x4, R238 ;  /* 0x0000000405e07825 */ /* 0x000fc600078e02ee */
[----:B------:R-:W-:Y:S04]  /*68480*/  LDGSTS.E [R16+0x22980], desc[UR60][R234.64], P0 ;  /* 0x22980000ea107fae */ /* 0x000fe8000812187c */
[----:B------:R-:W-:Y:S04]  /*68490*/  LDGSTS.E [R4+0x22d80], desc[UR60][R224.64], P0 ;  /* 0x22d80000e0047fae */ /* 0x000fe8000812187c */
[----:B--2---:R-:W2:Y:S04]  /*684a0*/  LDL.LU.64 R20, [R1+0x770] ;  /* 0x0007700001147983 */ /* 0x004ea80000300a00 */
[----:B------:R-:W2:Y:S01]  /*684b0*/  LDL.LU.64 R238, [R1+0x788] ;  /* 0x0007880001ee7983 */ /* 0x000ea20000300a00 */
[----:B------:R-:W-:-:S04]  /*684c0*/  IMAD.WIDE R134, R5, 0x4, R28 ;  /* 0x0000000405867825 */ /* 0x000fc800078e021c */
[C---:B---3--:R-:W-:Y:S01]  /*684d0*/  IMAD.WIDE R132, R5.reuse, 0x4, R26 ;  /* 0x0000000405847825 */ /* 0x048fe200078e021a */
[----:B------:R-:W3:Y:S03]  /*684e0*/  LDL.LU.64 R28, [R1+0x7a0] ;  /* 0x0007a000011c7983 */ /* 0x000ee60000300a00 */
[C---:B------:R-:W-:Y:S01]  /*684f0*/  IMAD.WIDE R130, R5.reuse, 0x4, R222 ;  /* 0x0000000405827825 */ /* 0x040fe200078e02de */
[----:B------:R-:W3:Y:S03]  /*68500*/  LDL.LU.64 R26, [R1+0x7b8] ;  /* 0x0007b800011a7983 */ /* 0x000ee60000300a00 */
[C---:B----4-:R-:W-:Y:S01]  /*68510*/  IMAD.WIDE R128, R5.reuse, 0x4, R22 ;  /* 0x0000000405807825 */ /* 0x050fe200078e0216 */
[----:B------:R-:W4:Y:S03]  /*68520*/  LDL.LU.64 R222, [R1+0x7d0] ;  /* 0x0007d00001de7983 */ /* 0x000f260000300a00 */
[C---:B------:R-:W-:Y:S01]  /*68530*/  IMAD.WIDE R126, R5.reuse, 0x4, R24 ;  /* 0x00000004057e7825 */ /* 0x040fe200078e0218 */
[----:B------:R-:W4:Y:S04]  /*68540*/  LDL.LU.64 R22, [R1+0x7e8] ;  /* 0x0007e80001167983 */ /* 0x000f280000300a00 */
[----:B------:R-:W4:Y:S04]  /*68550*/  LDL.LU.64 R24, [R1+0x800] ;  /* 0x0008000001187983 */ /* 0x000f280000300a00 */
[----:B------:R-:W-:Y:S04]  /*68560*/  LDGSTS.E [R19+0x23180], desc[UR60][R134.64], P0 ;  /* 0x2318000086137fae */ /* 0x000fe8000812187c */
[----:B------:R-:W-:Y:S04]  /*68570*/  LDGSTS.E [R18+0x23580], desc[UR60][R132.64], P0 ;  /* 0x2358000084127fae */ /* 0x000fe8000812187c */
[----:B------:R-:W-:Y:S04]  /*68580*/  LDGSTS.E [R17+0x23980], desc[UR60][R130.64], P0 ;  /* 0x2398000082117fae */ /* 0x000fe8000812187c */
[----:B------:R-:W-:Y:S04]  /*68590*/  LDGSTS.E [R16+0x23d80], desc[UR60][R128.64], P0 ;  /* 0x23d8000080107fae */ /* 0x000fe8000812187c */
[----:B------:R-:W-:Y:S01]  /*685a0*/  LDGSTS.E [R4+0x24180], desc[UR60][R126.64], P0 ;  /* 0x241800007e047fae */ /* 0x000fe2000812187c */
[----:B------:R-:W-:-:S04]  /*685b0*/  IMAD.WIDE R124, R5, 0x4, R30 ;  /* 0x00000004057c7825 */ /* 0x000fc800078e021e */
[C---:B------:R-:W-:Y:S01]  /*685c0*/  IMAD.WIDE R122, R5.reuse, 0x4, R34 ;  /* 0x00000004057a7825 */ /* 0x040fe200078e0222 */
[----:B------:R-:W4:Y:S03]  /*685d0*/  LDL.LU.64 R30, [R1+0x818] ;  /* 0x00081800011e7983 */ /* 0x000f260000300a00 */
[C---:B------:R-:W-:Y:S01]  /*685e0*/  IMAD.WIDE R120, R5.reuse, 0x4, R230 ;  /* 0x0000000405787825 */ /* 0x040fe200078e02e6 */
[----:B------:R-:W4:Y:S04]  /*685f0*/  LDL.LU.64 R34, [R1+0x830] ;  /* 0x0008300001227983 */ /* 0x000f280000300a00 */
[----:B------:R-:W4:Y:S04]  /*68600*/  LDL.LU.64 R230, [R1+0x848] ;  /* 0x0008480001e67983 */ /* 0x000f280000300a00 */
[----:B------:R-:W-:Y:S04]  /*68610*/  LDGSTS.E [R19+0x24580], desc[UR60][R124.64], P0 ;  /* 0x245800007c137fae */ /* 0x000fe8000812187c */
[----:B------:R-:W-:Y:S04]  /*68620*/  LDGSTS.E [R18+0x24980], desc[UR60][R122.64], P0 ;  /* 0x249800007a127fae */ /* 0x000fe8000812187c */
[----:B------:R-:W-:Y:S01]  /*68630*/  LDGSTS.E [R17+0x24d80], desc[UR60][R120.64], P0 ;  /* 0x24d8000078117fae */ /* 0x000fe2000812187c */
[----:B--2---:R-:W-:-:S04]  /*68640*/  IMAD.WIDE R118, R5, 0x4, R20 ;  /* 0x0000000405767825 */ /* 0x004fc800078e0214 */
[C---:B------:R-:W-:Y:S01]  /*68650*/  IMAD.WIDE R116, R5.reuse, 0x4, R238 ;  /* 0x0000000405747825 */ /* 0x040fe200078e02ee */
[----:B------:R-:W2:Y:S04]  /*68660*/  LDL.LU.64 R20, [R1+0x858] ;  /* 0x0008580001147983 */ /* 0x000ea80000300a00 */
[----:B------:R-:W2:Y:S04]  /*68670*/  LDL.LU.64 R238, [R1+0x870] ;  /* 0x0008700001ee7983 */ /* 0x000ea80000300a00 */
[----:B------:R-:W-:Y:S04]  /*68680*/  LDGSTS.E [R16+0x25180], desc[UR60][R118.64], P0 ;  /* 0x2518000076107fae */ /* 0x000fe8000812187c */
[----:B------:R-:W-:Y:S01]  /*68690*/  LDGSTS.E [R4+0x25580], desc[UR60][R116.64], P0 ;  /* 0x2558000074047fae */ /* 0x000fe2000812187c */
[----:B---3--:R-:W-:-:S04]  /*686a0*/  IMAD.WIDE R114, R5, 0x4, R28 ;  /* 0x0000000405727825 */ /* 0x008fc800078e021c */
[C---:B------:R-:W-:Y:S01]  /*686b0*/  IMAD.WIDE R112, R5.reuse, 0x4, R26 ;  /* 0x0000000405707825 */ /* 0x040fe200078e021a */
[----:B------:R-:W3:Y:S04]  /*686c0*/  LDL.LU.64 R28, [R1+0x888] ;  /* 0x00088800011c7983 */ /* 0x000ee80000300a00 */
[----:B------:R-:W3:Y:S01]  /*686d0*/  LDL.LU.64 R26, [R1+0x980] ;  /* 0x00098000011a7983 */ /* 0x000ee20000300a00 */
[----:B----4-:R-:W-:-:S04]  /*686e0*/  IMAD.WIDE R108, R5, 0x4, R22 ;  /* 0x00000004056c7825 */ /* 0x010fc800078e0216 */
[----:B------:R-:W-:-:S04]  /*686f0*/  IMAD.WIDE R106, R5, 0x4, R24 ;  /* 0x00000004056a7825 */ /* 0x000fc800078e0218 */
[C---:B------:R-:W-:Y:S01]  /*68700*/  IMAD.WIDE R110, R5.reuse, 0x4, R222 ;  /* 0x00000004056e7825 */ /* 0x040fe200078e02de */
[----:B------:R-:W4:Y:S04]  /*68710*/  LDL.LU.64 R24, [R1+0x9e0] ;  /* 0x0009e00001187983 */ /* 0x000f280000300a00 */
        /* <DEDUP_REMOVED lines=13> */
[----:B------:R1:W-:Y:S04]  /*687f0*/  LDGSTS.E [R19+0x26d80], desc[UR60][R104.64], P0 ;  /* 0x26d8000068137fae */ /* 0x0003e8000812187c */
[----:B------:R1:W-:Y:S04]  /*68800*/  LDGSTS.E [R18+0x27180], desc[UR60][R102.64], P0 ;  /* 0x2718000066127fae */ /* 0x0003e8000812187c */
[----:B------:R4:W-:Y:S01]  /*68810*/  LDGSTS.E [R17+0x27580], desc[UR60][R100.64], P0 ;  /* 0x2758000064117fae */ /* 0x0009e2000812187c */
[----:B--2---:R-:W-:-:S04]  /*68820*/  IMAD.WIDE R98, R5, 0x4, R20 ;  /* 0x0000000405627825 */ /* 0x004fc800078e0214 */
[C---:B------:R-:W-:Y:S01]  /*68830*/  IMAD.WIDE R96, R5.reuse, 0x4, R238 ;  /* 0x0000000405607825 */ /* 0x040fe200078e02ee */
[----:B------:R-:W2:Y:S04]  /*68840*/  LDL.LU.64 R20, [R1+0xa40] ;  /* 0x000a400001147983 */ /* 0x000ea80000300a00 */
[----:B------:R-:W2:Y:S01]  /*68850*/  LDL.LU.64 R238, [R1+0xa50] ;  /* 0x000a500001ee7983 */ /* 0x000ea20000300a00 */
[C---:B-1----:R-:W-:Y:S01]  /*68860*/  IADD3 R19, R248.reuse, 0x100000, RZ ;  /* 0x00100000f8137810 */ /* 0x042fe20007ffe0ff */
[----:B------:R-:W-:Y:S02]  /*68870*/  VIADD R18, R248, 0x100000 ;  /* 0x00100000f8127836 */ /* 0x000fe40000000000 */
[----:B------:R1:W-:Y:S01]  /*68880*/  LDGSTS.E [R16+0x27980], desc[UR60][R98.64], P0 ;  /* 0x2798000062107fae */ /* 0x0003e2000812187c */
[----:B---3--:R-:W-:-:S04]  /*68890*/  IMAD.WIDE R28, R5, 0x4, R28 ;  /* 0x00000004051c7825 */ /* 0x008fc800078e021c */
[----:B------:R-:W-:-:S04]  /*688a0*/  IMAD.WIDE R26, R5, 0x4, R26 ;  /* 0x00000004051a7825 */ /* 0x000fc800078e021a */
[----:B----4-:R-:W-:-:S04]  /*688b0*/  IMAD.WIDE R24, R5, 0x4, R24 ;  /* 0x0000000405187825 */ /* 0x010fc800078e0218 */
[----:B------:R-:W-:-:S04]  /*688c0*/  IMAD.WIDE R22, R5, 0x4, R22 ;  /* 0x0000000405167825 */ /* 0x000fc800078e0216 */
[----:B------:R-:W-:Y:S01]  /*688d0*/  IMAD.WIDE R32, R5, 0x4, R222 ;  /* 0x0000000405207825 */ /* 0x000fe200078e02de */
[----:B------:R3:W-:Y:S01]  /*688e0*/  STL.64 [R1+0x578], R28 ;  /* 0x0005781c01007387 */ /* 0x0007e20000100a00 */
[----:B------:R-:W-:-:S03]  /*688f0*/  IADD3 R17, R248, 0x100000, RZ ;  /* 0x00100000f8117810 */ /* 0x000fc60007ffe0ff */
[----:B------:R4:W-:Y:S01]  /*68900*/  STL.64 [R1+0x558], R26 ;  /* 0x0005581a01007387 */ /* 0x0009e20000100a00 */
[----:B-1----:R-:W-:-:S03]  /*68910*/  VIADD R16, R248, 0x100000 ;  /* 0x00100000f8107836 */ /* 0x002fc60000000000 */
[----:B------:R1:W-:Y:S04]  /*68920*/  STL.64 [R1+0x538], R24 ;  /* 0x0005381801007387 */ /* 0x0003e80000100a00 */
[----:B------:R1:W-:Y:S04]  /*68930*/  LDGSTS.E [R4+0x27d80], desc[UR60][R96.64], P0 ;  /* 0x27d8000060047fae */ /* 0x0003e8000812187c */
[----:B------:R1:W-:Y:S04]  /*68940*/  STL.64 [R1+0x518], R22 ;  /* 0x0005181601007387 */ /* 0x0003e80000100a00 */
[----:B------:R-:W-:Y:S04]  /*68950*/  LDGSTS.E [R19+0x200], desc[UR60][R28.64], P0 ;  /* 0x002000001c137fae */ /* 0x000fe8000812187c */
[----:B------:R2:W-:Y:S04]  /*68960*/  STL.64 [R1+0x4f8], R32 ;  /* 0x0004f82001007387 */ /* 0x0005e80000100a00 */
[----:B------:R-:W-:Y:S04]  /*68970*/  LDGSTS.E [R18+0x600], desc[UR60][R26.64], P0 ;  /* 0x006000001a127fae */ /* 0x000fe8000812187c */
[----:B------:R-:W-:Y:S04]  /*68980*/  LDGSTS.E [R17+0xa00], desc[UR60][R24.64], P0 ;  /* 0x00a0000018117fae */ /* 0x000fe8000812187c */
[----:B------:R-:W-:Y:S04]  /*68990*/  LDGSTS.E [R16+0xe00], desc[UR60][R22.64], P0 ;  /* 0x00e0000016107fae */ /* 0x000fe8000812187c */
[----:B---3--:R-:W3:Y:S04]  /*689a0*/  LDL.LU.64 R28, [R1+0xa60] ;  /* 0x000a6000011c7983 */ /* 0x008ee80000300a00 */
[----:B----4-:R-:W4:Y:S04]  /*689b0*/  LDL.LU.64 R26, [R1+0xa70] ;  /* 0x000a7000011a7983 */ /* 0x010f280000300a00 */
[----:B-1----:R-:W4:Y:S04]  /*689c0*/  LDL.LU.64 R24, [R1+0xa80] ;  /* 0x000a800001187983 */ /* 0x002f280000300a00 */
[----:B------:R-:W4:Y:S04]  /*689d0*/  LDL.LU.64 R22, [R1+0xa90] ;  /* 0x000a900001167983 */ /* 0x000f280000300a00 */
[----:B------:R-:W4:Y:S01]  /*689e0*/  LDL.LU.64 R222, [R1+0xaa0] ;  /* 0x000aa00001de7983 */ /* 0x000f220000300a00 */
[----:B------:R-:W-:-:S05]  /*689f0*/  IADD3 R4, R248, 0x100000, RZ ;  /* 0x00100000f8047810 */ /* 0x000fca0007ffe0ff */
[----:B------:R1:W-:Y:S01]  /*68a00*/  LDGSTS.E [R4+0x1200], desc[UR60][R32.64], P0 ;  /* 0x0120000020047fae */ /* 0x0003e2000812187c */
[----:B------:R-:W-:-:S04]  /*68a10*/  IMAD.WIDE R36, R5, 0x4, R30 ;  /* 0x0000000405247825 */ /* 0x000fc800078e021e */
[----:B------:R-:W-:-:S04]  /*68a20*/  IMAD.WIDE R34, R5, 0x4, R34 ;  /* 0x0000000405227825 */ /* 0x000fc800078e0222 */
[C---:B------:R-:W-:Y:S01]  /*68a30*/  IMAD.WIDE R30, R5.reuse, 0x4, R230 ;  /* 0x00000004051e7825 */ /* 0x040fe200078e02e6 */
[----:B------:R-:W-:Y:S04]  /*68a40*/  STL.64 [R1+0x4d8], R36 ;  /* 0x0004d82401007387 */ /* 0x000fe80000100a00 */
[----:B------:R-:W-:Y:S04]  /*68a50*/  STL.64 [R1+0x4b8], R34 ;  /* 0x0004b82201007387 */ /* 0x000fe80000100a00 */
[----:B------:R-:W-:Y:S04]  /*68a60*/  LDGSTS.E [R19+0x1600], desc[UR60][R36.64], P0 ;  /* 0x0160000024137fae */ /* 0x000fe8000812187c */
[----:B------:R1:W-:Y:S04]  /*68a70*/  STL.64 [R1+0x498], R30 ;  /* 0x0004981e01007387 */ /* 0x0003e80000100a00 */
[----:B------:R-:W-:Y:S04]  /*68a80*/  LDGSTS.E [R18+0x1a00], desc[UR60][R34.64], P0 ;  /* 0x01a0000022127fae */ /* 0x000fe8000812187c */
[----:B------:R-:W-:Y:S01]  /*68a90*/  LDGSTS.E [R17+0x1e00], desc[UR60][R30.64], P0 ;  /* 0x01e000001e117fae */ /* 0x000fe2000812187c */
[----:B--2---:R-:W-:-:S04]  /*68aa0*/  IMAD.WIDE R20, R5, 0x4, R20 ;  /* 0x0000000405147825 */ /* 0x004fc800078e0214 */
[C---:B-1----:R-:W-:Y:S01]  /*68ab0*/  IMAD.WIDE R32, R5.reuse, 0x4, R238 ;  /* 0x0000000405207825 */ /* 0x042fe200078e02ee */
[----:B------:R1:W-:Y:S04]  /*68ac0*/  STL.64 [R1+0x478], R20 ;  /* 0x0004781401007387 */ /* 0x0003e80000100a00 */
[----:B------:R2:W-:Y:S04]  /*68ad0*/  STL.64 [R1+0x458], R32 ;  /* 0x0004582001007387 */ /* 0x0005e80000100a00 */
[----:B------:R-:W2:Y:S04]  /*68ae0*/  LDL.LU.64 R30, [R1+0xab0] ;  /* 0x000ab000011e7983 */ /* 0x000ea80000300a00 */
[----:B------:R-:W2:Y:S04]  /*68af0*/  LDL.LU.64 R34, [R1+0xac0] ;  /* 0x000ac00001227983 */ /* 0x000ea80000300a00 */
[----:B------:R-:W-:Y:S04]  /*68b00*/  LDGSTS.E [R16+0x2200], desc[UR60][R20.64], P0 ;  /* 0x0220000014107fae */ /* 0x000fe8000812187c */
[----:B------:R-:W2:Y:S04]  /*68b10*/  LDL.LU.64 R230, [R1+0xad0] ;  /* 0x000ad00001e67983 */ /* 0x000ea80000300a00 */
[----:B------:R2:W-:Y:S04]  /*68b20*/  LDGSTS.E [R4+0x2600], desc[UR60][R32.64], P0 ;  /* 0x0260000020047fae */ /* 0x0005e8000812187c */
[----:B-1----:R-:W2:Y:S04]  /*68b30*/  LDL.LU.64 R20, [R1+0xae0] ;  /* 0x000ae00001147983 */ /* 0x002ea80000300a00 */
[----:B------:R-:W2:Y:S01]  /*68b40*/  LDL.LU.64 R238, [R1+0xaf0] ;  /* 0x000af00001ee7983 */ /* 0x000ea20000300a00 */
[----:B---3--:R-:W-:-:S04]  /*68b50*/  IMAD.WIDE R28, R5, 0x4, R28 ;  /* 0x00000004051c7825 */ /* 0x008fc800078e021c */
[----:B----4-:R-:W-:-:S04]  /*68b60*/  IMAD.WIDE R26, R5, 0x4, R26 ;  /* 0x00000004051a7825 */ /* 0x010fc800078e021a */
[----:B------:R-:W-:-:S04]  /*68b70*/  IMAD.WIDE R24, R5, 0x4, R24 ;  /* 0x0000000405187825 */ /* 0x000fc800078e0218 */
[----:B------:R-:W-:-:S04]  /*68b80*/  IMAD.WIDE R22, R5, 0x4, R22 ;  /* 0x0000000405167825 */ /* 0x000fc800078e0216 */
[C---:B--2---:R-:W-:Y:S01]  /*68b90*/  IMAD.WIDE R32, R5.reuse, 0x4, R222 ;  /* 0x0000000405207825 */ /* 0x044fe200078e02de */
        /* <DEDUP_REMOVED lines=8> */
[----:B------:R-:W-:Y:S04]  /*68c20*/  LDGSTS.E [R16+0x3600], desc[UR60][R22.64], P0 ;  /* 0x0360000016107fae */ /* 0x000fe8000812187c */
[----:B------:R4:W-:Y:S04]  /*68c30*/  LDGSTS.E [R4+0x3a00], desc[UR60][R32.64], P0 ;  /* 0x03a0000020047fae */ /* 0x0009e8000812187c */
[----:B-1----:R-:W4:Y:S04]  /*68c40*/  LDL.LU.64 R28, [R1+0xb00] ;  /* 0x000b0000011c7983 */ /* 0x002f280000300a00 */
[----:B--2---:R-:W2:Y:S04]  /*68c50*/  LDL.LU.64 R26, [R1+0xb10] ;  /* 0x000b1000011a7983 */ /* 0x004ea80000300a00 */
[----:B---3--:R-:W3:Y:S04]  /*68c60*/  LDL.LU.64 R24, [R1+0xb20] ;  /* 0x000b200001187983 */ /* 0x008ee80000300a00 */
[----:B----4-:R-:W4:Y:S04]  /*68c70*/  LDL.LU.64 R22, [R1+0xb30] ;  /* 0x000b300001167983 */ /* 0x010f280000300a00 */
[----:B------:R-:W4:Y:S01]  /*68c80*/  LDL.LU.64 R222, [R1+0xb40] ;  /* 0x000b400001de7983 */ /* 0x000f220000300a00 */
        /* <DEDUP_REMOVED lines=9> */
[----:B------:R-:W-:-:S04]  /*68d20*/  IMAD.WIDE R20, R5, 0x4, R20 ;  /* 0x0000000405147825 */ /* 0x000fc800078e0214 */
[C---:B------:R-:W-:Y:S01]  /*68d30*/  IMAD.WIDE R32, R5.reuse, 0x4, R238 ;  /* 0x0000000405207825 */ /* 0x040fe200078e02ee */
[----:B------:R1:W-:Y:S04]  /*68d40*/  STL.64 [R1+0x338], R20 ;  /* 0x0003381401007387 */ /* 0x0003e80000100a00 */
[----:B------:R4:W-:Y:S04]  /*68d50*/  STL.64 [R1+0x318], R32 ;  /* 0x0003182001007387 */ /* 0x0009e80000100a00 */
[----:B-1----:R-:W4:Y:S04]  /*68d60*/  LDL.LU.64 R30, [R1+0xb50] ;  /* 0x000b5000011e7983 */ /* 0x002f280000300a00 */
[----:B------:R-:W4:Y:S04]  /*68d70*/  LDL.LU.64 R34, [R1+0xb60] ;  /* 0x000b600001227983 */ /* 0x000f280000300a00 */
[----:B------:R-:W-:Y:S04]  /*68d80*/  LDGSTS.E [R16+0x4a00], desc[UR60][R20.64], P0 ;  /* 0x04a0000014107fae */ /* 0x000fe8000812187c */
[----:B------:R-:W4:Y:S04]  /*68d90*/  LDL.LU.64 R230, [R1+0xb70] ;  /* 0x000b700001e67983 */ /* 0x000f280000300a00 */
[----:B------:R1:W-:Y:S04]  /*68da0*/  LDGSTS.E [R4+0x4e00], desc[UR60][R32.64], P0 ;  /* 0x04e0000020047fae */ /* 0x0003e8000812187c */
[----:B------:R-:W4:Y:S04]  /*68db0*/  LDL.LU.64 R20, [R1+0xb80] ;  /* 0x000b800001147983 */ /* 0x000f280000300a00 */
[----:B------:R-:W4:Y:S01]  /*68dc0*/  LDL.LU.64 R238, [R1+0xb90] ;  /* 0x000b900001ee7983 */ /* 0x000f220000300a00 */
[----:B------:R-:W-:-:S04]  /*68dd0*/  IMAD.WIDE R28, R5, 0x4, R28 ;  /* 0x00000004051c7825 */ /* 0x000fc800078e021c */
[----:B--2---:R-:W-:-:S04]  /*68de0*/  IMAD.WIDE R26, R5, 0x4, R26 ;  /* 0x00000004051a7825 */ /* 0x004fc800078e021a */
[----:B---3--:R-:W-:-:S04]  /*68df0*/  IMAD.WIDE R24, R5, 0x4, R24 ;  /* 0x0000000405187825 */ /* 0x008fc800078e0218 */
[----:B----4-:R-:W-:-:S04]  /*68e00*/  IMAD.WIDE R22, R5, 0x4, R22 ;  /* 0x0000000405167825 */ /* 0x010fc800078e0216 */
[C---:B-1----:R-:W-:Y:S01]  /*68e10*/  IMAD.WIDE R32, R5.reuse, 0x4, R222 ;  /* 0x0000000405207825 */ /* 0x042fe200078e02de */
        /* <DEDUP_REMOVED lines=35> */
[----:B--2---:R-:W-:-:S04]  /*69050*/  IMAD.WIDE R32, R5, 0x4, R28 ;  /* 0x0000000405207825 */ /* 0x004fc800078e021c */
[----:B------:R-:W-:-:S04]  /*69060*/  IMAD.WIDE R28, R5, 0x4, R26 ;  /* 0x00000004051c7825 */ /* 0x000fc800078e021a */
[----:B---3--:R-:W-:-:S04]  /*69070*/  IMAD.WIDE R24, R5, 0x4, R24 ;  /* 0x0000000405187825 */ /* 0x008fc800078e0218 */
[----:B----4-:R-:W-:-:S04]  /*69080*/  IMAD.WIDE R22, R5, 0x4, R22 ;  /* 0x0000000405167825 */ /* 0x010fc800078e0216 */
[C---:B------:R-:W-:Y:S01]  /*69090*/  IMAD.WIDE R26, R5.reuse, 0x4, R222 ;  /* 0x00000004051a7825 */ /* 0x040fe200078e02de */
[----:B------:R-:W-:Y:S04]  /*690a0*/  STL.64 [R1+0x1b8], R32 ;  /* 0x0001b82001007387 */ /* 0x000fe80000100a00 */
[----:B------:R-:W-:Y:S04]  /*690b0*/  STL.64 [R1+0x190], R28 ;  /* 0x0001901c01007387 */ /* 0x000fe80000100a00 */
[----:B------:R1:W-:Y:S04]  /*690c0*/  LDGSTS.E [R19+0x7a00], desc[UR60][R32.64], P0 ;  /* 0x07a0000020137fae */ /* 0x0003e8000812187c */
[----:B------:R2:W-:Y:S04]  /*690d0*/  STL.64 [R1+0x168], R24 ;  /* 0x0001681801007387 */ /* 0x0005e80000100a00 */
[----:B------:R-:W-:Y:S04]  /*690e0*/  LDGSTS.E [R18+0x7e00], desc[UR60][R28.64], P0 ;  /* 0x07e000001c127fae */ /* 0x000fe8000812187c */
[----:B------:R3:W-:Y:S04]  /*690f0*/  STL.64 [R1+0x140], R22 ;  /* 0x0001401601007387 */ /* 0x0007e80000100a00 */
[----:B------:R4:W-:Y:S04]  /*69100*/  LDGSTS.E [R17+0x20200], desc[UR60][R24.64], P0 ;  /* 0x2020000018117fae */ /* 0x0009e8000812187c */
[----:B------:R1:W-:Y:S04]  /*69110*/  STL.64 [R1+0x118], R26 ;  /* 0x0001181a01007387 */ /* 0x0003e80000100a00 */
[----:B------:R4:W-:Y:S04]  /*69120*/  LDGSTS.E [R16+0x20600], desc[UR60][R22.64], P0 ;  /* 0x2060000016107fae */ /* 0x0009e8000812187c */
[----:B------:R-:W-:Y:S04]  /*69130*/  LDGSTS.E [R4+0x20a00], desc[UR60][R26.64], P0 ;  /* 0x20a000001a047fae */ /* 0x000fe8000812187c */
[----:B--2---:R-:W4:Y:S04]  /*69140*/  LDL.LU.64 R24, [R1+0xc40] ;  /* 0x000c400001187983 */ /* 0x004f280000300a00 */
[----:B---3--:R-:W2:Y:S04]  /*69150*/  LDL.LU.64 R22, [R1+0xc50] ;  /* 0x000c500001167983 */ /* 0x008ea80000300a00 */
[----:B------:R-:W3:Y:S04]  /*69160*/  LDL.LU.64 R28, [R1+0xc60] ;  /* 0x000c6000011c7983 */ /* 0x000ee80000300a00 */
[----:B------:R-:W3:Y:S04]  /*69170*/  LDL.LU.64 R222, [R1+0xc70] ;  /* 0x000c700001de7983 */ /* 0x000ee80000300a00 */
[----:B-1----:R-:W3:Y:S01]  /*69180*/  LDL.LU.64 R26, [R1+0xc80] ;  /* 0x000c8000011a7983 */ /* 0x002ee20000300a00 */
        /* <DEDUP_REMOVED lines=13> */
[----:B-1----:R-:W3:Y:S04]  /*69260*/  LDL.LU.64 R32, [R1+0xc90] ;  /* 0x000c900001207983 */ /* 0x002ee80000300a00 */
[----:B------:R-:W3:Y:S04]  /*69270*/  LDL.LU.64 R34, [R1+0xca0] ;  /* 0x000ca00001227983 */ /* 0x000ee80000300a00 */
[----:B------:R-:W-:Y:S04]  /*69280*/  LDGSTS.E [R16+0x21a00], desc[UR60][R20.64], P0 ;  /* 0x21a0000014107fae */ /* 0x000fe8000812187c */
[----:B------:R-:W3:Y:S04]  /*69290*/  LDL.LU.64 R230, [R1+0xcb0] ;  /* 0x000cb00001e67983 */ /* 0x000ee80000300a00 */
[----:B------:R-:W-:Y:S04]  /*692a0*/  LDGSTS.E [R4+0x21e00], desc[UR60][R30.64], P0 ;  /* 0x21e000001e047fae */ /* 0x000fe8000812187c */
[----:B------:R-:W3:Y:S04]  /*692b0*/  LDL.LU.64 R20, [R1+0xcc0] ;  /* 0x000cc00001147983 */ /* 0x000ee80000300a00 */
[----:B------:R-:W3:Y:S01]  /*692c0*/  LDL.LU.64 R238, [R1+0xcd0] ;  /* 0x000cd00001ee7983 */ /* 0x000ee20000300a00 */
[----:B----4-:R-:W-:-:S04]  /*692d0*/  IMAD.WIDE R24, R5, 0x4, R24 ;  /* 0x0000000405187825 */ /* 0x010fc800078e0218 */
[----:B--2---:R-:W-:-:S04]  /*692e0*/  IMAD.WIDE R22, R5, 0x4, R22 ;  /* 0x0000000405167825 */ /* 0x004fc800078e0216 */
[C---:B---3--:R-:W-:Y:S01]  /*692f0*/  IMAD.WIDE R232, R5.reuse, 0x4, R28 ;  /* 0x0000000405e87825 */ /* 0x048fe200078e021c */
[----:B------:R-:W-:Y:S04]  /*69300*/  STL.64 [R1+0x28], R24 ;  /* 0x0000281801007387 */ /* 0x000fe80000100a00 */
[----:B------:R1:W-:Y:S04]  /*69310*/  STL.64 [R1], R22 ;  /* 0x0000001601007387 */ /* 0x0003e80000100a00 */
[----:B------:R-:W2:Y:S01]  /*69320*/  LDL.LU.64 R30, [R1+0xce0] ;  /* 0x000ce000011e7983 */ /* 0x000ea20000300a00 */
[----:B------:R-:W-:-:S03]  /*69330*/  IMAD.WIDE R94, R5, 0x4, R26 ;  /* 0x00000004055e7825 */ /* 0x000fc600078e021a */
[----:B------:R-:W-:Y:S04]  /*69340*/  LDGSTS.E [R19+0x22200], desc[UR60][R24.64], P0 ;  /* 0x2220000018137fae */ /* 0x000fe8000812187c */
[----:B------:R-:W3:Y:S04]  /*69350*/  LDL.LU.64 R28, [R1+0xcf0] ;  /* 0x000cf000011c7983 */ /* 0x000ee80000300a00 */
[----:B------:R-:W-:Y:S04]  /*69360*/  LDGSTS.E [R18+0x22600], desc[UR60][R22.64], P0 ;  /* 0x2260000016127fae */ /* 0x000fe8000812187c */
[----:B------:R-:W4:Y:S01]  /*69370*/  LDL.LU.64 R26, [R1+0xd00] ;  /* 0x000d0000011a7983 */ /* 0x000f220000300a00 */
[----:B------:R-:W-:-:S03]  /*69380*/  IMAD.WIDE R222, R5, 0x4, R222 ;  /* 0x0000000405de7825 */ /* 0x000fc600078e02de */
[----:B------:R-:W-:Y:S04]  /*69390*/  LDGSTS.E [R17+0x22a00], desc[UR60][R232.64], P0 ;  /* 0x22a00000e8117fae */ /* 0x000fe8000812187c */
[----:B------:R-:W-:Y:S04]  /*693a0*/  LDGSTS.E [R16+0x22e00], desc[UR60][R222.64], P0 ;  /* 0x22e00000de107fae */ /* 0x000fe8000812187c */
[----:B------:R-:W-:Y:S04]  /*693b0*/  LDGSTS.E [R4+0x23200], desc[UR60][R94.64], P0 ;  /* 0x232000005e047fae */ /* 0x000fe8000812187c */
[----:B-1----:R-:W4:Y:S04]  /*693c0*/  LDL.LU.64 R22, [R1+0xd10] ;  /* 0x000d100001167983 */ /* 0x002f280000300a00 */
[----:B------:R-:W4:Y:S01]  /*693d0*/  LDL.LU.64 R24, [R1+0xd20] ;  /* 0x000d200001187983 */ /* 0x000f220000300a00 */
        /* <DEDUP_REMOVED lines=9> */
[----:B------:R-:W-:-:S04]  /*69470*/  IMAD.WIDE R86, R5, 0x4, R20 ;  /* 0x0000000405567825 */ /* 0x000fc800078e0214 */
[C---:B------:R-:W-:Y:S01]  /*69480*/  IMAD.WIDE R84, R5.reuse, 0x4, R238 ;  /* 0x0000000405547825 */ /* 0x040fe200078e02ee */
[----:B------:R-:W4:Y:S04]  /*69490*/  LDL.LU.64 R20, [R1+0xd60] ;  /* 0x000d600001147983 */ /* 0x000f280000300a00 */
[----:B------:R-:W4:Y:S04]  /*694a0*/  LDL.LU.64 R238, [R1+0xd70] ;  /* 0x000d700001ee7983 */ /* 0x000f280000300a00 */
[----:B------:R-:W-:Y:S04]  /*694b0*/  LDGSTS.E [R16+0x24200], desc[UR60][R86.64], P0 ;  /* 0x2420000056107fae */ /* 0x000fe8000812187c */
[----:B------:R-:W-:Y:S01]  /*694c0*/  LDGSTS.E [R4+0x24600], desc[UR60][R84.64], P0 ;  /* 0x2460000054047fae */ /* 0x000fe2000812187c */
[----:B--2---:R-:W-:-:S04]  /*694d0*/  IMAD.WIDE R82, R5, 0x4, R30 ;  /* 0x0000000405527825 */ /* 0x004fc800078e021e */
[C---:B---3--:R-:W-:Y:S01]  /*694e0*/  IMAD.WIDE R80, R5.reuse, 0x4, R28 ;  /* 0x0000000405507825 */ /* 0x048fe200078e021c */
[----:B------:R-:W2:Y:S04]  /*694f0*/  LDL.LU.64 R30, [R1+0xd80] ;  /* 0x000d8000011e7983 */ /* 0x000ea80000300a00 */
[----:B------:R-:W3:Y:S01]  /*69500*/  LDL.LU.64 R28, [R1+0xd90] ;  /* 0x000d9000011c7983 */ /* 0x000ee20000300a00 */
[----:B----4-:R-:W-:-:S03]  /*69510*/  IMAD.WIDE R78, R5, 0x4, R26 ;  /* 0x00000004054e7825 */ /* 0x010fc600078e021a */
[----:B------:R-:W-:Y:S04]  /*69520*/  LDGSTS.E [R19+0x24a00], desc[UR60][R82.64], P0 ;  /* 0x24a0000052137fae */ /* 0x000fe8000812187c */
[----:B------:R-:W4:Y:S04]  /*69530*/  LDL.LU.64 R26, [R1+0xda0] ;  /* 0x000da000011a7983 */ /* 0x000f280000300a00 */
        /* <DEDUP_REMOVED lines=18> */
[----:B------:R-:W-:Y:S01]  /*69660*/  IMAD.WIDE R64, R5, 0x4, R238 ;  /* 0x0000000405407825 */ /* 0x000fe200078e02ee */
[----:B------:R-:W4:Y:S04]  /*69670*/  LDL.LU.64 R20, [R1+0xde0] ;  /* 0x000de00001147983 */ /* 0x000f280000300a00 */
[----:B------:R-:W4:Y:S04]  /*69680*/  LDL.LU.64 R238, [R1+0xde8] ;  /* 0x000de80001ee7983 */ /* 0x000f280000300a00 */
[----:B------:R-:W-:Y:S04]  /*69690*/  LDGSTS.E [R16+0x26a00], desc[UR60][R66.64], P0 ;  /* 0x26a0000042107fae */ /* 0x000fe8000812187c */
[----:B------:R1:W-:Y:S02]  /*696a0*/  LDGSTS.E [R4+0x26e00], desc[UR60][R64.64], P0 ;  /* 0x26e0000040047fae */ /* 0x0003e4000812187c */
[----:B-1----:R-:W-:-:S02]  /*696b0*/  VIADD R4, R249, 0x100000 ;  /* 0x00100000f9047836 */ /* 0x002fc40000000000 */
[----:B--2---:R-:W-:-:S04]  /*696c0*/  IMAD.WIDE R62, R5, 0x4, R30 ;  /* 0x00000004053e7825 */ /* 0x004fc800078e021e */
[----:B---3--:R-:W-:-:S04]  /*696d0*/  IMAD.WIDE R60, R5, 0x4, R28 ;  /* 0x00000004053c7825 */ /* 0x008fc800078e021c */
[C---:B----4-:R-:W-:Y:S01]  /*696e0*/  IMAD.WIDE R58, R5.reuse, 0x4, R26 ;  /* 0x00000004053a7825 */ /* 0x050fe200078e021a */
[----:B------:R-:W2:Y:S04]  /*696f0*/  LDL.LU.64 R28, [R1+0xdf0] ;  /* 0x000df000011c7983 */ /* 0x000ea80000300a00 */
[----:B------:R1:W-:Y:S04]  /*69700*/  LDGSTS.E [R19+0x27200], desc[UR60][R62.64], P0 ;  /* 0x272000003e137fae */ /* 0x0003e8000812187c */
[----:B------:R-:W3:Y:S04]  /*69710*/  LDL.LU.64 R26, [R1+0xdf8] ;  /* 0x000df800011a7983 */ /* 0x000ee80000300a00 */
[----:B------:R4:W-:Y:S04]  /*69720*/  LDGSTS.E [R18+0x27600], desc[UR60][R60.64], P0 ;  /* 0x276000003c127fae */ /* 0x0009e8000812187c */
[----:B------:R4:W-:Y:S01]  /*69730*/  LDGSTS.E [R17+0x27a00], desc[UR60][R58.64], P0 ;  /* 0x27a000003a117fae */ /* 0x0009e2000812187c */
[----:B------:R-:W-:-:S04]  /*69740*/  IMAD.WIDE R56, R5, 0x4, R22 ;  /* 0x0000000405387825 */ /* 0x000fc800078e0216 */
[----:B------:R-:W-:Y:S02]  /*69750*/  IMAD.WIDE R30, R5, 0x4, R24 ;  /* 0x00000004051e7825 */ /* 0x000fe400078e0218 */
[----:B------:R-:W3:Y:S04]  /*69760*/  LDL.LU.64 R24, [R1+0xe00] ;  /* 0x000e000001187983 */ /* 0x000ee80000300a00 */
[----:B------:R4:W-:Y:S04]  /*69770*/  STL.64 [R1+0x570], R30 ;  /* 0x0005701e01007387 */ /* 0x0009e80000100a00 */
[----:B------:R4:W-:Y:S04]  /*69780*/  LDGSTS.E [R16+0x27e00], desc[UR60][R56.64], P0 ;  /* 0x27e0000038107fae */ /* 0x0009e8000812187c */
[----:B------:R-:W3:Y:S04]  /*69790*/  LDL.LU.64 R22, [R1+0xe08] ;  /* 0x000e080001167983 */ /* 0x000ee80000300a00 */
[----:B------:R3:W-:Y:S01]  /*697a0*/  LDGSTS.E [R4+0x280], desc[UR60][R30.64], P0 ;  /* 0x002800001e047fae */ /* 0x0007e2000812187c */
[C---:B-1----:R-:W-:Y:S01]  /*697b0*/  IADD3 R19, R249.reuse, 0x100000, RZ ;  /* 0x00100000f9137810 */ /* 0x042fe20007ffe0ff */
[C---:B----4-:R-:W-:Y:S01]  /*697c0*/  VIADD R18, R249.reuse, 0x100000 ;  /* 0x00100000f9127836 */ /* 0x050fe20000000000 */
[C---:B------:R-:W-:Y:S01]  /*697d0*/  IADD3 R17, R249.reuse, 0x100000, RZ ;  /* 0x00100000f9117810 */ /* 0x040fe20007ffe0ff */
[----:B------:R-:W4:Y:S01]  /*697e0*/  LDL.LU.64 R30, [R1+0xe10] ;  /* 0x000e1000011e7983 */ /* 0x000f220000300a00 */
[----:B------:R-:W-:-:S02]  /*697f0*/  VIADD R16, R249, 0x100000 ;  /* 0x00100000f9107836 */ /* 0x000fc40000000000 */
[----:B------:R-:W-:-:S04]  /*69800*/  IMAD.WIDE R38, R5, 0x4, R32 ;  /* 0x0000000405267825 */ /* 0x000fc800078e0220 */
[----:B------:R-:W-:-:S04]  /*69810*/  IMAD.WIDE R34, R5, 0x4, R34 ;  /* 0x0000000405227825 */ /* 0x000fc800078e0222 */
[C---:B------:R-:W-:Y:S01]  /*69820*/  IMAD.WIDE R32, R5.reuse, 0x4, R230 ;  /* 0x0000000405207825 */ /* 0x040fe200078e02e6 */
[----:B------:R-:W-:Y:S04]  /*69830*/  STL.64 [R1+0x550], R38 ;  /* 0x0005502601007387 */ /* 0x000fe80000100a00 */
[----:B------:R-:W-:Y:S04]  /*69840*/  STL.64 [R1+0x530], R34 ;  /* 0x0005302201007387 */ /* 0x000fe80000100a00 */
[----:B------:R1:W-:Y:S04]  /*69850*/  LDGSTS.E [R19+0x680], desc[UR60][R38.64], P0 ;  /* 0x0068000026137fae */ /* 0x0003e8000812187c */
[----:B------:R1:W-:Y:S04]  /*69860*/  STL.64 [R1+0x510], R32 ;  /* 0x0005102001007387 */ /* 0x0003e80000100a00 */
[----:B------:R4:W-:Y:S04]  /*69870*/  LDGSTS.E [R18+0xa80], desc[UR60][R34.64], P0 ;  /* 0x00a8000022127fae */ /* 0x0009e8000812187c */
[----:B------:R4:W-:Y:S01]  /*69880*/  LDGSTS.E [R17+0xe80], desc[UR60][R32.64], P0 ;  /* 0x00e8000020117fae */ /* 0x0009e2000812187c */
[----:B------:R-:W-:-:S04]  /*69890*/  IMAD.WIDE R20, R5, 0x4, R20 ;  /* 0x0000000405147825 */ /* 0x000fc800078e0214 */
[C---:B------:R-:W-:Y:S01]  /*698a0*/  IMAD.WIDE R36, R5.reuse, 0x4, R238 ;  /* 0x0000000405247825 */ /* 0x040fe200078e02ee */
[----:B------:R1:W-:Y:S04]  /*698b0*/  STL.64 [R1+0x4f0], R20 ;  /* 0x0004f01401007387 */ /* 0x0003e80000100a00 */
[----:B------:R-:W-:Y:S04]  /*698c0*/  STL.64 [R1+0x4d0], R36 ;  /* 0x0004d02401007387 */ /* 0x000fe80000100a00 */
[----:B-1----:R-:W4:Y:S04]  /*698d0*/  LDL.LU.64 R32, [R1+0xe18] ;  /* 0x000e180001207983 */ /* 0x002f280000300a00 */
[----:B------:R-:W4:Y:S04]  /*698e0*/  LDL.LU.64 R34, [R1+0xe20] ;  /* 0x000e200001227983 */ /* 0x000f280000300a00 */
[----:B------:R1:W-:Y:S04]  /*698f0*/  LDGSTS.E [R16+0x1280], desc[UR60][R20.64], P0 ;  /* 0x0128000014107fae */ /* 0x0003e8000812187c */
[----:B------:R-:W4:Y:S04]  /*69900*/  LDL.LU.64 R230, [R1+0xe28] ;  /* 0x000e280001e67983 */ /* 0x000f280000300a00 */
[----:B------:R1:W-:Y:S04]  /*69910*/  LDGSTS.E [R4+0x1680], desc[UR60][R36.64], P0 ;  /* 0x0168000024047fae */ /* 0x0003e8000812187c */
[----:B------:R-:W1:Y:S04]  /*69920*/  LDL.LU.64 R20, [R1+0xe30] ;  /* 0x000e300001147983 */ /* 0x000e680000300a00 */
[----:B------:R-:W4:Y:S01]  /*69930*/  LDL.LU.64 R238, [R1+0xe38] ;  /* 0x000e380001ee7983 */ /* 0x000f220000300a00 */
[----:B--2---:R-:W-:-:S04]  /*69940*/  IMAD.WIDE R28, R5, 0x4, R28 ;  /* 0x00000004051c7825 */ /* 0x004fc800078e021c */
[C---:B---3--:R-:W-:Y:S01]  /*69950*/  IMAD.WIDE R26, R5.reuse, 0x4, R26 ;  /* 0x00000004051a7825 */ /* 0x048fe200078e021a */
[----:B------:R2:W-:Y:S04]  /*69960*/  STL.64 [R1+0x4b0], R28 ;  /* 0x0004b01c01007387 */ /* 0x0005e80000100a00 */
[----:B------:R3:W-:Y:S04]  /*69970*/  STL.64 [R1+0x490], R26 ;  /* 0x0004901a01007387 */ /* 0x0007e80000100a00 */
[----:B------:R1:W-:Y:S04]  /*69980*/  LDGSTS.E [R19+0x1a80], desc[UR60][R28.64], P0 ;  /* 0x01a800001c137fae */ /* 0x0003e8000812187c */
[----:B------:R1:W-:Y:S01]  /*69990*/  LDGSTS.E [R18+0x1e80], desc[UR60][R26.64], P0 ;  /* 0x01e800001a127fae */ /* 0x0003e2000812187c */
[----:B------:R-:W-:-:S04]  /*699a0*/  IMAD.WIDE R24, R5, 0x4, R24 ;  /* 0x0000000405187825 */ /* 0x000fc800078e0218 */
[C---:B------:R-:W-:Y:S01]  /*699b0*/  IMAD.WIDE R22, R5.reuse, 0x4, R22 ;  /* 0x0000000405167825 */ /* 0x040fe200078e0216 */
[----:B------:R3:W-:Y:S04]  /*699c0*/  STL.64 [R1+0x470], R24 ;  /* 0x0004701801007387 */ /* 0x0007e80000100a00 */
[----:B------:R3:W-:Y:S04]  /*699d0*/  STL.64 [R1+0x450], R22 ;  /* 0x0004501601007387 */ /* 0x0007e80000100a00 */
[----:B------:R1:W-:Y:S04]  /*699e0*/  LDGSTS.E [R17+0x2280], desc[UR60][R24.64], P0 ;  /* 0x0228000018117fae */ /* 0x0003e8000812187c */
[----:B------:R1:W-:Y:S01]  /*699f0*/  LDGSTS.E [R16+0x2680], desc[UR60][R22.64], P0 ;  /* 0x0268000016107fae */ /* 0x0003e2000812187c */
[----:B----4-:R-:W-:-:S05]  /*69a00*/  IMAD.WIDE R30, R5, 0x4, R30 ;  /* 0x00000004051e7825 */ /* 0x010fca00078e021e */
[----:B------:R4:W-:Y:S04]  /*69a10*/  STL.64 [R1+0x430], R30 ;  /* 0x0004301e01007387 */ /* 0x0009e80000100a00 */
[----:B--2---:R-:W2:Y:S04]  /*69a20*/  LDL.LU.64 R28, [R1+0xe40] ;  /* 0x000e4000011c7983 */ /* 0x004ea80000300a00 */
[----:B---3--:R-:W3:Y:S04]  /*69a30*/  LDL.LU.64 R26, [R1+0xe48] ;  /* 0x000e4800011a7983 */ /* 0x008ee80000300a00 */
[----:B------:R-:W3:Y:S04]  /*69a40*/  LDL.LU.64 R24, [R1+0xe50] ;  /* 0x000e500001187983 */ /* 0x000ee80000300a00 */
[----:B------:R-:W3:Y:S04]  /*69a50*/  LDL.LU.64 R22, [R1+0xe60] ;  /* 0x000e600001167983 */ /* 0x000ee80000300a00 */
[----:B------:R3:W-:Y:S04]  /*69a60*/  LDGSTS.E [R4+0x2a80], desc[UR60][R30.64], P0 ;  /* 0x02a800001e047fae */ /* 0x0007e8000812187c */
[----:B----4-:R-:W4:Y:S01]  /*69a70*/  LDL.LU.64 R30, [R1+0xe68] ;  /* 0x000e6800011e7983 */ /* 0x010f220000300a00 */
        /* <DEDUP_REMOVED lines=9> */
[----:B-1----:R-:W-:-:S04]  /*69b10*/  IMAD.WIDE R20, R5, 0x4, R20 ;  /* 0x0000000405147825 */ /* 0x002fc800078e0214 */
[C---:B------:R-:W-:Y:S01]  /*69b20*/  IMAD.WIDE R36, R5.reuse, 0x4, R238 ;  /* 0x0000000405247825 */ /* 0x040fe200078e02ee */
[----:B------:R1:W-:Y:S04]  /*69b30*/  STL.64 [R1+0x3b0], R20 ;  /* 0x0003b01401007387 */ /* 0x0003e80000100a00 */
[----:B------:R-:W-:Y:S04]  /*69b40*/  STL.64 [R1+0x390], R36 ;  /* 0x0003902401007387 */ /* 0x000fe80000100a00 */
[----:B------:R-:W4:Y:S04]  /*69b50*/  LDL.LU.64 R32, [R1+0xe70] ;  /* 0x000e700001207983 */ /* 0x000f280000300a00 */
[----:B------:R-:W4:Y:S04]  /*69b60*/  LDL.LU.64 R34, [R1+0xe78] ;  /* 0x000e780001227983 */ /* 0x000f280000300a00 */
[----:B------:R4:W-:Y:S04]  /*69b70*/  LDGSTS.E [R16+0x3a80], desc[UR60][R20.64], P0 ;  /* 0x03a8000014107fae */ /* 0x0009e8000812187c */
[----:B------:R-:W4:Y:S04]  /*69b80*/  LDL.LU.64 R230, [R1+0xe80] ;  /* 0x000e800001e67983 */ /* 0x000f280000300a00 */
[----:B------:R4:W-:Y:S04]  /*69b90*/  LDGSTS.E [R4+0x3e80], desc[UR60][R36.64], P0 ;  /* 0x03e8000024047fae */ /* 0x0009e8000812187c */
[----:B-1----:R-:W4:Y:S04]  /*69ba0*/  LDL.LU.64 R20, [R1+0xe88] ;  /* 0x000e880001147983 */ /* 0x002f280000300a00 */
[----:B------:R-:W4:Y:S01]  /*69bb0*/  LDL.LU.64 R238, [R1+0xe90] ;  /* 0x000e900001ee7983 */ /* 0x000f220000300a00 */
[----:B--2---:R-:W-:-:S04]  /*69bc0*/  IMAD.WIDE R28, R5, 0x4, R28 ;  /* 0x00000004051c7825 */ /* 0x004fc800078e021c */
[----:B---3--:R-:W-:-:S04]  /*69bd0*/  IMAD.WIDE R26, R5, 0x4, R26 ;  /* 0x00000004051a7825 */ /* 0x008fc800078e021a */
[----:B------:R-:W-:-:S04]  /*69be0*/  IMAD.WIDE R24, R5, 0x4, R24 ;  /* 0x0000000405187825 */ /* 0x000fc800078e0218 */
[C---:B------:R-:W-:Y:S01]  /*69bf0*/  IMAD.WIDE R22, R5.reuse, 0x4, R22 ;  /* 0x0000000405167825 */ /* 0x040fe200078e0216 */
[----:B------:R1:W-:Y:S04]  /*69c00*/  STL.64 [R1+0x370], R28 ;  /* 0x0003701c01007387 */ /* 0x0003e80000100a00 */
[----:B------:R2:W-:Y:S04]  /*69c10*/  STL.64 [R1+0x350], R26 ;  /* 0x0003501a01007387 */ /* 0x0005e80000100a00 */
[----:B------:R3:W-:Y:S04]  /*69c20*/  STL.64 [R1+0x330], R24 ;  /* 0x0003301801007387 */ /* 0x0007e80000100a00 */
[----:B------:R3:W-:Y:S04]  /*69c30*/  STL.64 [R1+0x310], R22 ;  /* 0x0003101601007387 */ /* 0x0007e80000100a00 */
[----:B------:R3:W-:Y:S04]  /*69c40*/  LDGSTS.E [R19+0x4280], desc[UR60][R28.64], P0 ;  /* 0x042800001c137fae */ /* 0x0007e8000812187c */
[----:B------:R3:W-:Y:S04]  /*69c50*/  LDGSTS.E [R18+0x4680], desc[UR60][R26.64], P0 ;  /* 0x046800001a127fae */ /* 0x0007e8000812187c */
[----:B------:R3:W-:Y:S04]  /*69c60*/  LDGSTS.E [R17+0x4a80], desc[UR60][R24.64], P0 ;  /* 0x04a8000018117fae */ /* 0x0007e8000812187c */
[----:B------:R3:W-:Y:S01]  /*69c70*/  LDGSTS.E [R16+0x4e80], desc[UR60][R22.64], P0 ;  /* 0x04e8000016107fae */ /* 0x0007e2000812187c */
[----:B----4-:R-:W-:-:S05]  /*69c80*/  IMAD.WIDE R30, R5, 0x4, R30 ;  /* 0x00000004051e7825 */ /* 0x010fca00078e021e */
[----:B------:R4:W-:Y:S04]  /*69c90*/  STL.64 [R1+0x2f0], R30 ;  /* 0x0002f01e01007387 */ /* 0x0009e80000100a00 */
[----:B-1----:R-:W4:Y:S04]  /*69ca0*/  LDL.LU.64 R28, [R1+0xe98] ;  /* 0x000e9800011c7983 */ /* 0x002f280000300a00 */
[----:B--2---:R-:W2:Y:S04]  /*69cb0*/  LDL.LU.64 R26, [R1+0xea0] ;  /* 0x000ea000011a7983 */ /* 0x004ea80000300a00 */
[----:B---3--:R-:W3:Y:S04]  /*69cc0*/  LDL.LU.64 R24, [R1+0xea8] ;  /* 0x000ea80001187983 */ /* 0x008ee80000300a00 */
[----:B------:R-:W3:Y:S04]  /*69cd0*/  LDL.LU.64 R22, [R1+0xeb8] ;  /* 0x000eb80001167983 */ /* 0x000ee80000300a00 */
[----:B------:R1:W-:Y:S04]  /*69ce0*/  LDGSTS.E [R4+0x5280], desc[UR60][R30.64], P0 ;  /* 0x052800001e047fae */ /* 0x0003e8000812187c */
[----:B----4-:R-:W1:Y:S01]  /*69cf0*/  LDL.LU.64 R30, [R1+0xec0] ;  /* 0x000ec000011e7983 */ /* 0x010e620000300a00 */
        /* <DEDUP_REMOVED lines=13> */
[----:B----4-:R-:W4:Y:S04]  /*69dd0*/  LDL.LU.64 R32, [R1+0xec8] ;  /* 0x000ec80001207983 */ /* 0x010f280000300a00 */
[----:B------:R-:W4:Y:S04]  /*69de0*/  LDL.LU.64 R34, [R1+0xed0] ;  /* 0x000ed00001227983 */ /* 0x000f280000300a00 */
[----:B------:R4:W-:Y:S04]  /*69df0*/  LDGSTS.E [R16+0x6280], desc[UR60][R20.64], P0 ;  /* 0x0628000014107fae */ /* 0x0009e8000812187c */
[----:B------:R-:W4:Y:S04]  /*69e00*/  LDL.LU.64 R230, [R1+0xed8] ;  /* 0x000ed80001e67983 */ /* 0x000f280000300a00 */
[----:B------:R4:W-:Y:S04]  /*69e10*/  LDGSTS.E [R4+0x6680], desc[UR60][R36.64], P0 ;  /* 0x0668000024047fae */ /* 0x0009e8000812187c */
[----:B------:R-:W4:Y:S04]  /*69e20*/  LDL.LU.64 R20, [R1+0xee0] ;  /* 0x000ee00001147983 */ /* 0x000f280000300a00 */
[----:B------:R-:W4:Y:S01]  /*69e30*/  LDL.LU.64 R238, [R1+0xee8] ;  /* 0x000ee80001ee7983 */ /* 0x000f220000300a00 */
[----:B------:R-:W-:-:S04]  /*69e40*/  IMAD.WIDE R28, R5, 0x4, R28 ;  /* 0x00000004051c7825 */ /* 0x000fc800078e021c */
[----:B--2---:R-:W-:-:S04]  /*69e50*/  IMAD.WIDE R26, R5, 0x4, R26 ;  /* 0x00000004051a7825 */ /* 0x004fc800078e021a */
[----:B---3--:R-:W-:-:S04]  /*69e60*/  IMAD.WIDE R24, R5, 0x4, R24 ;  /* 0x0000000405187825 */ /* 0x008fc800078e0218 */
        /* <DEDUP_REMOVED lines=9> */
[----:B-1----:R-:W-:-:S05]  /*69f00*/  IMAD.WIDE R30, R5, 0x4, R30 ;  /* 0x00000004051e7825 */ /* 0x002fca00078e021e */
[----:B------:R1:W-:Y:S04]  /*69f10*/  STL.64 [R1+0x1b0], R30 ;  /* 0x0001b01e01007387 */ /* 0x0003e80000100a00 */
[----:B--2---:R-:W2:Y:S04]  /*69f20*/  LDL.LU.64 R28, [R1+0xef0] ;  /* 0x000ef000011c7983 */ /* 0x004ea80000300a00 */
[----:B---3--:R-:W3:Y:S04]  /*69f30*/  LDL.LU.64 R26, [R1+0xef8] ;  /* 0x000ef800011a7983 */ /* 0x008ee80000300a00 */
[----:B------:R-:W3:Y:S04]  /*69f40*/  LDL.LU.64 R24, [R1+0xf00] ;  /* 0x000f000001187983 */ /* 0x000ee80000300a00 */
[----:B------:R-:W3:Y:S04]  /*69f50*/  LDL.LU.64 R22, [R1+0xf08] ;  /* 0x000f080001167983 */ /* 0x000ee80000300a00 */
[----:B------:R-:W-:Y:S04]  /*69f60*/  LDGSTS.E [R4+0x7a80], desc[UR60][R30.64], P0 ;  /* 0x07a800001e047fae */ /* 0x000fe8000812187c */
[----:B-1----:R-:W3:Y:S01]  /*69f70*/  LDL.LU.64 R30, [R1+0xf10] ;  /* 0x000f1000011e7983 */ /* 0x002ee20000300a00 */
[----:B----4-:R-:W-:-:S04]  /*69f80*/  IMAD.WIDE R38, R5, 0x4, R32 ;  /* 0x0000000405267825 */ /* 0x010fc800078e0220 */
        /* <DEDUP_REMOVED lines=16> */
[----:B------:R1:W-:Y:S04]  /*6a090*/  LDGSTS.E [R4+0x20e80], desc[UR60][R36.64], P0 ;  /* 0x20e8000024047fae */ /* 0x0003e8000812187c */
[----:B----4-:R-:W4:Y:S04]  /*6a0a0*/  LDL.LU.64 R20, [R1+0xf30] ;  /* 0x000f300001147983 */ /* 0x010f280000300a00 */
[----:B------:R-:W4:Y:S01]  /*6a0b0*/  LDL.LU.64 R238, [R1+0xf38] ;  /* 0x000f380001ee7983 */ /* 0x000f220000300a00 */
[----:B--2---:R-:W-:-:S04]  /*6a0c0*/  IMAD.WIDE R28, R5, 0x4, R28 ;  /* 0x00000004051c7825 */ /* 0x004fc800078e021c */
[----:B---3--:R-:W-:-:S04]  /*6a0d0*/  IMAD.WIDE R26, R5, 0x4, R26 ;  /* 0x00000004051a7825 */ /* 0x008fc800078e021a */
[----:B------:R-:W-:-:S04]  /*6a0e0*/  IMAD.WIDE R24, R5, 0x4, R24 ;  /* 0x0000000405187825 */ /* 0x000fc800078e0218 */
[C---:B------:R-:W-:Y:S01]  /*6a0f0*/  IMAD.WIDE R22, R5.reuse, 0x4, R22 ;  /* 0x0000000405167825 */ /* 0x040fe200078e0216 */
[----:B------:R2:W-:Y:S04]  /*6a100*/  STL.64 [R1+0xc0], R28 ;  /* 0x0000c01c01007387 */ /* 0x0005e80000100a00 */
[----:B------:R3:W-:Y:S04]  /*6a110*/  STL.64 [R1+0x98], R26 ;  /* 0x0000981a01007387 */ /* 0x0007e80000100a00 */
[----:B------:R-:W-:Y:S04]  /*6a120*/  STL.64 [R1+0x70], R24 ;  /* 0x0000701801007387 */ /* 0x000fe80000100a00 */
[----:B------:R3:W-:Y:S04]  /*6a130*/  STL.64 [R1+0x48], R22 ;  /* 0x0000481601007387 */ /* 0x0007e80000100a00 */
[----:B------:R-:W-:Y:S04]  /*6a140*/  LDGSTS.E [R19+0x21280], desc[UR60][R28.64], P0 ;  /* 0x212800001c137fae */ /* 0x000fe8000812187c */
[----:B------:R-:W-:Y:S04]  /*6a150*/  LDGSTS.E [R18+0x21680], desc[UR60][R26.64], P0 ;  /* 0x216800001a127fae */ /* 0x000fe8000812187c */
[----:B------:R-:W-:Y:S04]  /*6a160*/  LDGSTS.E [R17+0x21a80], desc[UR60][R24.64], P0 ;  /* 0x21a8000018117fae */ /* 0x000fe8000812187c */
[----:B------:R-:W-:Y:S01]  /*6a170*/  LDGSTS.E [R16+0x21e80], desc[UR60][R22.64], P0 ;  /* 0x21e8000016107fae */ /* 0x000fe2000812187c */
[----:B-1----:R-:W-:-:S05]  /*6a180*/  IMAD.WIDE R36, R5, 0x4, R30 ;  /* 0x0000000405247825 */ /* 0x002fca00078e021e */
[----:B------:R1:W-:Y:S04]  /*6a190*/  STL.64 [R1+0x20], R36 ;  /* 0x0000202401007387 */ /* 0x0003e80000100a00 */
[----:B------:R-:W4:Y:S04]  /*6a1a0*/  LDL.LU.64 R30, [R1+0xf40] ;  /* 0x000f4000011e7983 */ /* 0x000f280000300a00 */
[----:B--2---:R-:W2:Y:S04]  /*6a1b0*/  LDL.LU.64 R28, [R1+0xf48] ;  /* 0x000f4800011c7983 */ /* 0x004ea80000300a00 */
[----:B---3--:R-:W3:Y:S04]  /*6a1c0*/  LDL.LU.64 R26, [R1+0xf58] ;  /* 0x000f5800011a7983 */ /* 0x008ee80000300a00 */
[----:B------:R-:W3:Y:S04]  /*6a1d0*/  LDL.LU.64 R22, [R1+0xf60] ;  /* 0x000f600001167983 */ /* 0x000ee80000300a00 */
[----:B------:R-:W3:Y:S04]  /*6a1e0*/  LDL.LU.64 R24, [R1+0xf68] ;  /* 0x000f680001187983 */ /* 0x000ee80000300a00 */
[----:B------:R3:W-:Y:S04]  /*6a1f0*/  LDGSTS.E [R4+0x22280], desc[UR60][R36.64], P0 ;  /* 0x2228000024047fae */ /* 0x0007e8000812187c */
[----:B-1----:R-:W3:Y:S01]  /*6a200*/  LDL.LU.64 R36, [R1+0xf70] ;  /* 0x000f700001247983 */ /* 0x002ee20000300a00 */
[----:B------:R-:W-:-:S04]  /*6a210*/  IMAD.WIDE R240, R5, 0x4, R32 ;  /* 0x0000000405f07825 */ /* 0x000fc800078e0220 */
[C---:B------:R-:W-:Y:S01]  /*6a220*/  IMAD.WIDE R220, R5.reuse, 0x4, R34 ;  /* 0x0000000405dc7825 */ /* 0x040fe200078e0222 */
[----:B------:R-:W3:Y:S04]  /*6a230*/  LDL.LU.64 R32, [R1+0xf78] ;  /* 0x000f780001207983 */ /* 0x000ee80000300a00 */
[----:B------:R-:W3:Y:S01]  /*6a240*/  LDL.LU.64 R34, [R1+0xf80] ;  /* 0x000f800001227983 */ /* 0x000ee20000300a00 */
[----:B------:R-:W-:-:S03]  /*6a250*/  IMAD.WIDE R230, R5, 0x4, R230 ;  /* 0x0000000405e67825 */ /* 0x000fc600078e02e6 */
[----:B------:R-:W-:Y:S04]  /*6a260*/  LDGSTS.E [R19+0x22680], desc[UR60][R240.64], P0 ;  /* 0x22680000f0137fae */ /* 0x000fe8000812187c */
[----:B------:R-:W-:Y:S04]  /*6a270*/  LDGSTS.E [R18+0x22a80], desc[UR60][R230.64], P0 ;  /* 0x22a80000e6127fae */ /* 0x000fe8000812187c */
[----:B------:R-:W-:Y:S01]  /*6a280*/  LDGSTS.E [R17+0x22e80], desc[UR60][R220.64], P0 ;  /* 0x22e80000dc117fae */ /* 0x000fe2000812187c */
[----:B----4-:R-:W-:-:S03]  /*6a290*/  IMAD.WIDE R54, R5, 0x4, R20 ;  /* 0x0000000405367825 */ /* 0x010fc600078e0214 */
[----:B------:R-:W4:Y:S01]  /*6a2a0*/  LDL.LU.64 R20, [R1+0xf88] ;  /* 0x000f880001147983 */ /* 0x000f220000300a00 */
[----:B------:R-:W-:-:S03]  /*6a2b0*/  IMAD.WIDE R52, R5, 0x4, R238 ;  /* 0x0000000405347825 */ /* 0x000fc600078e02ee */
[----:B------:R-:W4:Y:S04]  /*6a2c0*/  LDL.LU.64 R238, [R1+0xf90] ;  /* 0x000f900001ee7983 */ /* 0x000f280000300a00 */
[----:B------:R-:W-:Y:S04]  /*6a2d0*/  LDGSTS.E [R16+0x23280], desc[UR60][R54.64], P0 ;  /* 0x2328000036107fae */ /* 0x000fe8000812187c */
[----:B------:R-:W-:Y:S01]  /*6a2e0*/  LDGSTS.E [R4+0x23680], desc[UR60][R52.64], P0 ;  /* 0x2368000034047fae */ /* 0x000fe2000812187c */
[----:B------:R-:W-:-:S04]  /*6a2f0*/  IMAD.WIDE R50, R5, 0x4, R30 ;  /* 0x0000000405327825 */ /* 0x000fc800078e021e */
[C---:B--2---:R-:W-:Y:S01]  /*6a300*/  IMAD.WIDE R48, R5.reuse, 0x4, R28 ;  /* 0x0000000405307825 */ /* 0x044fe200078e021c */
[----:B------:R-:W2:Y:S03]  /*6a310*/  LDL.LU.64 R30, [R1+0xf98] ;  /* 0x000f9800011e7983 */ /* 0x000ea60000300a00 */
[C---:B---3--:R-:W-:Y:S01]  /*6a320*/  IMAD.WIDE R46, R5.reuse, 0x4, R26 ;  /* 0x00000004052e7825 */ /* 0x048fe200078e021a */
[----:B------:R-:W3:Y:S03]  /*6a330*/  LDL.LU.64 R28, [R1+0xfa0] ;  /* 0x000fa000011c7983 */ /* 0x000ee60000300a00 */
[C---:B------:R-:W-:Y:S01]  /*6a340*/  IMAD.WIDE R42, R5.reuse, 0x4, R24 ;  /* 0x00000004052a7825 */ /* 0x040fe200078e0218 */
[----:B------:R-:W3:Y:S03]  /*6a350*/  LDL.LU.64 R26, [R1+0xfb0] ;  /* 0x000fb000011a7983 */ /* 0x000ee60000300a00 */
[C---:B------:R-:W-:Y:S01]  /*6a360*/  IMAD.WIDE R44, R5.reuse, 0x4, R22 ;  /* 0x00000004052c7825 */ /* 0x040fe200078e0216 */
[----:B------:R-:W3:Y:S04]  /*6a370*/  LDL.LU.64 R24, [R1+0xfb8] ;  /* 0x000fb80001187983 */ /* 0x000ee80000300a00 */
[----:B------:R-:W3:Y:S04]  /*6a380*/  LDL.LU.64 R22, [R1+0xfc0] ;  /* 0x000fc00001167983 */ /* 0x000ee80000300a00 */
[----:B------:R-:W-:Y:S04]  /*6a390*/  LDGSTS.E [R19+0x23a80], desc[UR60][R50.64], P0 ;  /* 0x23a8000032137fae */ /* 0x000fe8000812187c */
[----:B------:R-:W-:Y:S04]  /*6a3a0*/  LDGSTS.E [R18+0x23e80], desc[UR60][R48.64], P0 ;  /* 0x23e8000030127fae */ /* 0x000fe8000812187c */
[----:B------:R-:W-:Y:S04]  /*6a3b0*/  LDGSTS.E [R17+0x24280], desc[UR60][R46.64], P0 ;  /* 0x242800002e117fae */ /* 0x000fe8000812187c */
[----:B------:R-:W-:Y:S04]  /*6a3c0*/  LDGSTS.E [R16+0x24680], desc[UR60][R44.64], P0 ;  /* 0x246800002c107fae */ /* 0x000fe8000812187c */
[----:B------:R-:W-:Y:S01]  /*6a3d0*/  LDGSTS.E [R4+0x24a80], desc[UR60][R42.64], P0 ;  /* 0x24a800002a047fae */ /* 0x000fe2000812187c */
[----:B------:R-:W-:-:S05]  /*6a3e0*/  IMAD.WIDE R40, R5, 0x4, R36 ;  /* 0x0000000405287825 */ /* 0x000fca00078e0224 */
[----:B------:R-:W-:Y:S01]  /*6a3f0*/  LDGSTS.E [R19+0x24e80], desc[UR60][R40.64], P0 ;  /* 0x24e8000028137fae */ /* 0x000fe2000812187c */
[----:B------:R-:W-:-:S04]  /*6a400*/  IMAD.WIDE R36, R5, 0x4, R34 ;  /* 0x0000000405247825 */ /* 0x000fc800078e0222 */
[----:B------:R-:W-:-:S05]  /*6a410*/  IMAD.WIDE R38, R5, 0x4, R32 ;  /* 0x0000000405267825 */ /* 0x000fca00078e0220 */
[----:B------:R-:W-:Y:S04]  /*6a420*/  LDGSTS.E [R18+0x25280], desc[UR60][R38.64], P0 ;  /* 0x2528000026127fae */ /* 0x000fe8000812187c */
[----:B------:R-:W-:Y:S01]  /*6a430*/  LDGSTS.E [R17+0x25680], desc[UR60][R36.64], P0 ;  /* 0x2568000024117fae */ /* 0x000fe2000812187c */
[----:B----4-:R-:W-:-:S03]  /*6a440*/  IMAD.WIDE R34, R5, 0x4, R20 ;  /* 0x0000000405227825 */ /* 0x010fc600078e0214 */
[----:B------:R-:W4:Y:S04]  /*6a450*/  LDL.LU.64 R20, [R1+0xfc8] ;  /* 0x000fc80001147983 */ /* 0x000f280000300a00 */
[----:B------:R-:W4:Y:S04]  /*6a460*/  LDL.LU.64 R144, [R1+0xfd0] ;  /* 0x000fd00001907983 */ /* 0x000f280000300a00 */
[----:B------:R-:W4:Y:S01]  /*6a470*/  LDL.LU.64 R146, [R1+0xfd8] ;  /* 0x000fd80001927983 */ /* 0x000f220000300a00 */
[----:B------:R-:W-:-:S03]  /*6a480*/  IMAD.WIDE R32, R5, 0x4, R238 ;  /* 0x0000000405207825 */ /* 0x000fc600078e02ee */
        /* <DEDUP_REMOVED lines=8> */
[----:B------:R-:W-:Y:S01]  /*6a510*/  LDGSTS.E [R4+0x25e80], desc[UR60][R32.64], P0 ;  /* 0x25e8000020047fae */ /* 0x000fe2000812187c */
[C---:B------:R-:W-:Y:S01]  /*6a520*/  IADD3 R139, R249.reuse, 0x100000, RZ ;  /* 0x00100000f98b7810 */ /* 0x040fe20007ffe0ff */
[C---:B------:R-:W-:Y:S01]  /*6a530*/  VIADD R138, R249.reuse, 0x100000 ;  /* 0x00100000f98a7836 */ /* 0x040fe20000000000 */
[----:B------:R-:W-:Y:S01]  /*6a540*/  IADD3 R137, R249, 0x100000, RZ ;  /* 0x00100000f9897810 */ /* 0x000fe20007ffe0ff */
[----:B------:R-:W-:-:S02]  /*6a550*/  VIADD R136, R250, 0x100000 ;  /* 0x00100000fa887836 */ /* 0x000fc40000000000 */
[----:B--2---:R-:W-:-:S04]  /*6a560*/  IMAD.WIDE R30, R5, 0x4, R30 ;  /* 0x00000004051e7825 */ /* 0x004fc800078e021e */
[----:B---3--:R-:W-:-:S04]  /*6a570*/  IMAD.WIDE R28, R5, 0x4, R28 ;  /* 0x00000004051c7825 */ /* 0x008fc800078e021c */
[C---:B------:R-:W-:Y:S01]  /*6a580*/  IMAD.WIDE R26, R5.reuse, 0x4, R26 ;  /* 0x00000004051a7825 */ /* 0x040fe200078e021a */
[----:B------:R-:W-:Y:S03]  /*6a590*/  LDGSTS.E [R19+0x26280], desc[UR60][R30.64], P0 ;  /* 0x262800001e137fae */ /* 0x000fe6000812187c */
[----:B------:R-:W-:-:S04]  /*6a5a0*/  IMAD.WIDE R24, R5, 0x4, R24 ;  /* 0x0000000405187825 */ /* 0x000fc800078e0218 */
[C---:B------:R-:W-:Y:S01]  /*6a5b0*/  IMAD.WIDE R22, R5.reuse, 0x4, R22 ;  /* 0x0000000405167825 */ /* 0x040fe200078e0216 */
[----:B------:R-:W-:Y:S04]  /*6a5c0*/  LDGSTS.E [R18+0x26680], desc[UR60][R28.64], P0 ;  /* 0x266800001c127fae */ /* 0x000fe8000812187c */
[----:B------:R-:W-:Y:S04]  /*6a5d0*/  LDGSTS.E [R17+0x26a80], desc[UR60][R26.64], P0 ;  /* 0x26a800001a117fae */ /* 0x000fe8000812187c */
[----:B------:R-:W-:Y:S04]  /*6a5e0*/  LDGSTS.E [R16+0x26e80], desc[UR60][R24.64], P0 ;  /* 0x26e8000018107fae */ /* 0x000fe8000812187c */
[----:B------:R1:W-:Y:S02]  /*6a5f0*/  LDGSTS.E [R4+0x27280], desc[UR60][R22.64], P0 ;  /* 0x2728000016047fae */ /* 0x0003e4000812187c */
[----:B-1----:R-:W-:Y:S01]  /*6a600*/  IADD3 R4, R250, 0x100000, RZ ;  /* 0x00100000fa047810 */ /* 0x002fe20007ffe0ff */
[----:B----4-:R-:W-:-:S04]  /*6a610*/  IMAD.WIDE R20, R5, 0x4, R20 ;  /* 0x0000000405147825 */ /* 0x010fc800078e0214 */
[----:B------:R-:W-:-:S04]  /*6a620*/  IMAD.WIDE R18, R5, 0x4, R144 ;  /* 0x0000000405127825 */ /* 0x000fc800078e0290 */
[----:B------:R-:W-:-:S04]  /*6a630*/  IMAD.WIDE R142, R5, 0x4, R142 ;  /* 0x00000004058e7825 */ /* 0x000fc800078e028e */
[----:B------:R-:W-:-:S04]  /*6a640*/  IMAD.WIDE R150, R5, 0x4, R238 ;  /* 0x0000000405967825 */ /* 0x000fc800078e02ee */
[C---:B------:R-:W-:Y:S01]  /*6a650*/  IMAD.WIDE R16, R5.reuse, 0x4, R146 ;  /* 0x0000000405107825 */ /* 0x040fe200078e0292 */
[----:B------:R1:W-:Y:S04]  /*6a660*/  LDGSTS.E [R139+0x27680], desc[UR60][R20.64], P0 ;  /* 0x27680000148b7fae */ /* 0x0003e8000812187c */
[----:B------:R2:W-:Y:S04]  /*6a670*/  STL.64 [R1+0x568], R142 ;  /* 0x0005688e01007387 */ /* 0x0005e80000100a00 */
[----:B------:R3:W-:Y:S04]  /*6a680*/  STL.64 [R1+0x548], R150 ;  /* 0x0005489601007387 */ /* 0x0007e80000100a00 */
[----:B------:R4:W-:Y:S04]  /*6a690*/  LDGSTS.E [R138+0x27a80], desc[UR60][R18.64], P0 ;  /* 0x27a80000128a7fae */ /* 0x0009e8000812187c */
[----:B------:R-:W3:Y:S04]  /*6a6a0*/  LDL.LU.64 R148, [R1+0x1030] ;  /* 0x0010300001947983 */ /* 0x000ee80000300a00 */
[----:B------:R2:W-:Y:S04]  /*6a6b0*/  LDGSTS.E [R137+0x27e80], desc[UR60][R16.64], P0 ;  /* 0x27e8000010897fae */ /* 0x0005e8000812187c */
[----:B------:R-:W3:Y:S04]  /*6a6c0*/  LDL.LU.64 R146, [R1+0x1038] ;  /* 0x0010380001927983 */ /* 0x000ee80000300a00 */
[----:B------:R-:W-:Y:S04]  /*6a6d0*/  LDGSTS.E [R136+0x300], desc[UR60][R142.64], P0 ;  /* 0x003000008e887fae */ /* 0x000fe8000812187c */
[----:B------:R-:W3:Y:S01]  /*6a6e0*/  LDL.LU.64 R144, [R1+0x1040] ;  /* 0x0010400001907983 */ /* 0x000ee20000300a00 */
[----:B------:R-:W-:-:S04]  /*6a6f0*/  IMAD.WIDE R156, R5, 0x4, R218 ;  /* 0x00000004059c7825 */ /* 0x000fc800078e02da */
[----:B------:R-:W-:-:S04]  /*6a700*/  IMAD.WIDE R154, R5, 0x4, R226 ;  /* 0x00000004059a7825 */ /* 0x000fc800078e02e2 */
[C---:B------:R-:W-:Y:S01]  /*6a710*/  IMAD.WIDE R152, R5.reuse, 0x4, R140 ;  /* 0x0000000405987825 */ /* 0x040fe200078e028c */
[----:B------:R3:W-:Y:S03]  /*6a720*/  LDGSTS.E [R4+0x700], desc[UR60][R150.64], P0 ;  /* 0x0070000096047fae */ /* 0x0007e6000812187c */
[C---:B-1----:R-:W-:Y:S02]  /*6a730*/  VIADD R139, R250.reuse, 0x100000 ;  /* 0x00100000fa8b7836 */ /* 0x042fe40000000000 */
[----:B------:R-:W-:Y:S01]  /*6a740*/  IMAD.WIDE R140, R5, 0x4, R228 ;  /* 0x00000004058c7825 */ /* 0x000fe200078e02e4 */
[----:B----4-:R-:W-:-:S03]  /*6a750*/  IADD3 R138, R250, 0x100000, RZ ;  /* 0x00100000fa8a7810 */ /* 0x010fc60007ffe0ff */
[----:B--2---:R-:W-:Y:S01]  /*6a760*/  VIADD R137, R250, 0x100000 ;  /* 0x00100000fa897836 */ /* 0x004fe20000000000 */
[----:B------:R-:W-:Y:S04]  /*6a770*/  LDGSTS.E [R139+0xb00], desc[UR60][R156.64], P0 ;  /* 0x00b000009c8b7fae */ /* 0x000fe8000812187c */
[----:B------:R-:W2:Y:S04]  /*6a780*/  LDL.LU.64 R142, [R1+0x1050] ;  /* 0x00105000018e7983 */ /* 0x000ea80000300a00 */
[----:B------:R-:W4:Y:S04]  /*6a790*/  LDL.LU.64 R238, [R1+0x1058] ;  /* 0x0010580001ee7983 */ /* 0x000f280000300a00 */
[----:B------:R-:W-:Y:S01]  /*6a7a0*/  STL.64 [R1+0x528], R156 ;  /* 0x0005289c01007387 */ /* 0x000fe20000100a00 */
[----:B---3--:R-:W-:-:S03]  /*6a7b0*/  IMAD.WIDE R150, R5, 0x4, R236 ;  /* 0x0000000405967825 */ /* 0x008fc600078e02ec */
[----:B------:R-:W-:Y:S04]  /*6a7c0*/  STL.64 [R1+0x508], R154 ;  /* 0x0005089a01007387 */ /* 0x000fe80000100a00 */
[----:B------:R-:W-:Y:S04]  /*6a7d0*/  STL.64 [R1+0x4e8], R152 ;  /* 0x0004e89801007387 */ /* 0x000fe80000100a00 */
[----:B------:R1:W-:Y:S04]  /*6a7e0*/  STL.64 [R1+0x4c8], R140 ;  /* 0x0004c88c01007387 */ /* 0x0003e80000100a00 */
[----:B------:R-:W-:Y:S04]  /*6a7f0*/  LDGSTS.E [R138+0xf00], desc[UR60][R154.64], P0 ;  /* 0x00f000009a8a7fae */ /* 0x000fe8000812187c */
[----:B------:R4:W-:Y:S04]  /*6a800*/  STL.64 [R1+0x4a8], R150 ;  /* 0x0004a89601007387 */ /* 0x0009e80000100a00 */
[----:B------:R-:W-:Y:S04]  /*6a810*/  LDGSTS.E [R137+0x1300], desc[UR60][R152.64], P0 ;  /* 0x0130000098897fae */ /* 0x000fe8000812187c */
[----:B------:R-:W3:Y:S04]  /*6a820*/  LDL.LU.64 R218, [R1+0x1060] ;  /* 0x0010600001da7983 */ /* 0x000ee80000300a00 */
[----:B------:R-:W-:Y:S04]  /*6a830*/  LDGSTS.E [R136+0x1700], desc[UR60][R140.64], P0 ;  /* 0x017000008c887fae */ /* 0x000fe8000812187c */
[----:B------:R-:W3:Y:S04]  /*6a840*/  LDL.LU.64 R226, [R1+0x1068] ;  /* 0x0010680001e27983 */ /* 0x000ee80000300a00 */
[----:B------:R4:W-:Y:S04]  /*6a850*/  LDGSTS.E [R4+0x1b00], desc[UR60][R150.64], P0 ;  /* 0x01b0000096047fae */ /* 0x0009e8000812187c */
[----:B-1----:R-:W3:Y:S04]  /*6a860*/  LDL.LU.64 R140, [R1+0x1070] ;  /* 0x00107000018c7983 */ /* 0x002ee80000300a00 */
[----:B------:R-:W3:Y:S04]  /*6a870*/  LDL.LU.64 R228, [R1+0x1078] ;  /* 0x0010780001e47983 */ /* 0x000ee80000300a00 */
[----:B------:R-:W3:Y:S01]  /*6a880*/  LDL.LU.64 R236, [R1+0x1080] ;  /* 0x0010800001ec7983 */ /* 0x000ee20000300a00 */
[----:B------:R-:W-:-:S04]  /*6a890*/  IMAD.WIDE R148, R5, 0x4, R148 ;  /* 0x0000000405947825 */ /* 0x000fc800078e0294 */
[----:B------:R-:W-:-:S04]  /*6a8a0*/  IMAD.WIDE R146, R5, 0x4, R146 ;  /* 0x0000000405927825 */ /* 0x000fc800078e0292 */
[C---:B------:R-:W-:Y:S01]  /*6a8b0*/  IMAD.WIDE R144, R5.reuse, 0x4, R144 ;  /* 0x0000000405907825 */ /* 0x040fe200078e0290 */
[----:B------:R1:W-:Y:S04]  /*6a8c0*/  STL.64 [R1+0x488], R148 ;  /* 0x0004889401007387 */ /* 0x0003e80000100a00 */
[----:B------:R1:W-:Y:S04]  /*6a8d0*/  STL.64 [R1+0x468], R146 ;  /* 0x0004689201007387 */ /* 0x0003e80000100a00 */
[----:B------:R1:W-:Y:S04]  /*6a8e0*/  STL.64 [R1+0x448], R144 ;  /* 0x0004489001007387 */ /* 0x0003e80000100a00 */
[----:B------:R-:W-:Y:S04]  /*6a8f0*/  LDGSTS.E [R139+0x1f00], desc[UR60][R148.64], P0 ;  /* 0x01f00000948b7fae */ /* 0x000fe8000812187c */
[----:B------:R-:W-:Y:S04]  /*6a900*/  LDGSTS.E [R138+0x2300], desc[UR60][R146.64], P0 ;  /* 0x02300000928a7fae */ /* 0x000fe8000812187c */
[----:B------:R-:W-:Y:S01]  /*6a910*/  LDGSTS.E [R137+0x2700], desc[UR60][R144.64], P0 ;  /* 0x0270000090897fae */ /* 0x000fe2000812187c */
[----:B--2---:R-:W-:-:S04]  /*6a920*/  IMAD.WIDE R142, R5, 0x4, R142 ;  /* 0x00000004058e7825 */ /* 0x004fc800078e028e */
[C---:B----4-:R-:W-:Y:S01]  /*6a930*/  IMAD.WIDE R150, R5.reuse, 0x4, R238 ;  /* 0x0000000405967825 */ /* 0x050fe200078e02ee */
[----:B------:R2:W-:Y:S04]  /*6a940*/  STL.64 [R1+0x428], R142 ;  /* 0x0004288e01007387 */ /* 0x0005e80000100a00 */
[----:B------:R4:W-:Y:S04]  /*6a950*/  STL.64 [R1+0x408], R150 ;  /* 0x0004089601007387 */ /* 0x0009e80000100a00 */
[----:B-1----:R-:W4:Y:S04]  /*6a960*/  LDL.LU.64 R148, [R1+0x1088] ;  /* 0x0010880001947983 */ /* 0x002f280000300a00 */
[----:B------:R-:W4:Y:S04]  /*6a970*/  LDL.LU.64 R146, [R1+0x1090] ;  /* 0x0010900001927983 */ /* 0x000f280000300a00 */
[----:B------:R-:W-:Y:S04]  /*6a980*/  LDGSTS.E [R136+0x2b00], desc[UR60][R142.64], P0 ;  /* 0x02b000008e887fae */ /* 0x000fe8000812187c */
[----:B------:R-:W4:Y:S01]  /*6a990*/  LDL.LU.64 R144, [R1+0x10a0] ;  /* 0x0010a00001907983 */ /* 0x000f220000300a00 */
[----:B---3--:R-:W-:-:S04]  /*6a9a0*/  IMAD.WIDE R156, R5, 0x4, R218 ;  /* 0x00000004059c7825 */ /* 0x008fc800078e02da */
[C---:B------:R-:W-:Y:S01]  /*6a9b0*/  IMAD.WIDE R154, R5.reuse, 0x4, R226 ;  /* 0x00000004059a7825 */ /* 0x040fe200078e02e2 */
[----:B------:R4:W-:Y:S04]  /*6a9c0*/  LDGSTS.E [R4+0x2f00], desc[UR60][R150.64], P0 ;  /* 0x02f0000096047fae */ /* 0x0009e8000812187c */
[----:B------:R-:W-:Y:S04]  /*6a9d0*/  LDGSTS.E [R139+0x3300], desc[UR60][R156.64], P0 ;  /* 0x033000009c8b7fae */ /* 0x000fe8000812187c */
[----:B------:R-:W-:Y:S04]  /*6a9e0*/  LDGSTS.E [R138+0x3700], desc[UR60][R154.64], P0 ;  /* 0x037000009a8a7fae */ /* 0x000fe8000812187c */
[----:B--2---:R-:W2:Y:S04]  /*6a9f0*/  LDL.LU.64 R142, [R1+0x10a8] ;  /* 0x0010a800018e7983 */ /* 0x004ea80000300a00 */
[----:B------:R-:W3:Y:S01]  /*6aa00*/  LDL.LU.64 R238, [R1+0x10b0] ;  /* 0x0010b00001ee7983 */ /* 0x000ee20000300a00 */
[----:B------:R-:W-:-:S04]  /*6aa10*/  IMAD.WIDE R152, R5, 0x4, R140 ;  /* 0x0000000405987825 */ /* 0x000fc800078e028c */
[----:B------:R-:W-:-:S04]  /*6aa20*/  IMAD.WIDE R140, R5, 0x4, R228 ;  /* 0x00000004058c7825 */ /* 0x000fc800078e02e4 */
[C---:B----4-:R-:W-:Y:S01]  /*6aa30*/  IMAD.WIDE R150, R5.reuse, 0x4, R236 ;  /* 0x0000000405967825 */ /* 0x050fe200078e02ec */
[----:B------:R-:W-:Y:S04]  /*6aa40*/  STL.64 [R1+0x3e8], R156 ;  /* 0x0003e89c01007387 */ /* 0x000fe80000100a00 */
[----:B------:R-:W-:Y:S04]  /*6aa50*/  STL.64 [R1+0x3c8], R154 ;  /* 0x0003c89a01007387 */ /* 0x000fe80000100a00 */
[----:B------:R-:W-:Y:S04]  /*6aa60*/  STL.64 [R1+0x3a8], R152 ;  /* 0x0003a89801007387 */ /* 0x000fe80000100a00 */
[----:B------:R1:W-:Y:S04]  /*6aa70*/  STL.64 [R1+0x388], R140 ;  /* 0x0003888c01007387 */ /* 0x0003e80000100a00 */
[----:B------:R3:W-:Y:S04]  /*6aa80*/  STL.64 [R1+0x368], R150 ;  /* 0x0003689601007387 */ /* 0x0007e80000100a00 */
[----:B------:R-:W-:Y:S04]  /*6aa90*/  LDGSTS.E [R137+0x3b00], desc[UR60][R152.64], P0 ;  /* 0x03b0000098897fae */ /* 0x000fe8000812187c */
[----:B------:R-:W4:Y:S04]  /*6aaa0*/  LDL.LU.64 R218, [R1+0x10b8] ;  /* 0x0010b80001da7983 */ /* 0x000f280000300a00 */
[----:B------:R-:W-:Y:S04]  /*6aab0*/  LDGSTS.E [R136+0x3f00], desc[UR60][R140.64], P0 ;  /* 0x03f000008c887fae */ /* 0x000fe8000812187c */
[----:B------:R-:W4:Y:S04]  /*6aac0*/  LDL.LU.64 R226, [R1+0x10c0] ;  /* 0x0010c00001e27983 */ /* 0x000f280000300a00 */
[----:B------:R3:W-:Y:S04]  /*6aad0*/  LDGSTS.E [R4+0x4300], desc[UR60][R150.64], P0 ;  /* 0x0430000096047fae */ /* 0x0007e8000812187c */
[----:B-1----:R-:W4:Y:S04]  /*6aae0*/  LDL.LU.64 R140, [R1+0x10c8] ;  /* 0x0010c800018c7983 */ /* 0x002f280000300a00 */
[----:B------:R-:W4:Y:S04]  /*6aaf0*/  LDL.LU.64 R228, [R1+0x10d0] ;  /* 0x0010d00001e47983 */ /* 0x000f280000300a00 */
[----:B------:R-:W4:Y:S01]  /*6ab00*/  LDL.LU.64 R236, [R1+0x10d8] ;  /* 0x0010d80001ec7983 */ /* 0x000f220000300a00 */
        /* <DEDUP_REMOVED lines=10> */
[C---:B---3--:R-:W-:Y:S01]  /*6abb0*/  IMAD.WIDE R150, R5.reuse, 0x4, R238 ;  /* 0x0000000405967825 */ /* 0x048fe200078e02ee */
[----:B------:R2:W-:Y:S04]  /*6abc0*/  STL.64 [R1+0x2e8], R142 ;  /* 0x0002e88e01007387 */ /* 0x0005e80000100a00 */
[----:B------:R3:W-:Y:S04]  /*6abd0*/  STL.64 [R1+0x2c8], R150 ;  /* 0x0002c89601007387 */ /* 0x0007e80000100a00 */
[----:B-1----:R-:W3:Y:S04]  /*6abe0*/  LDL.LU.64 R148, [R1+0x10e8] ;  /* 0x0010e80001947983 */ /* 0x002ee80000300a00 */
[----:B------:R-:W3:Y:S04]  /*6abf0*/  LDL.LU.64 R146, [R1+0x10f0] ;  /* 0x0010f00001927983 */ /* 0x000ee80000300a00 */
[----:B------:R-:W-:Y:S04]  /*6ac00*/  LDGSTS.E [R136+0x5300], desc[UR60][R142.64], P0 ;  /* 0x053000008e887fae */ /* 0x000fe8000812187c */
[----:B------:R-:W3:Y:S01]  /*6ac10*/  LDL.LU.64 R144, [R1+0x10f8] ;  /* 0x0010f80001907983 */ /* 0x000ee20000300a00 */
[----:B----4-:R-:W-:-:S04]  /*6ac20*/  IMAD.WIDE R156, R5, 0x4, R218 ;  /* 0x00000004059c7825 */ /* 0x010fc800078e02da */
[C---:B------:R-:W-:Y:S01]  /*6ac30*/  IMAD.WIDE R154, R5.reuse, 0x4, R226 ;  /* 0x00000004059a7825 */ /* 0x040fe200078e02e2 */
[----:B------:R3:W-:Y:S04]  /*6ac40*/  LDGSTS.E [R4+0x5700], desc[UR60][R150.64], P0 ;  /* 0x0570000096047fae */ /* 0x0007e8000812187c */
[----:B------:R-:W-:Y:S04]  /*6ac50*/  LDGSTS.E [R139+0x5b00], desc[UR60][R156.64], P0 ;  /* 0x05b000009c8b7fae */ /* 0x000fe8000812187c */
[----:B------:R-:W-:Y:S04]  /*6ac60*/  LDGSTS.E [R138+0x5f00], desc[UR60][R154.64], P0 ;  /* 0x05f000009a8a7fae */ /* 0x000fe8000812187c */
[----:B--2---:R-:W2:Y:S04]  /*6ac70*/  LDL.LU.64 R142, [R1+0x1100] ;  /* 0x00110000018e7983 */ /* 0x004ea80000300a00 */
[----:B------:R-:W4:Y:S01]  /*6ac80*/  LDL.LU.64 R238, [R1+0x1108] ;  /* 0x0011080001ee7983 */ /* 0x000f220000300a00 */
[----:B------:R-:W-:-:S04]  /*6ac90*/  IMAD.WIDE R152, R5, 0x4, R140 ;  /* 0x0000000405987825 */ /* 0x000fc800078e028c */
[----:B------:R-:W-:-:S04]  /*6aca0*/  IMAD.WIDE R140, R5, 0x4, R228 ;  /* 0x00000004058c7825 */ /* 0x000fc800078e02e4 */
[C---:B---3--:R-:W-:Y:S01]  /*6acb0*/  IMAD.WIDE R150, R5.reuse, 0x4, R236 ;  /* 0x0000000405967825 */ /* 0x048fe200078e02ec */
[----:B------:R-:W-:Y:S04]  /*6acc0*/  STL.64 [R1+0x2a8], R156 ;  /* 0x0002a89c01007387 */ /* 0x000fe80000100a00 */
[----:B------:R-:W-:Y:S04]  /*6acd0*/  STL.64 [R1+0x288], R154 ;  /* 0x0002889a01007387 */ /* 0x000fe80000100a00 */
[----:B------:R-:W-:Y:S04]  /*6ace0*/  STL.64 [R1+0x268], R152 ;  /* 0x0002689801007387 */ /* 0x000fe80000100a00 */
[----:B------:R1:W-:Y:S04]  /*6acf0*/  STL.64 [R1+0x248], R140 ;  /* 0x0002488c01007387 */ /* 0x0003e80000100a00 */
        /* <DEDUP_REMOVED lines=40> */
[----:B------:R-:W-:Y:S04]  /*6af80*/  STL.64 [R1+0xb8], R150 ;  /* 0x0000b89601007387 */ /* 0x000fe80000100a00 */
[----:B------:R-:W4:Y:S04]  /*6af90*/  LDL.LU.64 R228, [R1+0x1170] ;  /* 0x0011700001e47983 */ /* 0x000f280000300a00 */
[----:B------:R-:W-:Y:S04]  /*6afa0*/  LDGSTS.E [R137+0x20b00], desc[UR60][R152.64], P0 ;  /* 0x20b0000098897fae */ /* 0x000fe8000812187c */
[----:B------:R-:W4:Y:S04]  /*6afb0*/  LDL.LU.64 R218, [R1+0x1178] ;  /* 0x0011780001da7983 */ /* 0x000f280000300a00 */
[----:B------:R-:W-:Y:S04]  /*6afc0*/  LDGSTS.E [R136+0x20f00], desc[UR60][R140.64], P0 ;  /* 0x20f000008c887fae */ /* 0x000fe8000812187c */
[----:B------:R-:W3:Y:S04]  /*6afd0*/  LDL.LU.64 R226, [R1+0x1180] ;  /* 0x0011800001e27983 */ /* 0x000ee80000300a00 */
[----:B------:R-:W-:Y:S04]  /*6afe0*/  LDGSTS.E [R4+0x21300], desc[UR60][R150.64], P0 ;  /* 0x2130000096047fae */ /* 0x000fe8000812187c */
[----:B-1----:R-:W4:Y:S04]  /*6aff0*/  LDL.LU.64 R140, [R1+0x1188] ;  /* 0x00118800018c7983 */ /* 0x002f280000300a00 */
[----:B------:R-:W4:Y:S01]  /*6b000*/  LDL.LU.64 R236, [R1+0x1190] ;  /* 0x0011900001ec7983 */ /* 0x000f220000300a00 */
[----:B------:R-:W-:-:S04]  /*6b010*/  IMAD.WIDE R148, R5, 0x4, R148 ;  /* 0x0000000405947825 */ /* 0x000fc800078e0294 */
[----:B------:R-:W-:-:S04]  /*6b020*/  IMAD.WIDE R146, R5, 0x4, R146 ;  /* 0x0000000405927825 */ /* 0x000fc800078e0292 */
[C---:B------:R-:W-:Y:S01]  /*6b030*/  IMAD.WIDE R144, R5.reuse, 0x4, R144 ;  /* 0x0000000405907825 */ /* 0x040fe200078e0290 */
[----:B------:R-:W-:Y:S04]  /*6b040*/  STL.64 [R1+0x90], R148 ;  /* 0x0000909401007387 */ /* 0x000fe80000100a00 */
[----:B------:R1:W-:Y:S04]  /*6b050*/  STL.64 [R1+0x68], R146 ;  /* 0x0000689201007387 */ /* 0x0003e80000100a00 */
[----:B------:R4:W-:Y:S04]  /*6b060*/  STL.64 [R1+0x40], R144 ;  /* 0x0000409001007387 */ /* 0x0009e80000100a00 */
[----:B------:R-:W-:Y:S04]  /*6b070*/  LDGSTS.E [R139+0x21700], desc[UR60][R148.64], P0 ;  /* 0x21700000948b7fae */ /* 0x000fe8000812187c */
[----:B------:R-:W-:Y:S04]  /*6b080*/  LDGSTS.E [R138+0x21b00], desc[UR60][R146.64], P0 ;  /* 0x21b00000928a7fae */ /* 0x000fe8000812187c */
[----:B------:R-:W-:Y:S01]  /*6b090*/  LDGSTS.E [R137+0x21f00], desc[UR60][R144.64], P0 ;  /* 0x21f0000090897fae */ /* 0x000fe2000812187c */
[----:B--2---:R-:W-:-:S05]  /*6b0a0*/  IMAD.WIDE R142, R5, 0x4, R142 ;  /* 0x00000004058e7825 */ /* 0x004fca00078e028e */
[----:B------:R2:W-:Y:S04]  /*6b0b0*/  STL.64 [R1+0x18], R142 ;  /* 0x0000188e01007387 */ /* 0x0005e80000100a00 */
[----:B------:R-:W2:Y:S04]  /*6b0c0*/  LDL.LU.64 R164, [R1+0x1198] ;  /* 0x0011980001a47983 */ /* 0x000ea80000300a00 */
[----:B------:R-:W2:Y:S04]  /*6b0d0*/  LDL.LU.64 R162, [R1+0x11a0] ;  /* 0x0011a00001a27983 */ /* 0x000ea80000300a00 */
[----:B-1----:R-:W2:Y:S04]  /*6b0e0*/  LDL.LU.64 R146, [R1+0x11a8] ;  /* 0x0011a80001927983 */ /* 0x002ea80000300a00 */
[----:B------:R-:W2:Y:S04]  /*6b0f0*/  LDL.LU.64 R148, [R1+0x11b8] ;  /* 0x0011b80001947983 */ /* 0x000ea80000300a00 */
[----:B------:R-:W2:Y:S04]  /*6b100*/  LDL.LU.64 R150, [R1+0x11c0] ;  /* 0x0011c00001967983 */ /* 0x000ea80000300a00 */
[----:B------:R-:W2:Y:S04]  /*6b110*/  LDL.LU.64 R160, [R1+0x11c8] ;  /* 0x0011c80001a07983 */ /* 0x000ea80000300a00 */
[----:B------:R3:W-:Y:S04]  /*6b120*/  LDGSTS.E [R136+0x22300], desc[UR60][R142.64], P0 ;  /* 0x223000008e887fae */ /* 0x0007e8000812187c */
[----:B------:R-:W2:Y:S04]  /*6b130*/  LDL.LU.64 R158, [R1+0x11d0] ;  /* 0x0011d000019e7983 */ /* 0x000ea80000300a00 */
[----:B------:R-:W2:Y:S01]  /*6b140*/  LDL.LU.64 R156, [R1+0x11d8] ;  /* 0x0011d800019c7983 */ /* 0x000ea20000300a00 */
[----:B---3--:R-:W-:-:S04]  /*6b150*/  IMAD.WIDE R136, R5, 0x4, R226 ;  /* 0x0000000405887825 */ /* 0x008fc800078e02e2 */
[----:B----4-:R-:W-:-:S04]  /*6b160*/  IMAD.WIDE R138, R5, 0x4, R140 ;  /* 0x00000004058a7825 */ /* 0x010fc800078e028c */
[C---:B------:R-:W-:Y:S01]  /*6b170*/  IMAD.WIDE R140, R5.reuse, 0x4, R236 ;  /* 0x00000004058c7825 */ /* 0x040fe200078e02ec */
[----:B------:R-:W3:Y:S04]  /*6b180*/  LDL.LU.64 R226, [R1+0x11e0] ;  /* 0x0011e00001e27983 */ /* 0x000ee80000300a00 */
[----:B------:R-:W4:Y:S01]  /*6b190*/  LDL.LU.64 R236, [R1+0x11e8] ;  /* 0x0011e80001ec7983 */ /* 0x000f220000300a00 */
[----:B------:R-:W-:Y:S01]  /*6b1a0*/  IMAD.WIDE R238, R5, 0x4, R238 ;  /* 0x0000000405ee7825 */ /* 0x000fe200078e02ee */
[----:B------:R-:W-:-:S03]  /*6b1b0*/  IADD3 R145, R250, 0x100000, RZ ;  /* 0x00100000fa917810 */ /* 0x000fc60007ffe0ff */
[----:B------:R-:W-:-:S04]  /*6b1c0*/  IMAD.WIDE R228, R5, 0x4, R228 ;  /* 0x0000000405e47825 */ /* 0x000fc800078e02e4 */
[C---:B------:R-:W-:Y:S02]  /*6b1d0*/  VIADD R144, R250.reuse, 0x100000 ;  /* 0x00100000fa907836 */ /* 0x040fe40000000000 */
[----:B------:R-:W-:Y:S01]  /*6b1e0*/  IMAD.WIDE R218, R5, 0x4, R218 ;  /* 0x0000000405da7825 */ /* 0x000fe200078e02da */
[----:B--2---:R-:W-:-:S03]  /*6b1f0*/  IADD3 R143, R250, 0x100000, RZ ;  /* 0x00100000fa8f7810 */ /* 0x004fc60007ffe0ff */
[C---:B------:R-:W-:Y:S01]  /*6b200*/  VIADD R142, R250.reuse, 0x100000 ;  /* 0x00100000fa8e7836 */ /* 0x040fe20000000000 */
[----:B------:R-:W-:Y:S04]  /*6b210*/  LDGSTS.E [R4+0x22700], desc[UR60][R238.64], P0 ;  /* 0x22700000ee047fae */ /* 0x000fe8000812187c */
[----:B------:R-:W-:Y:S04]  /*6b220*/  LDGSTS.E [R145+0x22b00], desc[UR60][R228.64], P0 ;  /* 0x22b00000e4917fae */ /* 0x000fe8000812187c */
[----:B------:R-:W-:Y:S04]  /*6b230*/  LDGSTS.E [R144+0x22f00], desc[UR60][R218.64], P0 ;  /* 0x22f00000da907fae */ /* 0x000fe8000812187c */
[----:B------:R-:W-:Y:S04]  /*6b240*/  LDGSTS.E [R143+0x23300], desc[UR60][R136.64], P0 ;  /* 0x23300000888f7fae */ /* 0x000fe8000812187c */
[----:B------:R1:W-:Y:S01]  /*6b250*/  LDGSTS.E [R142+0x23700], desc[UR60][R138.64], P0 ;  /* 0x237000008a8e7fae */ /* 0x0003e2000812187c */
[C---:B------:R-:W-:Y:S01]  /*6b260*/  IADD3 R155, R250.reuse, 0x100000, RZ ;  /* 0x00100000fa9b7810 */ /* 0x040fe20007ffe0ff */
[----:B------:R-:W-:-:S02]  /*6b270*/  VIADD R154, R250, 0x100000 ;  /* 0x00100000fa9a7836 */ /* 0x000fc40000000000 */
[----:B------:R-:W2:Y:S01]  /*6b280*/  LDL.LU.64 R178, [R1+0x11f8] ;  /* 0x0011f80001b27983 */ /* 0x000ea20000300a00 */
[----:B------:R-:W-:-:S03]  /*6b290*/  IADD3 R153, R250, 0x100000, RZ ;  /* 0x00100000fa997810 */ /* 0x000fc60007ffe0ff */
[----:B------:R-:W2:Y:S01]  /*6b2a0*/  LDL.LU.64 R176, [R1+0x1200] ;  /* 0x0012000001b07983 */ /* 0x000ea20000300a00 */
[----:B------:R-:W-:-:S03]  /*6b2b0*/  VIADD R152, R250, 0x100000 ;  /* 0x00100000fa987836 */ /* 0x000fc60000000000 */
[----:B------:R-:W2:Y:S04]  /*6b2c0*/  LDL.LU.64 R166, [R1+0x1208] ;  /* 0x0012080001a67983 */ /* 0x000ea80000300a00 */
[----:B------:R-:W-:Y:S04]  /*6b2d0*/  LDGSTS.E [R4+0x23b00], desc[UR60][R140.64], P0 ;  /* 0x23b000008c047fae */ /* 0x000fe8000812187c */
[----:B------:R-:W2:Y:S04]  /*6b2e0*/  LDL.LU.64 R168, [R1+0x1210] ;  /* 0x0012100001a87983 */ /* 0x000ea80000300a00 */
[----:B------:R-:W2:Y:S04]  /*6b2f0*/  LDL.LU.64 R170, [R1+0x1218] ;  /* 0x0012180001aa7983 */ /* 0x000ea80000300a00 */
[----:B------:R-:W2:Y:S04]  /*6b300*/  LDL.LU.64 R190, [R1+0x1220] ;  /* 0x0012200001be7983 */ /* 0x000ea80000300a00 */
[----:B------:R-:W2:Y:S04]  /*6b310*/  LDL.LU.64 R188, [R1+0x1228] ;  /* 0x0012280001bc7983 */ /* 0x000ea80000300a00 */
[----:B------:R-:W2:Y:S01]  /*6b320*/  LDL.LU.64 R186, [R1+0x1230] ;  /* 0x0012300001ba7983 */ /* 0x000ea20000300a00 */
[----:B-1----:R-:W-:-:S04]  /*6b330*/  IMAD.WIDE R142, R5, 0x4, R164 ;  /* 0x00000004058e7825 */ /* 0x002fc800078e02a4 */
[----:B------:R-:W-:-:S04]  /*6b340*/  IMAD.WIDE R144, R5, 0x4, R162 ;  /* 0x0000000405907825 */ /* 0x000fc800078e02a2 */
[----:B------:R-:W-:-:S04]  /*6b350*/  IMAD.WIDE R146, R5, 0x4, R146 ;  /* 0x0000000405927825 */ /* 0x000fc800078e0292 */
[C---:B------:R-:W-:Y:S01]  /*6b360*/  IMAD.WIDE R148, R5.reuse, 0x4, R148 ;  /* 0x0000000405947825 */ /* 0x040fe200078e0294 */
[----:B------:R-:W-:Y:S04]  /*6b370*/  LDGSTS.E [R155+0x23f00], desc[UR60][R142.64], P0 ;  /* 0x23f000008e9b7fae */ /* 0x000fe8000812187c */
[----:B------:R1:W-:Y:S04]  /*6b380*/  LDGSTS.E [R154+0x24300], desc[UR60][R144.64], P0 ;  /* 0x24300000909a7fae */ /* 0x0003e8000812187c */
[----:B------:R-:W-:Y:S04]  /*6b390*/  LDGSTS.E [R153+0x24700], desc[UR60][R146.64], P0 ;  /* 0x2470000092997fae */ /* 0x000fe8000812187c */
[----:B------:R1:W-:Y:S02]  /*6b3a0*/  LDGSTS.E [R152+0x24b00], desc[UR60][R148.64], P0 ;  /* 0x24b0000094987fae */ /* 0x0003e4000812187c */
[----:B-1----:R-:W-:-:S04]  /*6b3b0*/  IMAD.WIDE R154, R5, 0x4, R158 ;  /* 0x00000004059a7825 */ /* 0x002fc800078e029e */
[----:B------:R-:W-:-:S04]  /*6b3c0*/  IMAD.WIDE R152, R5, 0x4, R160 ;  /* 0x0000000405987825 */ /* 0x000fc800078e02a0 */
[----:B---3--:R-:W-:-:S04]  /*6b3d0*/  IMAD.WIDE R158, R5, 0x4, R226 ;  /* 0x00000004059e7825 */ /* 0x008fc800078e02e2 */
[C---:B----4-:R-:W-:Y:S01]  /*6b3e0*/  IMAD.WIDE R160, R5.reuse, 0x4, R236 ;  /* 0x0000000405a07825 */ /* 0x050fe200078e02ec */
[----:B------:R-:W3:Y:S04]  /*6b3f0*/  LDL.LU.64 R226, [R1+0x1240] ;  /* 0x0012400001e27983 */ /* 0x000ee80000300a00 */
[----:B------:R-:W4:Y:S01]  /*6b400*/  LDL.LU.64 R236, [R1+0x1248] ;  /* 0x0012480001ec7983 */ /* 0x000f220000300a00 */
[----:B------:R-:W-:Y:S01]  /*6b410*/  IMAD.WIDE R150, R5, 0x4, R150 ;  /* 0x0000000405967825 */ /* 0x000fe200078e0296 */
[----:B------:R-:W-:-:S03]  /*6b420*/  IADD3 R165, R250, 0x100000, RZ ;  /* 0x00100000faa57810 */ /* 0x000fc60007ffe0ff */
[C---:B------:R-:W-:Y:S01]  /*6b430*/  VIADD R164, R250.reuse, 0x100000 ;  /* 0x00100000faa47836 */ /* 0x040fe20000000000 */
[----:B------:R-:W-:Y:S01]  /*6b440*/  IADD3 R163, R250, 0x100000, RZ ;  /* 0x00100000faa37810 */ /* 0x000fe20007ffe0ff */
[----:B------:R-:W-:-:S04]  /*6b450*/  IMAD.WIDE R156, R5, 0x4, R156 ;  /* 0x00000004059c7825 */ /* 0x000fc800078e029c */
[C---:B------:R-:W-:Y:S01]  /*6b460*/  VIADD R162, R250.reuse, 0x100000 ;  /* 0x00100000faa27836 */ /* 0x040fe20000000000 */
[----:B------:R-:W-:Y:S04]  /*6b470*/  LDGSTS.E [R4+0x24f00], desc[UR60][R150.64], P0 ;  /* 0x24f0000096047fae */ /* 0x000fe8000812187c */
[----:B------:R-:W-:Y:S04]  /*6b480*/  LDGSTS.E [R165+0x25300], desc[UR60][R152.64], P0 ;  /* 0x2530000098a57fae */ /* 0x000fe8000812187c */
[----:B------:R1:W-:Y:S04]  /*6b490*/  LDGSTS.E [R164+0x25700], desc[UR60][R154.64], P0 ;  /* 0x257000009aa47fae */ /* 0x0003e8000812187c */
[----:B------:R-:W-:Y:S04]  /*6b4a0*/  LDGSTS.E [R163+0x25b00], desc[UR60][R156.64], P0 ;  /* 0x25b000009ca37fae */ /* 0x000fe8000812187c */
[----:B------:R1:W-:Y:S01]  /*6b4b0*/  LDGSTS.E [R162+0x25f00], desc[UR60][R158.64], P0 ;  /* 0x25f000009ea27fae */ /* 0x0003e2000812187c */
[C---:B------:R-:W-:Y:S01]  /*6b4c0*/  IADD3 R175, R250.reuse, 0x100000, RZ ;  /* 0x00100000faaf7810 */ /* 0x040fe20007ffe0ff */
[C---:B------:R-:W-:Y:S01]  /*6b4d0*/  VIADD R174, R250.reuse, 0x100000 ;  /* 0x00100000faae7836 */ /* 0x040fe20000000000 */
[C---:B------:R-:W-:Y:S01]  /*6b4e0*/  IADD3 R173, R250.reuse, 0x100000, RZ ;  /* 0x00100000faad7810 */ /* 0x040fe20007ffe0ff */
[----:B------:R-:W-:Y:S01]  /*6b4f0*/  VIADD R172, R250, 0x100000 ;  /* 0x00100000faac7836 */ /* 0x000fe20000000000 */
[----:B------:R-:W-:Y:S04]  /*6b500*/  LDGSTS.E [R4+0x26300], desc[UR60][R160.64], P0 ;  /* 0x26300000a0047fae */ /* 0x000fe8000812187c */
[----:B------:R-:W4:Y:S01]  /*6b510*/  LDL.LU.64 R194, [R1+0x1250] ;  /* 0x0012500001c27983 */ /* 0x000f220000300a00 */
[----:B--2---:R-:W-:-:S04]  /*6b520*/  IMAD.WIDE R166, R5, 0x4, R166 ;  /* 0x0000000405a67825 */ /* 0x004fc800078e02a6 */
[----:B-1----:R-:W-:-:S04]  /*6b530*/  IMAD.WIDE R164, R5, 0x4, R176 ;  /* 0x0000000405a47825 */ /* 0x002fc800078e02b0 */
[----:B------:R-:W-:-:S04]  /*6b540*/  IMAD.WIDE R168, R5, 0x4, R168 ;  /* 0x0000000405a87825 */ /* 0x000fc800078e02a8 */
[C---:B------:R-:W-:Y:S01]  /*6b550*/  IMAD.WIDE R162, R5.reuse, 0x4, R178 ;  /* 0x0000000405a27825 */ /* 0x040fe200078e02b2 */
[----:B------:R-:W2:Y:S04]  /*6b560*/  LDL.LU.64 R184, [R1+0x1258] ;  /* 0x0012580001b87983 */ /* 0x000ea80000300a00 */
[----:B------:R-:W2:Y:S01]  /*6b570*/  LDL.LU.64 R182, [R1+0x1268] ;  /* 0x0012680001b67983 */ /* 0x000ea20000300a00 */
[----:B------:R-:W-:-:S03]  /*6b580*/  IMAD.WIDE R170, R5, 0x4, R170 ;  /* 0x0000000405aa7825 */ /* 0x000fc600078e02aa */
[----:B------:R-:W2:Y:S04]  /*6b590*/  LDL.LU.64 R180, [R1+0x1270] ;  /* 0x0012700001b47983 */ /* 0x000ea80000300a00 */
[----:B------:R-:W-:Y:S04]  /*6b5a0*/  LDGSTS.E [R175+0x26700], desc[UR60][R162.64], P0 ;  /* 0x26700000a2af7fae */ /* 0x000fe8000812187c */
[----:B------:R1:W-:Y:S04]  /*6b5b0*/  LDGSTS.E [R174+0x26b00], desc[UR60][R164.64], P0 ;  /* 0x26b00000a4ae7fae */ /* 0x0003e8000812187c */
[----:B------:R-:W-:Y:S04]  /*6b5c0*/  LDGSTS.E [R173+0x26f00], desc[UR60][R166.64], P0 ;  /* 0x26f00000a6ad7fae */ /* 0x000fe8000812187c */
[----:B------:R1:W-:Y:S04]  /*6b5d0*/  LDGSTS.E [R172+0x27300], desc[UR60][R168.64], P0 ;  /* 0x27300000a8ac7fae */ /* 0x0003e8000812187c */
[----:B------:R-:W2:Y:S01]  /*6b5e0*/  LDL.LU.64 R192, [R1+0x1278] ;  /* 0x0012780001c07983 */ /* 0x000ea20000300a00 */
[C---:B------:R-:W-:Y:S01]  /*6b5f0*/  IADD3 R179, R250.reuse, 0x100000, RZ ;  /* 0x00100000fab37810 */ /* 0x040fe20007ffe0ff */
[----:B------:R-:W-:Y:S01]  /*6b600*/  VIADD R178, R250, 0x100000 ;  /* 0x00100000fab27836 */ /* 0x000fe20000000000 */
[C---:B------:R-:W-:Y:S01]  /*6b610*/  IADD3 R177, R251.reuse, 0x100000, RZ ;  /* 0x00100000fbb17810 */ /* 0x040fe20007ffe0ff */
[----:B------:R-:W-:Y:S01]  /*6b620*/  VIADD R176, R251, 0x100000 ;  /* 0x00100000fbb07836 */ /* 0x000fe20000000000 */
[----:B------:R2:W-:Y:S01]  /*6b630*/  LDGSTS.E [R4+0x27700], desc[UR60][R170.64], P0 ;  /* 0x27700000aa047fae */ /* 0x0005e2000812187c */
[----:B-1----:R-:W-:-:S04]  /*6b640*/  IMAD.WIDE R174, R5, 0x4, R188 ;  /* 0x0000000405ae7825 */ /* 0x002fc800078e02bc */
[----:B------:R-:W-:-:S04]  /*6b650*/  IMAD.WIDE R188, R5, 0x4, R186 ;  /* 0x0000000405bc7825 */ /* 0x000fc800078e02ba */
[C---:B------:R-:W-:Y:S01]  /*6b660*/  IMAD.WIDE R172, R5.reuse, 0x4, R190 ;  /* 0x0000000405ac7825 */ /* 0x040fe200078e02be */
[----:B------:R1:W-:Y:S04]  /*6b670*/  STL.64 [R1+0x560], R188 ;  /* 0x000560bc01007387 */ /* 0x0003e80000100a00 */
[----:B------:R2:W-:Y:S04]  /*6b680*/  LDGSTS.E [R179+0x27b00], desc[UR60][R172.64], P0 ;  /* 0x27b00000acb37fae */ /* 0x0005e8000812187c */
[----:B------:R2:W-:Y:S04]  /*6b690*/  LDGSTS.E [R178+0x27f00], desc[UR60][R174.64], P0 ;  /* 0x27f00000aeb27fae */ /* 0x0005e8000812187c */
[----:B------:R2:W-:Y:S01]  /*6b6a0*/  LDGSTS.E [R177+0x380], desc[UR60][R188.64], P0 ;  /* 0x00380000bcb17fae */ /* 0x0005e2000812187c */
[----:B---3--:R-:W-:-:S04]  /*6b6b0*/  IMAD.WIDE R186, R5, 0x4, R226 ;  /* 0x0000000405ba7825 */ /* 0x008fc800078e02e2 */
[C---:B----4-:R-:W-:Y:S01]  /*6b6c0*/  IMAD.WIDE R196, R5.reuse, 0x4, R236 ;  /* 0x0000000405c47825 */ /* 0x050fe200078e02ec */
[----:B------:R3:W-:Y:S04]  /*6b6d0*/  STL.64 [R1+0x540], R186 ;  /* 0x000540ba01007387 */ /* 0x0007e80000100a00 */
[----:B------:R-:W-:Y:S04]  /*6b6e0*/  STL.64 [R1+0x520], R196 ;  /* 0x000520c401007387 */ /* 0x000fe80000100a00 */
[----:B------:R-:W4:Y:S04]  /*6b6f0*/  LDL.LU.64 R190, [R1+0x1280] ;  /* 0x0012800001be7983 */ /* 0x000f280000300a00 */
[----:B------:R4:W-:Y:S04]  /*6b700*/  LDGSTS.E [R176+0x780], desc[UR60][R186.64], P0 ;  /* 0x00780000bab07fae */ /* 0x0009e8000812187c */
[----:B-1----:R-:W4:Y:S04]  /*6b710*/  LDL.LU.64 R188, [R1+0x1288] ;  /* 0x0012880001bc7983 */ /* 0x002f280000300a00 */
[----:B---3--:R-:W3:Y:S04]  /*6b720*/  LDL.LU.64 R186, [R1+0x1290] ;  /* 0x0012900001ba7983 */ /* 0x008ee80000300a00 */
[----:B------:R-:W3:Y:S04]  /*6b730*/  LDL.LU.64 R226, [R1+0x1298] ;  /* 0x0012980001e27983 */ /* 0x000ee80000300a00 */
[----:B------:R-:W3:Y:S01]  /*6b740*/  LDL.LU.64 R236, [R1+0x12a8] ;  /* 0x0012a80001ec7983 */ /* 0x000ee20000300a00 */
[----:B------:R-:W-:-:S04]  /*6b750*/  IMAD.WIDE R194, R5, 0x4, R194 ;  /* 0x0000000405c27825 */ /* 0x000fc800078e02c2 */
[----:B--2---:R-:W-:-:S04]  /*6b760*/  IMAD.WIDE R184, R5, 0x4, R184 ;  /* 0x0000000405b87825 */ /* 0x004fc800078e02b8 */
[----:B------:R-:W-:Y:S01]  /*6b770*/  IMAD.WIDE R182, R5, 0x4, R182 ;  /* 0x0000000405b67825 */ /* 0x000fe200078e02b6 */
[----:B------:R-:W-:-:S03]  /*6b780*/  IADD3 R4, R251, 0x100000, RZ ;  /* 0x00100000fb047810 */ /* 0x000fc60007ffe0ff */
[----:B------:R-:W-:-:S04]  /*6b790*/  IMAD.WIDE R180, R5, 0x4, R180 ;  /* 0x0000000405b47825 */ /* 0x000fc800078e02b4 */
[C---:B------:R-:W-:Y:S01]  /*6b7a0*/  VIADD R179, R251.reuse, 0x100000 ;  /* 0x00100000fbb37836 */ /* 0x040fe20000000000 */
[----:B------:R-:W-:Y:S01]  /*6b7b0*/  IADD3 R178, R251, 0x100000, RZ ;  /* 0x00100000fbb27810 */ /* 0x000fe20007ffe0ff */
[----:B------:R1:W-:Y:S01]  /*6b7c0*/  STL.64 [R1+0x500], R194 ;  /* 0x000500c201007387 */ /* 0x0003e20000100a00 */
[----:B------:R-:W-:-:S03]  /*6b7d0*/  IMAD.WIDE R192, R5, 0x4, R192 ;  /* 0x0000000405c07825 */ /* 0x000fc600078e02c0 */
[----:B------:R2:W-:Y:S04]  /*6b7e0*/  STL.64 [R1+0x4e0], R184 ;  /* 0x0004e0b801007387 */ /* 0x0005e80000100a00 */
[----:B------:R2:W-:Y:S04]  /*6b7f0*/  STL.64 [R1+0x4c0], R182 ;  /* 0x0004c0b601007387 */ /* 0x0005e80000100a00 */
[----:B------:R3:W-:Y:S04]  /*6b800*/  LDGSTS.E [R4+0xb80], desc[UR60][R196.64], P0 ;  /* 0x00b80000c4047fae */ /* 0x0007e8000812187c */
[----:B------:R2:W-:Y:S04]  /*6b810*/  STL.64 [R1+0x4a0], R180 ;  /* 0x0004a0b401007387 */ /* 0x0005e80000100a00 */
[----:B------:R3:W-:Y:S04]  /*6b820*/  LDGSTS.E [R179+0xf80], desc[UR60][R194.64], P0 ;  /* 0x00f80000c2b37fae */ /* 0x0007e8000812187c */
[----:B------:R2:W-:Y:S04]  /*6b830*/  STL.64 [R1+0x480], R192 ;  /* 0x000480c001007387 */ /* 0x0005e80000100a00 */
[----:B------:R3:W-:Y:S04]  /*6b840*/  LDGSTS.E [R178+0x1380], desc[UR60][R184.64], P0 ;  /* 0x01380000b8b27fae */ /* 0x0007e8000812187c */
[----:B------:R3:W-:Y:S04]  /*6b850*/  LDGSTS.E [R177+0x1780], desc[UR60][R182.64], P0 ;  /* 0x01780000b6b17fae */ /* 0x0007e8000812187c */
[----:B------:R3:W-:Y:S04]  /*6b860*/  LDGSTS.E [R176+0x1b80], desc[UR60][R180.64], P0 ;  /* 0x01b80000b4b07fae */ /* 0x0007e8000812187c */
[----:B------:R3:W-:Y:S04]  /*6b870*/  LDGSTS.E [R4+0x1f80], desc[UR60][R192.64], P0 ;  /* 0x01f80000c0047fae */ /* 0x0007e8000812187c */
[----:B-1----:R-:W3:Y:S04]  /*6b880*/  LDL.LU.64 R194, [R1+0x12b0] ;  /* 0x0012b00001c27983 */ /* 0x002ee80000300a00 */
[----:B--2---:R-:W2:Y:S04]  /*6b890*/  LDL.LU.64 R184, [R1+0x12b8] ;  /* 0x0012b80001b87983 */ /* 0x004ea80000300a00 */
[----:B------:R-:W2:Y:S04]  /*6b8a0*/  LDL.LU.64 R182, [R1+0x12c0] ;  /* 0x0012c00001b67983 */ /* 0x000ea80000300a00 */
[----:B------:R-:W2:Y:S04]  /*6b8b0*/  LDL.LU.64 R180, [R1+0x12d0] ;  /* 0x0012d00001b47983 */ /* 0x000ea80000300a00 */
[----:B------:R-:W2:Y:S01]  /*6b8c0*/  LDL.LU.64 R192, [R1+0x12d8] ;  /* 0x0012d80001c07983 */ /* 0x000ea20000300a00 */
[----:B----4-:R-:W-:-:S04]  /*6b8d0*/  IMAD.WIDE R198, R5, 0x4, R190 ;  /* 0x0000000405c67825 */ /* 0x010fc800078e02be */
[C---:B------:R-:W-:Y:S01]  /*6b8e0*/  IMAD.WIDE R190, R5.reuse, 0x4, R188 ;  /* 0x0000000405be7825 */ /* 0x040fe200078e02bc */
[----:B------:R-:W-:Y:S04]  /*6b8f0*/  STL.64 [R1+0x460], R198 ;  /* 0x000460c601007387 */ /* 0x000fe80000100a00 */
[----:B------:R1:W-:Y:S04]  /*6b900*/  STL.64 [R1+0x440], R190 ;  /* 0x000440be01007387 */ /* 0x0003e80000100a00 */
[----:B------:R4:W-:Y:S04]  /*6b910*/  LDGSTS.E [R179+0x2380], desc[UR60][R198.64], P0 ;  /* 0x02380000c6b37fae */ /* 0x0009e8000812187c */
[----:B------:R4:W-:Y:S01]  /*6b920*/  LDGSTS.E [R178+0x2780], desc[UR60][R190.64], P0 ;  /* 0x02780000beb27fae */ /* 0x0009e2000812187c */
[----:B---3--:R-:W-:-:S04]  /*6b930*/  IMAD.WIDE R188, R5, 0x4, R186 ;  /* 0x0000000405bc7825 */ /* 0x008fc800078e02ba */
[----:B------:R-:W-:-:S04]  /*6b940*/  IMAD.WIDE R186, R5, 0x4, R226 ;  /* 0x0000000405ba7825 */ /* 0x000fc800078e02e2 */
[C---:B------:R-:W-:Y:S01]  /*6b950*/  IMAD.WIDE R196, R5.reuse, 0x4, R236 ;  /* 0x0000000405c47825 */ /* 0x040fe200078e02ec */
[----:B------:R3:W-:Y:S04]  /*6b960*/  STL.64 [R1+0x420], R188 ;  /* 0x000420bc01007387 */ /* 0x0007e80000100a00 */
[----:B------:R4:W-:Y:S04]  /*6b970*/  STL.64 [R1+0x400], R186 ;  /* 0x000400ba01007387 */ /* 0x0009e80000100a00 */
[----:B------:R-:W-:Y:S04]  /*6b980*/  STL.64 [R1+0x3e0], R196 ;  /* 0x0003e0c401007387 */ /* 0x000fe80000100a00 */
[----:B------:R2:W-:Y:S04]  /*6b990*/  LDGSTS.E [R177+0x2b80], desc[UR60][R188.64], P0 ;  /* 0x02b80000bcb17fae */ /* 0x0005e8000812187c */
[----:B-1----:R-:W2:Y:S04]  /*6b9a0*/  LDL.LU.64 R190, [R1+0x12e0] ;  /* 0x0012e00001be7983 */ /* 0x002ea80000300a00 */
[----:B------:R1:W-:Y:S04]  /*6b9b0*/  LDGSTS.E [R176+0x2f80], desc[UR60][R186.64], P0 ;  /* 0x02f80000bab07fae */ /* 0x0003e8000812187c */
[----:B------:R1:W-:Y:S04]  /*6b9c0*/  LDGSTS.E [R4+0x3380], desc[UR60][R196.64], P0 ;  /* 0x03380000c4047fae */ /* 0x0003e8000812187c */
[----:B---3--:R-:W3:Y:S04]  /*6b9d0*/  LDL.LU.64 R188, [R1+0x12f0] ;  /* 0x0012f00001bc7983 */ /* 0x008ee80000300a00 */
[----:B----4-:R-:W4:Y:S04]  /*6b9e0*/  LDL.LU.64 R186, [R1+0x1300] ;  /* 0x0013000001ba7983 */ /* 0x010f280000300a00 */
[----:B------:R-:W1:Y:S04]  /*6b9f0*/  LDL.LU.64 R226, [R1+0x1310] ;  /* 0x0013100001e27983 */ /* 0x000e680000300a00 */
[----:B------:R-:W4:Y:S01]  /*6ba00*/  LDL.LU.64 R236, [R1+0x1318] ;  /* 0x0013180001ec7983 */ /* 0x000f220000300a00 */
[----:B------:R-:W-:-:S04]  /*6ba10*/  IMAD.WIDE R194, R5, 0x4, R194 ;  /* 0x0000000405c27825 */ /* 0x000fc800078e02c2 */
[----:B--2---:R-:W-:-:S04]  /*6ba20*/  IMAD.WIDE R184, R5, 0x4, R184 ;  /* 0x0000000405b87825 */ /* 0x004fc800078e02b8 */
[----:B------:R-:W-:-:S04]  /*6ba30*/  IMAD.WIDE R182, R5, 0x4, R182 ;  /* 0x0000000405b67825 */ /* 0x000fc800078e02b6 */
[----:B------:R-:W-:-:S04]  /*6ba40*/  IMAD.WIDE R180, R5, 0x4, R180 ;  /* 0x0000000405b47825 */ /* 0x000fc800078e02b4 */
[C---:B------:R-:W-:Y:S01]  /*6ba50*/  IMAD.WIDE R192, R5.reuse, 0x4, R192 ;  /* 0x0000000405c07825 */ /* 0x040fe200078e02c0 */
[----:B------:R2:W-:Y:S04]  /*6ba60*/  STL.64 [R1+0x3c0], R194 ;  /* 0x0003c0c201007387 */ /* 0x0005e80000100a00 */
[----:B------:R2:W-:Y:S04]  /*6ba70*/  STL.64 [R1+0x3a0], R184 ;  /* 0x0003a0b801007387 */ /* 0x0005e80000100a00 */
[----:B------:R2:W-:Y:S04]  /*6ba80*/  STL.64 [R1+0x380], R182 ;  /* 0x000380b601007387 */ /* 0x0005e80000100a00 */
[----:B------:R2:W-:Y:S04]  /*6ba90*/  STL.64 [R1+0x360], R180 ;  /* 0x000360b401007387 */ /* 0x0005e80000100a00 */
[----:B------:R1:W-:Y:S04]  /*6baa0*/  LDGSTS.E [R179+0x3780], desc[UR60][R194.64], P0 ;  /* 0x03780000c2b37fae */ /* 0x0003e8000812187c */
[----:B------:R2:W-:Y:S04]  /*6bab0*/  STL.64 [R1+0x340], R192 ;  /* 0x000340c001007387 */ /* 0x0005e80000100a00 */
[----:B------:R1:W-:Y:S04]  /*6bac0*/  LDGSTS.E [R178+0x3b80], desc[UR60][R184.64], P0 ;  /* 0x03b80000b8b27fae */ /* 0x0003e8000812187c */
[----:B------:R1:W-:Y:S04]  /*6bad0*/  LDGSTS.E [R177+0x3f80], desc[UR60][R182.64], P0 ;  /* 0x03f80000b6b17fae */ /* 0x0003e8000812187c */
[----:B------:R1:W-:Y:S04]  /*6bae0*/  LDGSTS.E [R176+0x4380], desc[UR60][R180.64], P0 ;  /* 0x04380000b4b07fae */ /* 0x0003e8000812187c */
[----:B------:R1:W-:Y:S04]  /*6baf0*/  LDGSTS.E [R4+0x4780], desc[UR60][R192.64], P0 ;  /* 0x04780000c0047fae */ /* 0x0003e8000812187c */
[----:B--2---:R-:W2:Y:S04]  /*6bb00*/  LDL.LU.64 R194, [R1+0x1320] ;  /* 0x0013200001c27983 */ /* 0x004ea80000300a00 */
[----:B------:R-:W2:Y:S04]  /*6bb10*/  LDL.LU.64 R184, [R1+0x1328] ;  /* 0x0013280001b87983 */ /* 0x000ea80000300a00 */
[----:B------:R-:W2:Y:S04]  /*6bb20*/  LDL.LU.64 R182, [R1+0x1330] ;  /* 0x0013300001b67983 */ /* 0x000ea80000300a00 */
[----:B------:R-:W2:Y:S04]  /*6bb30*/  LDL.LU.64 R180, [R1+0x1340] ;  /* 0x0013400001b47983 */ /* 0x000ea80000300a00 */
[----:B------:R-:W2:Y:S01]  /*6bb40*/  LDL.LU.64 R192, [R1+0x1348] ;  /* 0x0013480001c07983 */ /* 0x000ea20000300a00 */
[----:B------:R-:W-:-:S05]  /*6bb50*/  IMAD.WIDE R198, R5, 0x4, R190 ;  /* 0x0000000405c67825 */ /* 0x000fca00078e02be */
[----:B------:R-:W-:Y:S04]  /*6bb60*/  STL.64 [R1+0x320], R198 ;  /* 0x000320c601007387 */ /* 0x000fe80000100a00 */
[----:B------:R2:W-:Y:S01]  /*6bb70*/  LDGSTS.E [R179+0x4b80], desc[UR60][R198.64], P0 ;  /* 0x04b80000c6b37fae */ /* 0x0005e2000812187c */
[----:B---3--:R-:W-:-:S04]  /*6bb80*/  IMAD.WIDE R190, R5, 0x4, R188 ;  /* 0x0000000405be7825 */ /* 0x008fc800078e02bc */
[----:B----4-:R-:W-:-:S04]  /*6bb90*/  IMAD.WIDE R188, R5, 0x4, R186 ;  /* 0x0000000405bc7825 */ /* 0x010fc800078e02ba */
[----:B-1----:R-:W-:-:S04]  /*6bba0*/  IMAD.WIDE R186, R5, 0x4, R226 ;  /* 0x0000000405ba7825 */ /* 0x002fc800078e02e2 */
[C---:B------:R-:W-:Y:S01]  /*6bbb0*/  IMAD.WIDE R196, R5.reuse, 0x4, R236 ;  /* 0x0000000405c47825 */ /* 0x040fe200078e02ec */
[----:B------:R1:W-:Y:S04]  /*6bbc0*/  STL.64 [R1+0x300], R190 ;  /* 0x000300be01007387 */ /* 0x0003e80000100a00 */
[----:B------:R3:W-:Y:S04]  /*6bbd0*/  STL.64 [R1+0x2e0], R188 ;  /* 0x0002e0bc01007387 */ /* 0x0007e80000100a00 */
[----:B------:R4:W-:Y:S04]  /*6bbe0*/  STL.64 [R1+0x2c0], R186 ;  /* 0x0002c0ba01007387 */ /* 0x0009e80000100a00 */
[----:B------:R2:W-:Y:S04]  /*6bbf0*/  LDGSTS.E [R178+0x4f80], desc[UR60][R190.64], P0 ;  /* 0x04f80000beb27fae */ /* 0x0005e8000812187c */
[----:B------:R-:W-:Y:S04]  /*6bc00*/  STL.64 [R1+0x2a0], R196 ;  /* 0x0002a0c401007387 */ /* 0x000fe80000100a00 */
[----:B------:R2:W-:Y:S04]  /*6bc10*/  LDGSTS.E [R177+0x5380], desc[UR60][R188.64], P0 ;  /* 0x05380000bcb17fae */ /* 0x0005e8000812187c */
[----:B------:R2:W-:Y:S04]  /*6bc20*/  LDGSTS.E [R176+0x5780], desc[UR60][R186.64], P0 ;  /* 0x05780000bab07fae */ /* 0x0005e8000812187c */
[----:B------:R2:W-:Y:S04]  /*6bc30*/  LDGSTS.E [R4+0x5b80], desc[UR60][R196.64], P0 ;  /* 0x05b80000c4047fae */ /* 0x0005e8000812187c */
[----:B-1----:R-:W2:Y:S04]  /*6bc40*/  LDL.LU.64 R190, [R1+0x1350] ;  /* 0x0013500001be7983 */ /* 0x002ea80000300a00 */
[----:B---3--:R-:W3:Y:S04]  /*6bc50*/  LDL.LU.64 R188, [R1+0x1358] ;  /* 0x0013580001bc7983 */ /* 0x008ee80000300a00 */
[----:B----4-:R-:W4:Y:S04]  /*6bc60*/  LDL.LU.64 R186, [R1+0x1360] ;  /* 0x0013600001ba7983 */ /* 0x010f280000300a00 */
[----:B------:R-:W4:Y:S04]  /*6bc70*/  LDL.LU.64 R226, [R1+0x1368] ;  /* 0x0013680001e27983 */ /* 0x000f280000300a00 */
[----:B------:R-:W4:Y:S01]  /*6bc80*/  LDL.LU.64 R236, [R1+0x1378] ;  /* 0x0013780001ec7983 */ /* 0x000f220000300a00 */
[----:B--2---:R-:W-:-:S04]  /*6bc90*/  IMAD.WIDE R194, R5, 0x4, R194 ;  /* 0x0000000405c27825 */ /* 0x004fc800078e02c2 */
[----:B------:R-:W-:-:S04]  /*6bca0*/  IMAD.WIDE R184, R5, 0x4, R184 ;  /* 0x0000000405b87825 */ /* 0x000fc800078e02b8 */
        /* <DEDUP_REMOVED lines=13> */
[----:B-1----:R-:W4:Y:S04]  /*6bd80*/  LDL.LU.64 R194, [R1+0x1380] ;  /* 0x0013800001c27983 */ /* 0x002f280000300a00 */
[----:B--2---:R-:W2:Y:S04]  /*6bd90*/  LDL.LU.64 R184, [R1+0x1388] ;  /* 0x0013880001b87983 */ /* 0x004ea80000300a00 */
[----:B------:R-:W2:Y:S04]  /*6bda0*/  LDL.LU.64 R182, [R1+0x1398] ;  /* 0x0013980001b67983 */ /* 0x000ea80000300a00 */
[----:B------:R-:W2:Y:S04]  /*6bdb0*/  LDL.LU.64 R180, [R1+0x13a0] ;  /* 0x0013a00001b47983 */ /* 0x000ea80000300a00 */
[----:B------:R-:W2:Y:S01]  /*6bdc0*/  LDL.LU.64 R192, [R1+0x13a8] ;  /* 0x0013a80001c07983 */ /* 0x000ea20000300a00 */
[----:B------:R-:W-:-:S04]  /*6bdd0*/  IMAD.WIDE R198, R5, 0x4, R190 ;  /* 0x0000000405c67825 */ /* 0x000fc800078e02be */
[----:B---3--:R-:W-:-:S04]  /*6bde0*/  IMAD.WIDE R190, R5, 0x4, R188 ;  /* 0x0000000405be7825 */ /* 0x008fc800078e02bc */
[----:B----4-:R-:W-:-:S04]  /*6bdf0*/  IMAD.WIDE R188, R5, 0x4, R186 ;  /* 0x0000000405bc7825 */ /* 0x010fc800078e02ba */
[----:B------:R-:W-:-:S04]  /*6be00*/  IMAD.WIDE R186, R5, 0x4, R226 ;  /* 0x0000000405ba7825 */ /* 0x000fc800078e02e2 */
[C---:B------:R-:W-:Y:S01]  /*6be10*/  IMAD.WIDE R196, R5.reuse, 0x4, R236 ;  /* 0x0000000405c47825 */ /* 0x040fe200078e02ec */
[----:B------:R-:W-:Y:S04]  /*6be20*/  STL.64 [R1+0x1e0], R198 ;  /* 0x0001e0c601007387 */ /* 0x000fe80000100a00 */
[----:B------:R1:W-:Y:S04]  /*6be30*/  STL.64 [R1+0x1c0], R190 ;  /* 0x0001c0be01007387 */ /* 0x0003e80000100a00 */
[----:B------:R3:W-:Y:S04]  /*6be40*/  STL.64 [R1+0x1a0], R188 ;  /* 0x0001a0bc01007387 */ /* 0x0007e80000100a00 */
[----:B------:R-:W-:Y:S04]  /*6be50*/  LDGSTS.E [R179+0x7380], desc[UR60][R198.64], P0 ;  /* 0x07380000c6b37fae */ /* 0x000fe8000812187c */
[----:B------:R4:W-:Y:S04]  /*6be60*/  STL.64 [R1+0x178], R186 ;  /* 0x000178ba01007387 */ /* 0x0009e80000100a00 */
[----:B------:R2:W-:Y:S04]  /*6be70*/  LDGSTS.E [R178+0x7780], desc[UR60][R190.64], P0 ;  /* 0x07780000beb27fae */ /* 0x0005e8000812187c */
[----:B------:R2:W-:Y:S04]  /*6be80*/  STL.64 [R1+0x150], R196 ;  /* 0x000150c401007387 */ /* 0x0005e80000100a00 */
[----:B------:R2:W-:Y:S04]  /*6be90*/  LDGSTS.E [R177+0x7b80], desc[UR60][R188.64], P0 ;  /* 0x07b80000bcb17fae */ /* 0x0005e8000812187c */
[----:B------:R2:W-:Y:S04]  /*6bea0*/  LDGSTS.E [R176+0x7f80], desc[UR60][R186.64], P0 ;  /* 0x07f80000bab07fae */ /* 0x0005e8000812187c */
[----:B------:R-:W-:Y:S04]  /*6beb0*/  LDGSTS.E [R4+0x20380], desc[UR60][R196.64], P0 ;  /* 0x20380000c4047fae */ /* 0x000fe8000812187c */
[----:B-1----:R-:W2:Y:S04]  /*6bec0*/  LDL.LU.64 R190, [R1+0x13b0] ;  /* 0x0013b00001be7983 */ /* 0x002ea80000300a00 */
[----:B---3--:R-:W3:Y:S04]  /*6bed0*/  LDL.LU.64 R188, [R1+0x13b8] ;  /* 0x0013b80001bc7983 */ /* 0x008ee80000300a00 */
[----:B----4-:R-:W4:Y:S04]  /*6bee0*/  LDL.LU.64 R186, [R1+0x13c0] ;  /* 0x0013c00001ba7983 */ /* 0x010f280000300a00 */
[----:B------:R-:W4:Y:S04]  /*6bef0*/  LDL.LU.64 R236, [R1+0x13c8] ;  /* 0x0013c80001ec7983 */ /* 0x000f280000300a00 */
[----:B------:R-:W4:Y:S01]  /*6bf00*/  LDL.LU.64 R226, [R1+0x13d8] ;  /* 0x0013d80001e27983 */ /* 0x000f220000300a00 */
[----:B------:R-:W-:-:S04]  /*6bf10*/  IMAD.WIDE R194, R5, 0x4, R194 ;  /* 0x0000000405c27825 */ /* 0x000fc800078e02c2 */
[----:B--2---:R-:W-:-:S04]  /*6bf20*/  IMAD.WIDE R184, R5, 0x4, R184 ;  /* 0x0000000405b87825 */ /* 0x004fc800078e02b8 */
[----:B------:R-:W-:-:S04]  /*6bf30*/  IMAD.WIDE R182, R5, 0x4, R182 ;  /* 0x0000000405b67825 */ /* 0x000fc800078e02b6 */
[----:B------:R-:W-:-:S04]  /*6bf40*/  IMAD.WIDE R180, R5, 0x4, R180 ;  /* 0x0000000405b47825 */ /* 0x000fc800078e02b4 */
[C---:B------:R-:W-:Y:S01]  /*6bf50*/  IMAD.WIDE R192, R5.reuse, 0x4, R192 ;  /* 0x0000000405c07825 */ /* 0x040fe200078e02c0 */
[----:B------:R-:W-:Y:S04]  /*6bf60*/  STL.64 [R1+0x128], R194 ;  /* 0x000128c201007387 */ /* 0x000fe80000100a00 */
[----:B------:R-:W-:Y:S04]  /*6bf70*/  STL.64 [R1+0x100], R184 ;  /* 0x000100b801007387 */ /* 0x000fe80000100a00 */
[----:B------:R-:W-:Y:S04]  /*6bf80*/  STL.64 [R1+0xd8], R182 ;  /* 0x0000d8b601007387 */ /* 0x000fe80000100a00 */
[----:B------:R-:W-:Y:S04]  /*6bf90*/  LDGSTS.E [R179+0x20780], desc[UR60][R194.64], P0 ;  /* 0x20780000c2b37fae */ /* 0x000fe8000812187c */
[----:B------:R1:W-:Y:S04]  /*6bfa0*/  STL.64 [R1+0xb0], R180 ;  /* 0x0000b0b401007387 */ /* 0x0003e80000100a00 */
[----:B------:R-:W-:Y:S04]  /*6bfb0*/  LDGSTS.E [R178+0x20b80], desc[UR60][R184.64], P0 ;  /* 0x20b80000b8b27fae */ /* 0x000fe8000812187c */
[----:B------:R-:W-:Y:S04]  /*6bfc0*/  STL.64 [R1+0x88], R192 ;  /* 0x000088c001007387 */ /* 0x000fe80000100a00 */
[----:B------:R-:W-:Y:S04]  /*6bfd0*/  LDGSTS.E [R177+0x20f80], desc[UR60][R182.64], P0 ;  /* 0x20f80000b6b17fae */ /* 0x000fe8000812187c */
[----:B------:R-:W2:Y:S04]  /*6bfe0*/  LDL.LU.64 R198, [R1+0x13e8] ;  /* 0x0013e80001c67983 */ /* 0x000ea80000300a00 */
[----:B------:R-:W-:Y:S04]  /*6bff0*/  LDGSTS.E [R176+0x21380], desc[UR60][R180.64], P0 ;  /* 0x21380000b4b07fae */ /* 0x000fe8000812187c */
[----:B------:R-:W2:Y:S04]  /*6c000*/  LDL.LU.64 R196, [R1+0x13f0] ;  /* 0x0013f00001c47983 */ /* 0x000ea80000300a00 */
[----:B------:R-:W-:Y:S04]  /*6c010*/  LDGSTS.E [R4+0x21780], desc[UR60][R192.64], P0 ;  /* 0x21780000c0047fae */ /* 0x000fe8000812187c */
[----:B-1----:R-:W2:Y:S04]  /*6c020*/  LDL.LU.64 R180, [R1+0x13f8] ;  /* 0x0013f80001b47983 */ /* 0x002ea80000300a00 */
[----:B------:R-:W2:Y:S04]  /*6c030*/  LDL.LU.64 R182, [R1+0x1408] ;  /* 0x0014080001b67983 */ /* 0x000ea80000300a00 */
[----:B------:R-:W2:Y:S01]  /*6c040*/  LDL.LU.64 R184, [R1+0x1410] ;  /* 0x0014100001b87983 */ /* 0x000ea20000300a00 */
[----:B------:R-:W-:-:S04]  /*6c050*/  IMAD.WIDE R190, R5, 0x4, R190 ;  /* 0x0000000405be7825 */ /* 0x000fc800078e02be */
[----:B---3--:R-:W-:-:S04]  /*6c060*/  IMAD.WIDE R188, R5, 0x4, R188 ;  /* 0x0000000405bc7825 */ /* 0x008fc800078e02bc */
[C---:B----4-:R-:W-:Y:S01]  /*6c070*/  IMAD.WIDE R186, R5.reuse, 0x4, R186 ;  /* 0x0000000405ba7825 */ /* 0x050fe200078e02ba */
[----:B------:R1:W-:Y:S04]  /*6c080*/  STL.64 [R1+0x60], R190 ;  /* 0x000060be01007387 */ /* 0x0003e80000100a00 */
[----:B------:R3:W-:Y:S04]  /*6c090*/  STL.64 [R1+0x38], R188 ;  /* 0x000038bc01007387 */ /* 0x0007e80000100a00 */
[----:B------:R4:W-:Y:S04]  /*6c0a0*/  STL.64 [R1+0x10], R186 ;  /* 0x000010ba01007387 */ /* 0x0009e80000100a00 */
[----:B------:R-:W4:Y:S04]  /*6c0b0*/  LDL.LU.64 R206, [R1+0x1418] ;  /* 0x0014180001ce7983 */ /* 0x000f280000300a00 */
[----:B------:R-:W4:Y:S01]  /*6c0c0*/  LDL.LU.64 R204, [R1+0x1428] ;  /* 0x0014280001cc7983 */ /* 0x000f220000300a00 */
[----:B------:R-:W-:-:S03]  /*6c0d0*/  IMAD.WIDE R236, R5, 0x4, R236 ;  /* 0x0000000405ec7825 */ /* 0x000fc600078e02ec */
[----:B------:R-:W-:Y:S04]  /*6c0e0*/  LDGSTS.E [R179+0x21b80], desc[UR60][R190.64], P0 ;  /* 0x21b80000beb37fae */ /* 0x000fe8000812187c */
[----:B------:R3:W-:Y:S04]  /*6c0f0*/  LDGSTS.E [R178+0x21f80], desc[UR60][R188.64], P0 ;  /* 0x21f80000bcb27fae */ /* 0x0007e8000812187c */
[----:B------:R-:W-:Y:S01]  /*6c100*/  LDGSTS.E [R177+0x22380], desc[UR60][R186.64], P0 ;  /* 0x22380000bab17fae */ /* 0x000fe2000812187c */
[----:B------:R-:W-:-:S03]  /*6c110*/  IMAD.WIDE R226, R5, 0x4, R226 ;  /* 0x0000000405e27825 */ /* 0x000fc600078e02e2 */
[----:B------:R2:W-:Y:S04]  /*6c120*/  LDGSTS.E [R176+0x22780], desc[UR60][R236.64], P0 ;  /* 0x22780000ecb07fae */ /* 0x0005e8000812187c */
[----:B------:R-:W-:Y:S04]  /*6c130*/  LDGSTS.E [R4+0x22b80], desc[UR60][R226.64], P0 ;  /* 0x22b80000e2047fae */ /* 0x000fe8000812187c */
[----:B-1----:R-:W4:Y:S01]  /*6c140*/  LDL.LU.64 R190, [R1+0x1430] ;  /* 0x0014300001be7983 */ /* 0x002f220000300a00 */
[C---:B---3--:R-:W-:Y:S01]  /*6c150*/  VIADD R189, R251.reuse, 0x100000 ;  /* 0x00100000fbbd7836 */ /* 0x048fe20000000000 */
[----:B------:R-:W-:Y:S01]  /*6c160*/  IADD3 R188, R251, 0x100000, RZ ;  /* 0x00100000fbbc7810 */ /* 0x000fe20007ffe0ff */
[----:B--2---:R-:W-:-:S04]  /*6c170*/  IMAD.WIDE R178, R5, 0x4, R196 ;  /* 0x0000000405b27825 */ /* 0x004fc800078e02c4 */
[----:B------:R-:W-:-:S04]  /*6c180*/  IMAD.WIDE R176, R5, 0x4, R198 ;  /* 0x0000000405b07825 */ /* 0x000fc800078e02c6 */
[C---:B----4-:R-:W-:Y:S01]  /*6c190*/  VIADD R187, R251.reuse, 0x100000 ;  /* 0x00100000fbbb7836 */ /* 0x050fe20000000000 */
[----:B------:R-:W-:Y:S01]  /*6c1a0*/  IADD3 R186, R251, 0x100000, RZ ;  /* 0x00100000fbba7810 */ /* 0x000fe20007ffe0ff */
[----:B------:R-:W2:Y:S04]  /*6c1b0*/  LDL.LU.64 R192, [R1+0x1438] ;  /* 0x0014380001c07983 */ /* 0x000ea80000300a00 */
[----:B------:R-:W-:Y:S04]  /*6c1c0*/  LDGSTS.E [R189+0x22f80], desc[UR60][R176.64], P0 ;  /* 0x22f80000b0bd7fae */ /* 0x000fe8000812187c */
[----:B------:R-:W-:Y:S01]  /*6c1d0*/  LDGSTS.E [R188+0x23380], desc[UR60][R178.64], P0 ;  /* 0x23380000b2bc7fae */ /* 0x000fe2000812187c */
[----:B------:R-:W-:-:S04]  /*6c1e0*/  IMAD.WIDE R180, R5, 0x4, R180 ;  /* 0x0000000405b47825 */ /* 0x000fc800078e02b4 */
[C---:B------:R-:W-:Y:S01]  /*6c1f0*/  IMAD.WIDE R182, R5.reuse, 0x4, R182 ;  /* 0x0000000405b67825 */ /* 0x040fe200078e02b6 */
[----:B------:R-:W3:Y:S04]  /*6c200*/  LDL.LU.64 R194, [R1+0x1440] ;  /* 0x0014400001c27983 */ /* 0x000ee80000300a00 */
[----:B------:R-:W-:Y:S01]  /*6c210*/  LDGSTS.E [R187+0x23780], desc[UR60][R180.64], P0 ;  /* 0x23780000b4bb7fae */ /* 0x000fe2000812187c */
[----:B------:R-:W-:-:S03]  /*6c220*/  IMAD.WIDE R184, R5, 0x4, R184 ;  /* 0x0000000405b87825 */ /* 0x000fc600078e02b8 */
[----:B------:R1:W-:Y:S04]  /*6c230*/  LDGSTS.E [R186+0x23b80], desc[UR60][R182.64], P0 ;  /* 0x23b80000b6ba7fae */ /* 0x0003e8000812187c */
[----:B------:R-:W4:Y:S01]  /*6c240*/  LDL.LU.64 R208, [R1+0x1458] ;  /* 0x0014580001d07983 */ /* 0x000f220000300a00 */
[----:B------:R-:W-:-:S03]  /*6c250*/  VIADD R199, R251, 0x100000 ;  /* 0x00100000fbc77836 */ /* 0x000fc60000000000 */
[----:B------:R-:W4:Y:S01]  /*6c260*/  LDL.LU.64 R200, [R1+0x1460] ;  /* 0x0014600001c87983 */ /* 0x000f220000300a00 */
[----:B------:R-:W-:-:S03]  /*6c270*/  IADD3 R198, R251, 0x100000, RZ ;  /* 0x00100000fbc67810 */ /* 0x000fc60007ffe0ff */
[----:B------:R-:W4:Y:S04]  /*6c280*/  LDL.LU.64 R202, [R1+0x1468] ;  /* 0x0014680001ca7983 */ /* 0x000f280000300a00 */
[----:B------:R-:W4:Y:S04]  /*6c290*/  LDL.LU.64 R216, [R1+0x1480] ;  /* 0x0014800001d87983 */ /* 0x000f280000300a00 */
[----:B------:R-:W-:Y:S04]  /*6c2a0*/  LDGSTS.E [R4+0x23f80], desc[UR60][R184.64], P0 ;  /* 0x23f80000b8047fae */ /* 0x000fe8000812187c */
[----:B------:R-:W4:Y:S04]  /*6c2b0*/  LDL.LU.64 R210, [R1+0x1490] ;  /* 0x0014900001d27983 */ /* 0x000f280000300a00 */
[----:B------:R-:W4:Y:S04]  /*6c2c0*/  LDL.LU.64 R212, [R1+0x14a0] ;  /* 0x0014a00001d47983 */ /* 0x000f280000300a00 */
[----:B------:R-:W4:Y:S01]  /*6c2d0*/  LDL.LU.64 R214, [R1+0x14b0] ;  /* 0x0014b00001d67983 */ /* 0x000f220000300a00 */
[----:B-1----:R-:W-:-:S04]  /*6c2e0*/  IMAD.WIDE R186, R5, 0x4, R206 ;  /* 0x0000000405ba7825 */ /* 0x002fc800078e02ce */
[----:B------:R-:W-:Y:S01]  /*6c2f0*/  IMAD.WIDE R188, R5, 0x4, R204 ;  /* 0x0000000405bc7825 */ /* 0x000fe200078e02cc */
[----:B------:R-:W-:Y:S04]  /*6c300*/  LDGSTS.E [R199+0x24380], desc[UR60][R186.64], P0 ;  /* 0x24380000bac77fae */ /* 0x000fe8000812187c */
[----:B------:R-:W-:Y:S04]  /*6c310*/  LDGSTS.E [R198+0x24780], desc[UR60][R188.64], P0 ;  /* 0x24780000bcc67fae */ /* 0x000fe8000812187c */
[----:B------:R-:W4:Y:S01]  /*6c320*/  LDL.LU.64 R198, [R1+0x1448] ;  /* 0x0014480001c67983 */ /* 0x000f220000300a00 */
[----:B------:R-:W-:-:S02]  /*6c330*/  VIADD R197, R251, 0x100000 ;  /* 0x00100000fbc57836 */ /* 0x000fc40000000000 */
[----:B------:R-:W-:Y:S01]  /*6c340*/  IMAD.WIDE R190, R5, 0x4, R190 ;  /* 0x0000000405be7825 */ /* 0x000fe200078e02be */
[----:B------:R-:W-:-:S03]  /*6c350*/  IADD3 R196, R251, 0x100000, RZ ;  /* 0x00100000fbc47810 */ /* 0x000fc60007ffe0ff */
[----:B--2---:R-:W-:-:S04]  /*6c360*/  IMAD.WIDE R192, R5, 0x4, R192 ;  /* 0x0000000405c07825 */ /* 0x004fc800078e02c0 */
[----:B------:R-:W-:Y:S01]  /*6c370*/  VIADD R206, R251, 0x100000 ;  /* 0x00100000fbce7836 */ /* 0x000fe20000000000 */
[----:B------:R-:W-:Y:S04]  /*6c380*/  LDGSTS.E [R197+0x24b80], desc[UR60][R190.64], P0 ;  /* 0x24b80000bec57fae */ /* 0x000fe8000812187c */
[----:B------:R4:W-:Y:S01]  /*6c390*/  LDGSTS.E [R196+0x24f80], desc[UR60][R192.64], P0 ;  /* 0x24f80000c0c47fae */ /* 0x0009e2000812187c */
[----:B---3--:R-:W-:-:S05]  /*6c3a0*/  IMAD.WIDE R194, R5, 0x4, R194 ;  /* 0x0000000405c27825 */ /* 0x008fca00078e02c2 */
[----:B------:R-:W-:Y:S01]  /*6c3b0*/  LDGSTS.E [R4+0x25380], desc[UR60][R194.64], P0 ;  /* 0x25380000c2047fae */ /* 0x000fe2000812187c */
[----:B----4-:R-:W-:-:S05]  /*6c3c0*/  IMAD.WIDE R196, R5, 0x4, R198 ;  /* 0x0000000405c47825 */ /* 0x010fca00078e02c6 */
[----:B------:R-:W-:Y:S04]  /*6c3d0*/  LDGSTS.E [R206+0x25780], desc[UR60][R196.64], P0 ;  /* 0x25780000c4ce7fae */ /* 0x000fe8000812187c */
[----:B------:R-:W2:Y:S01]  /*6c3e0*/  LDL.LU.64 R206, [R1+0x1478] ;  /* 0x0014780001ce7983 */ /* 0x000ea20000300a00 */
[----:B------:R-:W-:Y:S01]  /*6c3f0*/  IADD3 R205, R251, 0x100000, RZ ;  /* 0x00100000fbcd7810 */ /* 0x000fe20007ffe0ff */
[----:B------:R-:W-:-:S04]  /*6c400*/  IMAD.WIDE R198, R5, 0x4, R208 ;  /* 0x0000000405c67825 */ /* 0x000fc800078e02d0 */
[----:B------:R-:W-:Y:S02]  /*6c410*/  VIADD R204, R251, 0x100000 ;  /* 0x00100000fbcc7836 */ /* 0x000fe40000000000 */
[----:B------:R-:W-:-:S04]  /*6c420*/  IMAD.WIDE R200, R5, 0x4, R200 ;  /* 0x0000000405c87825 */ /* 0x000fc800078e02c8 */
[----:B------:R-:W-:Y:S01]  /*6c430*/  IMAD.WIDE R202, R5, 0x4, R202 ;  /* 0x0000000405ca7825 */ /* 0x000fe200078e02ca */
[----:B------:R-:W-:Y:S04]  /*6c440*/  LDGSTS.E [R205+0x25b80], desc[UR60][R198.64], P0 ;  /* 0x25b80000c6cd7fae */ /* 0x000fe8000812187c */
[----:B------:R2:W-:Y:S01]  /*6c450*/  LDGSTS.E [R204+0x25f80], desc[UR60][R200.64], P0 ;  /* 0x25f80000c8cc7fae */ /* 0x0005e2000812187c */
[----:B------:R-:W-:-:S03]  /*6c460*/  IADD3 R208, R251, 0x100000, RZ ;  /* 0x00100000fbd07810 */ /* 0x000fc60007ffe0ff */
[----:B------:R-:W-:Y:S01]  /*6c470*/  LDGSTS.E [R4+0x26380], desc[UR60][R202.64], P0 ;  /* 0x26380000ca047fae */ /* 0x000fe2000812187c */
[----:B--2---:R-:W-:-:S05]  /*6c480*/  IMAD.WIDE R204, R5, 0x4, R206 ;  /* 0x0000000405cc7825 */ /* 0x004fca00078e02ce */
[----:B------:R1:W-:Y:S04]  /*6c490*/  LDGSTS.E [R208+0x26780], desc[UR60][R204.64], P0 ;  /* 0x26780000ccd07fae */ /* 0x0003e8000812187c */
[----:B------:R-:W1:Y:S01]  /*6c4a0*/  LDL.LU.64 R208, [R1+0x1488] ;  /* 0x0014880001d07983 */ /* 0x000e620000300a00 */
[----:B------:R-:W-:-:S05]  /*6c4b0*/  VIADD R8, R8, 0xfffffd7e ;  /* 0xfffffd7e08087836 */ /* 0x000fca0000000000 */
[----:B------:R-:W-:Y:S02]  /*6c4c0*/  ISETP.GE.U32.AND P6, PT, R8, 0x7ffffcff, PT ;  /* 0x7ffffcff0800780c */ /* 0x000fe40003fc6070 */
[----:B------:R-:W2:Y:S01]  /*6c4d0*/  LDC R8, c[0x0][0x238] ;  /* 0x00008e00ff087b82 */ /* 0x000ea20000000800 */
[----:B------:R-:W-:-:S04]  /*6c4e0*/  IMAD.WIDE R206, R5, 0x4, R216 ;  /* 0x0000000405ce7825 */ /* 0x000fc800078e02d8 */
[C---:B------:R-:W-:Y:S01]  /*6c4f0*/  VIADD R252, R251.reuse, 0x100000 ;  /* 0x00100000fbfc7836 */ /* 0x040fe20000000000 */
[----:B------:R-:W-:Y:S01]  /*6c500*/  IADD3 R217, R251, 0x100000, RZ ;  /* 0x00100000fbd97810 */ /* 0x000fe20007ffe0ff */
[----:B------:R-:W-:-:S04]  /*6c510*/  IMAD.WIDE R210, R5, 0x4, R210 ;  /* 0x0000000405d27825 */ /* 0x000fc800078e02d2 */
[----:B------:R-:W-:Y:S02]  /*6c520*/  VIADD R216, R251, 0x100000 ;  /* 0x00100000fbd87836 */ /* 0x000fe40000000000 */
[----:B------:R-:W-:Y:S01]  /*6c530*/  IMAD.WIDE R212, R5, 0x4, R212 ;  /* 0x0000000405d47825 */ /* 0x000fe200078e02d4 */
[----:B------:R-:W-:Y:S01]  /*6c540*/  LDGSTS.E [R4+0x26b80], desc[UR60][R206.64], P0 ;  /* 0x26b80000ce047fae */ /* 0x000fe2000812187c */
[----:B--2---:R-:W-:-:S05]  /*6c550*/  SHF.L.U32 R8, R8, 0x7, RZ ;  /* 0x0000000708087819 */ /* 0x004fca00000006ff */
[----:B------:R-:W-:-:S04]  /*6c560*/  IMAD.WIDE R12, R8, 0x4, R12 ;  /* 0x00000004080c7825 */ /* 0x000fc800078e020c */
[----:B------:R-:W-:-:S04]  /*6c570*/  IMAD.WIDE R6, R8, 0x4, R6 ;  /* 0x0000000408067825 */ /* 0x000fc800078e0206 */
[----:B-1----:R-:W-:-:S05]  /*6c580*/  IMAD.WIDE R208, R5, 0x4, R208 ;  /* 0x0000000405d07825 */ /* 0x002fca00078e02d0 */
[----:B------:R1:W-:Y:S04]  /*6c590*/  LDGSTS.E [R252+0x26f80], desc[UR60][R208.64], P0 ;  /* 0x26f80000d0fc7fae */ /* 0x0003e8000812187c */
[----:B------:R-:W-:Y:S04]  /*6c5a0*/  LDGSTS.E [R217+0x27380], desc[UR60][R210.64], P0 ;  /* 0x27380000d2d97fae */ /* 0x000fe8000812187c */
[----:B------:R2:W-:Y:S01]  /*6c5b0*/  LDGSTS.E [R216+0x27780], desc[UR60][R212.64], P0 ;  /* 0x27780000d4d87fae */ /* 0x0005e2000812187c */
[----:B-1----:R-:W1:Y:S03]  /*6c5c0*/  LDC R252, c[0x0][0x230] ;  /* 0x00008c00fffc7b82 */ /* 0x002e660000000800 */
[----:B------:R-:W2:Y:S04]  /*6c5d0*/  LDL.LU.64 R216, [R1+0x1d70] ;  /* 0x001d700001d87983 */ /* 0x000ea80000300a00 */
[----:B------:R3:W-:Y:S04]  /*6c5e0*/  STL.64 [R1+0xe00], R12 ;  /* 0x000e000c01007387 */ /* 0x0007e80000100a00 */
[----:B---3--:R-:W3:Y:S04]  /*6c5f0*/  LDL.LU.64 R12, [R1+0x2d40] ;  /* 0x002d4000010c7983 */ /* 0x008ee80000300a00 */
[----:B------:R4:W-:Y:S04]  /*6c600*/  STL.64 [R1+0xe08], R6 ;  /* 0x000e080601007387 */ /* 0x0009e80000100a00 */
[----:B----4-:R-:W4:Y:S04]  /*6c610*/  LDL.LU.64 R6, [R1+0x2d38] ;  /* 0x002d380001067983 */ /* 0x010f280000300a00 */
[----:B------:R1:W-:Y:S04]  /*6c620*/  STL.64 [R1+0x2db0], R190 ;  /* 0x002db0be01007387 */ /* 0x0003e80000100a00 */
[----:B-1----:R-:W4:Y:S04]  /*6c630*/  LDL.LU.64 R190, [R1+0x1d50] ;  /* 0x001d500001be7983 */ /* 0x002f280000300a00 */
[----:B------:R1:W-:Y:S04]  /*6c640*/  STL.64 [R1+0x2da8], R192 ;  /* 0x002da8c001007387 */ /* 0x0003e80000100a00 */
[----:B------:R-:W-:Y:S04]  /*6c650*/  STL.64 [R1+0x2da0], R194 ;  /* 0x002da0c201007387 */ /* 0x000fe80000100a00 */
[----:B------:R-:W-:Y:S04]  /*6c660*/  STL.64 [R1+0x2d98], R196 ;  /* 0x002d98c401007387 */ /* 0x000fe80000100a00 */
[----:B------:R1:W-:Y:S01]  /*6c670*/  STL.64 [R1+0x2d90], R198 ;  /* 0x002d90c601007387 */ /* 0x0003e20000100a00 */
[----:B------:R-:W-:Y:S01]  /*6c680*/  IADD3 R252, R252, -0x281, RZ ;  /* 0xfffffd7ffcfc7810 */ /* 0x000fe20007ffe0ff */
[----:B-1----:R-:W1:Y:S02]  /*6c690*/  S2R R193, SR_TID.X ;  /* 0x0000000000c17919 */ /* 0x002e640000002100 */
[----:B------:R-:W4:Y:S04]  /*6c6a0*/  LDL.64 R198, [R1+0xe00] ;  /* 0x000e000001c67983 */ /* 0x000f280000100a00 */
[----:B------:R1:W-:Y:S01]  /*6c6b0*/  STL.64 [R1+0x2d88], R200 ;  /* 0x002d88c801007387 */ /* 0x0003e20000100a00 */
[----:B------:R-:W-:Y:S01]  /*6c6c0*/  IMAD.WIDE R214, R5, 0x4, R214 ;  /* 0x0000000405d67825 */ /* 0x000fe200078e02d6 */
[----:B------:R-:W-:Y:S01]  /*6c6d0*/  ISETP.GE.U32.AND P4, PT, R252, 0x7ffffd00, PT ;  /* 0x7ffffd00fc00780c */ /* 0x000fe20003f86070 */
[----:B------:R-:W4:Y:S08]  /*6c6e0*/  LDC R196, c[0x0][0x230] ;  /* 0x00008c00ffc47b82 */ /* 0x000f300000000800 */
[----:B------:R-:W1:Y:S01]  /*6c6f0*/  LDC R252, c[0x0][0x230] ;  /* 0x00008c00fffc7b82 */ /* 0x000e620000000800 */
[----:B------:R-:W-:Y:S04]  /*6c700*/  LDGSTS.E [R4+0x27b80], desc[UR60][R214.64], P0 ;  /* 0x27b80000d6047fae */ /* 0x000fe8000812187c */
[----:B-1----:R-:W4:Y:S04]  /*6c710*/  LDL.LU.64 R200, [R1+0x1d40] ;  /* 0x001d400001c87983 */ /* 0x002f280000300a00 */
[----:B------:R1:W-:Y:S04]  /*6c720*/  STL.64 [R1+0x2d80], R202 ;  /* 0x002d80ca01007387 */ /* 0x0003e80000100a00 */
[----:B-1----:R-:W4:Y:S04]  /*6c730*/  LDL.LU.64 R202, [R1+0x1d48] ;  /* 0x001d480001ca7983 */ /* 0x002f280000300a00 */
[----:B------:R1:W-:Y:S04]  /*6c740*/  STL.64 [R1+0x2d78], R204 ;  /* 0x002d78cc01007387 */ /* 0x0003e80000100a00 */
[----:B-1----:R-:W4:Y:S04]  /*6c750*/  LDL.LU.64 R204, [R1+0x1d58] ;  /* 0x001d580001cc7983 */ /* 0x002f280000300a00 */
[----:B------:R1:W-:Y:S04]  /*6c760*/  STL.64 [R1+0x2d70], R206 ;  /* 0x002d70ce01007387 */ /* 0x0003e80000100a00 */
[----:B-1----:R-:W4:Y:S01]  /*6c770*/  LDL.64 R206, [R1+0xe08] ;  /* 0x000e080001ce7983 */ /* 0x002f220000100a00 */
[----:B------:R-:W-:-:S02]  /*6c780*/  IADD3 R252, R252, -0x284, RZ ;  /* 0xfffffd7cfcfc7810 */ /* 0x000fc40007ffe0ff */
[----:B------:R-:W-:Y:S01]  /*6c790*/  SHF.L.U32 R197, R193, 0x4, RZ ;  /* 0x00000004c1c57819 */ /* 0x000fe200000006ff */
[----:B------:R1:W-:Y:S04]  /*6c7a0*/  STL.64 [R1+0x2d68], R208 ;  /* 0x002d68d001007387 */ /* 0x0003e80000100a00 */
[----:B------:R-:W-:Y:S04]  /*6c7b0*/  STL.64 [R1+0x2d60], R210 ;  /* 0x002d60d201007387 */ /* 0x000fe80000100a00 */
[----:B------:R-:W-:Y:S01]  /*6c7c0*/  STL.64 [R1+0x2d58], R212 ;  /* 0x002d58d401007387 */ /* 0x000fe20000100a00 */
[----:B------:R-:W-:-:S03]  /*6c7d0*/  LOP3.LUT R197, R197, 0x70, RZ, 0xc0, !PT ;  /* 0x00000070c5c57812 */ /* 0x000fc600078ec0ff */
[----:B------:R-:W-:Y:S01]  /*6c7e0*/  STL.64 [R1+0x2d50], R214 ;  /* 0x002d50d601007387 */ /* 0x000fe20000100a00 */
[----:B--2---:R-:W-:-:S05]  /*6c7f0*/  IMAD.WIDE R216, R5, 0x4, R216 ;  /* 0x0000000405d87825 */ /* 0x004fca00078e02d8 */
[----:B------:R2:W-:Y:S04]  /*6c800*/  LDGSTS.E [R4+0x27f80], desc[UR60][R216.64], P0 ;  /* 0x27f80000d8047fae */ /* 0x0005e8000812187c */
[----:B------:R-:W0:Y:S01]  /*6c810*/  LDGDEPBAR ;  /* 0x00000000000079af */ /* 0x000e220000000000 */
[----:B------:R-:W-:Y:S01]  /*6c820*/  BAR.SYNC.DEFER_BLOCKING 0x0 ;  /* 0x0000000000007b1d */ /* 0x000fe20000010000 */
[----:B------:R-:W-:Y:S02]  /*6c830*/  ISETP.GE.U32.AND P0, PT, R252, 0x7ffffcfd, PT ;  /* 0x7ffffcfdfc00780c */ /* 0x000fe40003f06070 */
[----:B------:R-:W-:-:S03]  /*6c840*/  LOP3.LUT R252, R193, 0x7f, RZ, 0xc0, !PT ;  /* 0x0000007fc1fc7812 */ /* 0x000fc600078ec0ff */
[----:B------:R-:W-:Y:S04]  /*6c850*/  STL.64 [R1+0x2d48], R216 ;  /* 0x002d48d801007387 */ /* 0x000fe80000100a00 */
[----:B------:R-:W4:Y:S01]  /*6c860*/  LDL.LU.64 R194, [R1+0x1d38] ;  /* 0x001d380001c27983 */ /* 0x000f220000300a00 */
[----:B------:R-:W-:-:S03]  /*6c870*/  IMAD R197, R252, 0x80, R197 ;  /* 0x00000080fcc57824 */ /* 0x000fc600078e02c5 */
[----:B-1----:R-:W4:Y:S04]  /*6c880*/  LDL.LU.64 R208, [R1+0x1d30] ;  /* 0x001d300001d07983 */ /* 0x002f280000300a00 */
[----:B------:R-:W4:Y:S01]  /*6c890*/  LDL.LU.64 R192, [R1+0x1d28] ;  /* 0x001d280001c07983 */ /* 0x000f220000300a00 */
[----:B--2---:R-:W1:Y:S08]  /*6c8a0*/  LDC R4, c[0x0][0x230] ;  /* 0x00008c00ff047b82 */ /* 0x004e700000000800 */
[----:B------:R-:W2:Y:S01]  /*6c8b0*/  LDC R252, c[0x0][0x230] ;  /* 0x00008c00fffc7b82 */ /* 0x000ea20000000800 */
[----:B------:R-:W-:Y:S01]  /*6c8c0*/  IADD3 R197, R14, 0x200000, R197 ;  /* 0x002000000ec57810 */ /* 0x000fe20007ffe0c5 */
[----:B---3--:R-:W-:Y:S04]  /*6c8d0*/  STL.64 [R1+0x2d40], R12 ;  /* 0x002d400c01007387 */ /* 0x008fe80000100a00 */
[----:B----4-:R3:W-:Y:S02]  /*6c8e0*/  STL.64 [R1+0x2d38], R6 ;  /* 0x002d380601007387 */ /* 0x0107e40000100a00 */
[----:B---3--:R-:W3:Y:S01]  /*6c8f0*/  LDC R7, c[0x0][0x230] ;  /* 0x00008c00ff077b82 */ /* 0x008ee20000000800 */
[----:B------:R-:W-:-:S04]  /*6c900*/  IMAD.WIDE R190, R8, 0x4, R190 ;  /* 0x0000000408be7825 */ /* 0x000fc800078e02be */
[----:B-1----:R-:W-:-:S03]  /*6c910*/  VIADD R4, R4, 0xfffffd7d ;  /* 0xfffffd7d04047836 */ /* 0x002fc60000000000 */
[----:B------:R-:W1:Y:S01]  /*6c920*/  LDC R6, c[0x0][0x230] ;  /* 0x00008c00ff067b82 */ /* 0x000e620000000800 */
[----:B------:R-:W-:Y:S01]  /*6c930*/  @!PT LDS RZ, [RZ] ;  /* 0x00000000fffff984 */ /* 0x000fe20000000800 */
[----:B------:R-:W-:Y:S01]  /*6c940*/  @!PT LDS RZ, [RZ] ;  /* 0x00000000fffff984 */ /* 0x000fe20000000800 */
[----:B------:R-:W-:Y:S01]  /*6c950*/  @!PT LDS RZ, [RZ] ;  /* 0x00000000fffff984 */ /* 0x000fe20000000800 */
[----:B------:R-:W-:Y:S04]  /*6c960*/  LDGSTS.E [R197+0x60000], desc[UR60][R198.64], !P4 ;  /* 0x60000000c6c57fae */ /* 0x000fe8000e12187c */
[----:B------:R-:W4:Y:S01]  /*6c970*/  LDL.LU.64 R198, [R1+0x1d20] ;  /* 0x001d200001c67983 */ /* 0x000f220000300a00 */
[----:B------:R-:W-:Y:S02]  /*6c980*/  ISETP.GE.U32.AND P5, PT, R4, 0x7ffffcfe, PT ;  /* 0x7ffffcfe0400780c */ /* 0x000fe40003fa6070 */
[----:B------:R-:W2:Y:S01]  /*6c990*/  LDC R4, c[0x0][0x230] ;  /* 0x00008c00ff047b82 */ /* 0x000ea20000000800 */
[----:B------:R-:W-:Y:S01]  /*6c9a0*/  IMAD.WIDE R12, R8, 0x4, R200 ;  /* 0x00000004080c7825 */ /* 0x000fe200078e02c8 */
[----:B------:R3:W-:Y:S06]  /*6c9b0*/  LDGSTS.E [R197+0x64000], desc[UR60][R206.64], !P4 ;  /* 0x64000000cec57fae */ /* 0x0007ec000e12187c */
[----:B---3--:R-:W3:Y:S01]  /*6c9c0*/  LDC R207, c[0x0][0x230] ;  /* 0x00008c00ffcf7b82 */ /* 0x008ee20000000800 */
[----:B--2---:R-:W-:-:S02]  /*6c9d0*/  VIADD R4, R4, 0xfffffd5f ;  /* 0xfffffd5f04047836 */ /* 0x004fc40000000000 */
[----:B------:R-:W-:-:S03]  /*6c9e0*/  IMAD.WIDE R204, R8, 0x4, R204 ;  /* 0x0000000408cc7825 */ /* 0x000fc600078e02cc */
[----:B------:R-:W-:Y:S02]  /*6c9f0*/  ISETP.GE.U32.AND P4, PT, R4, 0x7ffffce0, PT ;  /* 0x7ffffce00400780c */ /* 0x000fe40003f86070 */
[----:B------:R2:W-:Y:S04]  /*6ca00*/  STL.64 [R1+0xe10], R204 ;  /* 0x000e10cc01007387 */ /* 0x0005e80000100a00 */
[----:B------:R1:W-:Y:S04]  /*6ca10*/  STL.64 [R1+0xe18], R190 ;  /* 0x000e18be01007387 */ /* 0x0003e80000100a00 */
[----:B------:R-:W-:Y:S04]  /*6ca20*/  LDGSTS.E [R197+0x60004], desc[UR60][R204.64], !P6 ;  /* 0x60004000ccc57fae */ /* 0x000fe8000f12187c */
[----:B------:R-:W-:Y:S01]  /*6ca30*/  LDGSTS.E [R197+0x64004], desc[UR60][R190.64], !P6 ;  /* 0x64004000bec57fae */ /* 0x000fe2000f12187c */
[----:B---3--:R-:W-:-:S02]  /*6ca40*/  VIADD R4, R207, 0xfffffd5d ;  /* 0xfffffd5dcf047836 */ /* 0x008fc40000000000 */
[----:B------:R-:W-:Y:S02]  /*6ca50*/  IMAD.WIDE R206, R8, 0x4, R202 ;  /* 0x0000000408ce7825 */ /* 0x000fe400078e02ca */
[----:B------:R-:W3:Y:S04]  /*6ca60*/  LDL.LU.64 R202, [R1+0x1d18] ;  /* 0x001d180001ca7983 */ /* 0x000ee80000300a00 */
[----:B------:R-:W3:Y:S04]  /*6ca70*/  LDL.LU.64 R200, [R1+0x1d10] ;  /* 0x001d100001c87983 */ /* 0x000ee80000300a00 */
[----:B------:R1:W-:Y:S04]  /*6ca80*/  STL.64 [R1+0xe20], R206 ;  /* 0x000e20ce01007387 */ /* 0x0003e80000100a00 */
[----:B------:R1:W-:Y:S04]  /*6ca90*/  LDGSTS.E [R197+0x60008], desc[UR60][R206.64], !P5 ;  /* 0x60008000cec57fae */ /* 0x0003e8000e92187c */
[----:B------:R1:W-:Y:S04]  /*6caa0*/  STL.64 [R1+0xe28], R12 ;  /* 0x000e280c01007387 */ /* 0x0003e80000100a00 */
[----:B--2---:R-:W2:Y:S04]  /*6cab0*/  LDL.LU.64 R204, [R1+0x1d08] ;  /* 0x001d080001cc7983 */ /* 0x004ea80000300a00 */
[----:B-1----:R-:W2:Y:S01]  /*6cac0*/  LDL.LU.64 R190, [R1+0x1d00] ;  /* 0x001d000001be7983 */ /* 0x002ea20000300a00 */
[----:B------:R-:W-:-:S03]  /*6cad0*/  IADD3 R252, R252, -0x2a2, RZ ;  /* 0xfffffd5efcfc7810 */ /* 0x000fc60007ffe0ff */
[----:B------:R1:W-:Y:S01]  /*6cae0*/  LDGSTS.E [R197+0x64008], desc[UR60][R12.64], !P5 ;  /* 0x640080000cc57fae */ /* 0x0003e2000e92187c */
[----:B------:R-:W1:Y:S08]  /*6caf0*/  LDC R206, c[0x0][0x230] ;  /* 0x00008c00ffce7b82 */ /* 0x000e700000000800 */
[----:B------:R-:W1:Y:S01]  /*6cb00*/  LDC R207, c[0x0][0x230] ;  /* 0x00008c00ffcf7b82 */ /* 0x000e620000000800 */
[----:B------:R-:W-:-:S02]  /*6cb10*/  ISETP.GE.U32.AND P6, PT, R252, 0x7ffffcdf, PT ;  /* 0x7ffffcdffc00780c */ /* 0x000fc40003fc6070 */
[----:B------:R-:W-:-:S05]  /*6cb20*/  ISETP.GE.U32.AND P5, PT, R4, 0x7ffffcde, PT ;  /* 0x7ffffcde0400780c */ /* 0x000fca0003fa6070 */
[----:B-1----:R-:W1:Y:S08]  /*6cb30*/  LDC R12, c[0x0][0x230] ;  /* 0x00008c00ff0c7b82 */ /* 0x002e700000000800 */
[----:B------:R-:W1:Y:S01]  /*6cb40*/  LDC R13, c[0x0][0x230] ;  /* 0x00008c00ff0d7b82 */ /* 0x000e620000000800 */
[----:B------:R-:W-:Y:S01]  /*6cb50*/  IADD3 R252, R206, -0x2a4, RZ ;  /* 0xfffffd5ccefc7810 */ /* 0x000fe20007ffe0ff */
[----:B------:R-:W-:-:S02]  /*6cb60*/  VIADD R4, R207, 0xfffffd3f ;  /* 0xfffffd3fcf047836 */ /* 0x000fc40000000000 */
[----:B------:R-:W-:-:S04]  /*6cb70*/  IMAD.WIDE R194, R8, 0x4, R194 ;  /* 0x0000000408c27825 */ /* 0x000fc800078e02c2 */
[----:B------:R-:W-:-:S04]  /*6cb80*/  IMAD.WIDE R212, R8, 0x4, R208 ;  /* 0x0000000408d47825 */ /* 0x000fc800078e02d0 */
[C---:B------:R-:W-:Y:S01]  /*6cb90*/  IMAD.WIDE R210, R8.reuse, 0x4, R192 ;  /* 0x0000000408d27825 */ /* 0x040fe200078e02c0 */
[----:B------:R1:W-:Y:S04]  /*6cba0*/  STL.64 [R1+0xe30], R194 ;  /* 0x000e30c201007387 */ /* 0x0003e80000100a00 */
[----:B------:R-:W2:Y:S04]  /*6cbb0*/  LDL.LU.64 R206, [R1+0x1cf8] ;  /* 0x001cf80001ce7983 */ /* 0x000ea80000300a00 */
[----:B------:R-:W-:Y:S04]  /*6cbc0*/  STL.64 [R1+0xe38], R212 ;  /* 0x000e38d401007387 */ /* 0x000fe80000100a00 */
[----:B------:R-:W2:Y:S04]  /*6cbd0*/  LDL.LU.64 R192, [R1+0x1cf0] ;  /* 0x001cf00001c07983 */ /* 0x000ea80000300a00 */
[----:B------:R-:W-:Y:S04]  /*6cbe0*/  STL.64 [R1+0x1020], R210 ;  /* 0x001020d201007387 */ /* 0x000fe80000100a00 */
[----:B------:R-:W-:Y:S04]  /*6cbf0*/  LDGSTS.E [R197+0x6000c], desc[UR60][R194.64], !P0 ;  /* 0x6000c000c2c57fae */ /* 0x000fe8000c12187c */
[----:B------:R-:W-:Y:S04]  /*6cc00*/  LDGSTS.E [R197+0x6400c], desc[UR60][R212.64], !P0 ;  /* 0x6400c000d4c57fae */ /* 0x000fe8000c12187c */
[----:B------:R-:W-:Y:S01]  /*6cc10*/  LDGSTS.E [R197+0x68000], desc[UR60][R210.64], !P4 ;  /* 0x68000000d2c57fae */ /* 0x000fe2000e12187c */
[----:B----4-:R-:W-:-:S03]  /*6cc20*/  IMAD.WIDE R208, R8, 0x4, R198 ;  /* 0x0000000408d07825 */ /* 0x010fc600078e02c6 */
[----:B------:R-:W4:Y:S04]  /*6cc30*/  LDL.LU.64 R198, [R1+0x1ce8] ;  /* 0x001ce80001c67983 */ /* 0x000f280000300a00 */
[----:B-1----:R-:W4:Y:S04]  /*6cc40*/  LDL.LU.64 R194, [R1+0x1ce0] ;  /* 0x001ce00001c27983 */ /* 0x002f280000300a00 */
[----:B------:R1:W-:Y:S04]  /*6cc50*/  STL.64 [R1+0x1030], R208 ;  /* 0x001030d001007387 */ /* 0x0003e80000100a00 */
[----:B------:R1:W-:Y:S01]  /*6cc60*/  LDGSTS.E [R197+0x6c000], desc[UR60][R208.64], !P4 ;  /* 0x6c000000d0c57fae */ /* 0x0003e2000e12187c */
[----:B------:R-:W-:Y:S01]  /*6cc70*/  ISETP.GE.U32.AND P0, PT, R252, 0x7ffffcdd, PT ;  /* 0x7ffffcddfc00780c */ /* 0x000fe20003f06070 */
[----:B---3--:R-:W-:-:S04]  /*6cc80*/  IMAD.WIDE R202, R8, 0x4, R202 ;  /* 0x0000000408ca7825 */ /* 0x008fc800078e02ca */
[C---:B------:R-:W-:Y:S01]  /*6cc90*/  IMAD.WIDE R200, R8.reuse, 0x4, R200 ;  /* 0x0000000408c87825 */ /* 0x040fe200078e02c8 */
[----:B-1----:R-:W1:Y:S03]  /*6cca0*/  LDC R208, c[0x0][0x230] ;  /* 0x00008c00ffd07b82 */ /* 0x002e660000000800 */
[C---:B--2---:R-:W-:Y:S01]  /*6ccb0*/  IMAD.WIDE R212, R8.reuse, 0x4, R204 ;  /* 0x0000000408d47825 */ /* 0x044fe200078e02cc */
        /* <DEDUP_REMOVED lines=14> */
[C---:B------:R-:W-:Y:S01]  /*6cda0*/  IMAD.WIDE R192, R8.reuse, 0x4, R192 ;  /* 0x0000000408c07825 */ /* 0x040fe200078e02c0 */
[----:B------:R-:W-:Y:S04]  /*6cdb0*/  STL.64 [R1+0x1060], R206 ;  /* 0x001060ce01007387 */ /* 0x000fe80000100a00 */
[----:B------:R1:W-:Y:S04]  /*6cdc0*/  STL.64 [R1+0x1068], R192 ;  /* 0x001068c001007387 */ /* 0x0003e80000100a00 */
[----:B------:R-:W-:Y:S04]  /*6cdd0*/  LDGSTS.E [R197+0x6800c], desc[UR60][R206.64], !P0 ;  /* 0x6800c000cec57fae */ /* 0x000fe8000c12187c */
[----:B------:R-:W-:Y:S01]  /*6cde0*/  LDGSTS.E [R197+0x6c00c], desc[UR60][R192.64], !P0 ;  /* 0x6c00c000c0c57fae */ /* 0x000fe2000c12187c */
[----:B----4-:R-:W-:-:S03]  /*6cdf0*/  IMAD.WIDE R212, R8, 0x4, R198 ;  /* 0x0000000408d47825 */ /* 0x010fc600078e02c6 */
[----:B------:R-:W4:Y:S01]  /*6ce00*/  LDL.LU.64 R198, [R1+0x1cb8] ;  /* 0x001cb80001c67983 */ /* 0x000f220000300a00 */
[----:B-1----:R-:W-:-:S03]  /*6ce10*/  IMAD.WIDE R210, R8, 0x4, R194 ;  /* 0x0000000408d27825 */ /* 0x002fc600078e02c2 */
[----:B------:R-:W4:Y:S04]  /*6ce20*/  LDL.LU.64 R194, [R1+0x1cb0] ;  /* 0x001cb00001c27983 */ /* 0x000f280000300a00 */
[----:B------:R1:W-:Y:S04]  /*6ce30*/  STL.64 [R1+0x1270], R212 ;  /* 0x001270d401007387 */ /* 0x0003e80000100a00 */
[----:B------:R2:W-:Y:S04]  /*6ce40*/  STL.64 [R1+0x1278], R210 ;  /* 0x001278d201007387 */ /* 0x0005e80000100a00 */
[----:B------:R-:W4:Y:S04]  /*6ce50*/  LDL.LU.64 R192, [R1+0x1ca8] ;  /* 0x001ca80001c07983 */ /* 0x000f280000300a00 */
[----:B------:R-:W4:Y:S01]  /*6ce60*/  LDL.LU.64 R206, [R1+0x1ca0] ;  /* 0x001ca00001ce7983 */ /* 0x000f220000300a00 */
[----:B------:R-:W-:-:S02]  /*6ce70*/  ISETP.GE.U32.AND P4, PT, R4, 0x7ffffcc0, PT ;  /* 0x7ffffcc00400780c */ /* 0x000fc40003f86070 */
[----:B------:R-:W-:Y:S01]  /*6ce80*/  IADD3 R252, R196, -0x2c2, RZ ;  /* 0xfffffd3ec4fc7810 */ /* 0x000fe20007ffe0ff */
[----:B------:R-:W-:Y:S01]  /*6ce90*/  VIADD R4, R7, 0xfffffd3d ;  /* 0xfffffd3d07047836 */ /* 0x000fe20000000000 */
[----:B------:R-:W4:Y:S08]  /*6cea0*/  LDC R196, c[0x0][0x230] ;  /* 0x00008c00ffc47b82 */ /* 0x000f300000000800 */
[----:B------:R-:W4:Y:S01]  /*6ceb0*/  LDC R7, c[0x0][0x230] ;  /* 0x00008c00ff077b82 */ /* 0x000f220000000800 */
[----:B------:R-:W-:-:S02]  /*6cec0*/  ISETP.GE.U32.AND P6, PT, R252, 0x7ffffcbf, PT ;  /* 0x7ffffcbffc00780c */ /* 0x000fc40003fc6070 */
[----:B------:R-:W-:Y:S01]  /*6ced0*/  ISETP.GE.U32.AND P5, PT, R4, 0x7ffffcbe, PT ;  /* 0x7ffffcbe0400780c */ /* 0x000fe20003fa6070 */
[----:B------:R1:W-:Y:S04]  /*6cee0*/  LDGSTS.E [R197+0x70000], desc[UR60][R212.64], !P4 ;  /* 0x70000000d4c57fae */ /* 0x0003e8000e12187c */
[----:B------:R2:W-:Y:S01]  /*6cef0*/  LDGSTS.E [R197+0x74000], desc[UR60][R210.64], !P4 ;  /* 0x74000000d2c57fae */ /* 0x0005e2000e12187c */
[----:B------:R-:W-:Y:S02]  /*6cf00*/  IADD3 R252, R208, -0x2e2, RZ ;  /* 0xfffffd1ed0fc7810 */ /* 0x000fe40007ffe0ff */
[----:B------:R-:W-:Y:S02]  /*6cf10*/  IADD3 R4, R12, -0x2c4, RZ ;  /* 0xfffffd3c0c047810 */ /* 0x000fe40007ffe0ff */
[----:B------:R-:W4:Y:S02]  /*6cf20*/  LDC R12, c[0x0][0x230] ;  /* 0x00008c00ff0c7b82 */ /* 0x000f240000000800 */
[----:B------:R-:W-:Y:S01]  /*6cf30*/  ISETP.GE.U32.AND P0, PT, R4, 0x7ffffcbd, PT ;  /* 0x7ffffcbd0400780c */ /* 0x000fe20003f06070 */
[----:B------:R-:W-:-:S05]  /*6cf40*/  VIADD R4, R6, 0xfffffd1f ;  /* 0xfffffd1f06047836 */ /* 0x000fca0000000000 */
[----:B------:R-:W4:Y:S01]  /*6cf50*/  LDC R6, c[0x0][0x230] ;  /* 0x00008c00ff067b82 */ /* 0x000f220000000800 */
[----:B------:R-:W-:Y:S01]  /*6cf60*/  ISETP.GE.U32.AND P4, PT, R4, 0x7ffffca0, PT ;  /* 0x7ffffca00400780c */ /* 0x000fe20003f86070 */
[----:B------:R-:W-:-:S04]  /*6cf70*/  IMAD.WIDE R190, R8, 0x4, R190 ;  /* 0x0000000408be7825 */ /* 0x000fc800078e02be */
[C---:B-1----:R-:W-:Y:S01]  /*6cf80*/  IMAD.WIDE R212, R8.reuse, 0x4, R204 ;  /* 0x0000000408d47825 */ /* 0x042fe200078e02cc */
[----:B------:R1:W-:Y:S04]  /*6cf90*/  STL.64 [R1+0x1280], R190 ;  /* 0x001280be01007387 */ /* 0x0003e80000100a00 */
[----:B------:R-:W-:Y:S04]  /*6cfa0*/  STL.64 [R1+0x1288], R212 ;  /* 0x001288d401007387 */ /* 0x000fe80000100a00 */
[----:B------:R-:W-:Y:S04]  /*6cfb0*/  LDGSTS.E [R197+0x70004], desc[UR60][R190.64], !P6 ;  /* 0x70004000bec57fae */ /* 0x000fe8000f12187c */
[----:B------:R-:W-:Y:S01]  /*6cfc0*/  LDGSTS.E [R197+0x74004], desc[UR60][R212.64], !P6 ;  /* 0x74004000d4c57fae */ /* 0x000fe2000f12187c */
[----:B--2---:R-:W-:-:S04]  /*6cfd0*/  IMAD.WIDE R210, R8, 0x4, R202 ;  /* 0x0000000408d27825 */ /* 0x004fc800078e02ca */
[C---:B---3--:R-:W-:Y:S01]  /*6cfe0*/  IMAD.WIDE R202, R8.reuse, 0x4, R200 ;  /* 0x0000000408ca7825 */ /* 0x048fe200078e02c8 */
[----:B-1----:R-:W2:Y:S04]  /*6cff0*/  LDL.LU.64 R190, [R1+0x1c98] ;  /* 0x001c980001be7983 */ /* 0x002ea80000300a00 */
[----:B------:R-:W-:Y:S04]  /*6d000*/  STL.64 [R1+0x1290], R210 ;  /* 0x001290d201007387 */ /* 0x000fe80000100a00 */
[----:B------:R-:W3:Y:S04]  /*6d010*/  LDL.LU.64 R208, [R1+0x1c88] ;  /* 0x001c880001d07983 */ /* 0x000ee80000300a00 */
[----:B------:R1:W-:Y:S04]  /*6d020*/  STL.64 [R1+0x1298], R202 ;  /* 0x001298ca01007387 */ /* 0x0003e80000100a00 */
[----:B------:R-:W3:Y:S04]  /*6d030*/  LDL.LU.64 R204, [R1+0x1c90] ;  /* 0x001c900001cc7983 */ /* 0x000ee80000300a00 */
[----:B------:R-:W3:Y:S04]  /*6d040*/  LDL.LU.64 R200, [R1+0x1c78] ;  /* 0x001c780001c87983 */ /* 0x000ee80000300a00 */
[----:B------:R4:W-:Y:S04]  /*6d050*/  LDGSTS.E [R197+0x70008], desc[UR60][R210.64], !P5 ;  /* 0x70008000d2c57fae */ /* 0x0009e8000e92187c */
[----:B------:R-:W-:Y:S04]  /*6d060*/  LDGSTS.E [R197+0x74008], desc[UR60][R202.64], !P5 ;  /* 0x74008000cac57fae */ /* 0x000fe8000e92187c */
[----:B-1----:R-:W3:Y:S01]  /*6d070*/  LDL.LU.64 R202, [R1+0x1c80] ;  /* 0x001c800001ca7983 */ /* 0x002ee20000300a00 */
[----:B----4-:R-:W-:-:S03]  /*6d080*/  IMAD.WIDE R210, R8, 0x4, R198 ;  /* 0x0000000408d27825 */ /* 0x010fc600078e02c6 */
[----:B------:R-:W4:Y:S01]  /*6d090*/  LDL.LU.64 R198, [R1+0x1c70] ;  /* 0x001c700001c67983 */ /* 0x000f220000300a00 */
[----:B------:R-:W-:-:S03]  /*6d0a0*/  IMAD.WIDE R194, R8, 0x4, R194 ;  /* 0x0000000408c27825 */ /* 0x000fc600078e02c2 */
[----:B------:R-:W-:Y:S01]  /*6d0b0*/  STL.64 [R1+0x12a8], R210 ;  /* 0x0012a8d201007387 */ /* 0x000fe20000100a00 */
[----:B------:R-:W-:-:S04]  /*6d0c0*/  IMAD.WIDE R192, R8, 0x4, R192 ;  /* 0x0000000408c07825 */ /* 0x000fc800078e02c0 */
[----:B------:R-:W-:Y:S01]  /*6d0d0*/  IMAD.WIDE R206, R8, 0x4, R206 ;  /* 0x0000000408ce7825 */ /* 0x000fe200078e02ce */
[----:B------:R-:W-:Y:S04]  /*6d0e0*/  LDGSTS.E [R197+0x7000c], desc[UR60][R210.64], !P0 ;  /* 0x7000c000d2c57fae */ /* 0x000fe8000c12187c */
[----:B------:R1:W-:Y:S04]  /*6d0f0*/  STL.64 [R1+0x12b0], R194 ;  /* 0x0012b0c201007387 */ /* 0x0003e80000100a00 */
[----:B------:R1:W-:Y:S04]  /*6d100*/  STL.64 [R1+0x1d70], R192 ;  /* 0x001d70c001007387 */ /* 0x0003e80000100a00 */
[----:B------:R-:W-:Y:S04]  /*6d110*/  LDGSTS.E [R197+0x7400c], desc[UR60][R194.64], !P0 ;  /* 0x7400c000c2c57fae */ /* 0x000fe8000c12187c */
[----:B------:R1:W-:Y:S04]  /*6d120*/  STL.64 [R1+0x1d78], R206 ;  /* 0x001d78ce01007387 */ /* 0x0003e80000100a00 */
[----:B------:R-:W-:Y:S01]  /*6d130*/  LDGSTS.E [R197+0x78000], desc[UR60][R192.64], !P4 ;  /* 0x78000000c0c57fae */ /* 0x000fe2000e12187c */
[----:B------:R-:W-:Y:S01]  /*6d140*/  VIADD R4, R13, 0xfffffd1d ;  /* 0xfffffd1d0d047836 */ /* 0x000fe20000000000 */
[----:B------:R-:W-:-:S02]  /*6d150*/  ISETP.GE.U32.AND P6, PT, R252, 0x7ffffc9f, PT ;  /* 0x7ffffc9ffc00780c */ /* 0x000fc40003fc6070 */
[----:B------:R1:W-:Y:S01]  /*6d160*/  LDGSTS.E [R197+0x7c000], desc[UR60][R206.64], !P4 ;  /* 0x7c000000cec57fae */ /* 0x0003e2000e12187c */
[----:B------:R-:W4:Y:S03]  /*6d170*/  LDC R13, c[0x0][0x230] ;  /* 0x00008c00ff0d7b82 */ /* 0x000f260000000800 */
[----:B-1----:R-:W4:Y:S04]  /*6d180*/  LDL.LU.64 R194, [R1+0x1c68] ;  /* 0x001c680001c27983 */ /* 0x002f280000300a00 */
[----:B------:R-:W4:Y:S01]  /*6d190*/  LDL.LU.64 R192, [R1+0x1c60] ;  /* 0x001c600001c07983 */ /* 0x000f220000300a00 */
[----:B------:R-:W-:Y:S02]  /*6d1a0*/  ISETP.GE.U32.AND P5, PT, R4, 0x7ffffc9e, PT ;  /* 0x7ffffc9e0400780c */ /* 0x000fe40003fa6070 */
[----:B------:R-:W-:-:S02]  /*6d1b0*/  IADD3 R4, R7, -0x2e4, RZ ;  /* 0xfffffd1c07047810 */ /* 0x000fc40007ffe0ff */
[----:B------:R-:W-:Y:S01]  /*6d1c0*/  IADD3 R252, R196, -0x286, RZ ;  /* 0xfffffd7ac4fc7810 */ /* 0x000fe20007ffe0ff */
[----:B------:R-:W1:Y:S08]  /*6d1d0*/  LDC R7, c[0x0][0x230] ;  /* 0x00008c00ff077b82 */ /* 0x000e700000000800 */
[----:B------:R-:W1:Y:S01]  /*6d1e0*/  LDC R206, c[0x0][0x230] ;  /* 0x00008c00ffce7b82 */ /* 0x000e620000000800 */
[----:B------:R-:W-:Y:S01]  /*6d1f0*/  ISETP.GE.U32.AND P0, PT, R4, 0x7ffffc9d, PT ;  /* 0x7ffffc9d0400780c */ /* 0x000fe20003f06070 */
[----:B------:R-:W-:-:S06]  /*6d200*/  VIADD R4, R6, 0xfffffd7b ;  /* 0xfffffd7b06047836 */ /* 0x000fcc0000000000 */
[----:B------:R-:W1:Y:S08]  /*6d210*/  LDC R6, c[0x0][0x230] ;  /* 0x00008c00ff067b82 */ /* 0x000e700000000800 */
[----:B------:R-:W1:Y:S01]  /*6d220*/  LDC R207, c[0x0][0x230] ;  /* 0x00008c00ffcf7b82 */ /* 0x000e620000000800 */
[----:B------:R-:W-:Y:S01]  /*6d230*/  ISETP.GE.U32.AND P4, PT, R4, 0x7ffffcfc, PT ;  /* 0x7ffffcfc0400780c */ /* 0x000fe20003f86070 */
[----:B--2---:R-:W-:-:S04]  /*6d240*/  IMAD.WIDE R190, R8, 0x4, R190 ;  /* 0x0000000408be7825 */ /* 0x004fc800078e02be */
[----:B---3--:R-:W-:-:S04]  /*6d250*/  IMAD.WIDE R214, R8, 0x4, R208 ;  /* 0x0000000408d67825 */ /* 0x008fc800078e02d0 */
[----:B------:R-:W-:-:S04]  /*6d260*/  IMAD.WIDE R216, R8, 0x4, R204 ;  /* 0x0000000408d87825 */ /* 0x000fc800078e02cc */
[C---:B------:R-:W-:Y:S01]  /*6d270*/  IMAD.WIDE R210, R8.reuse, 0x4, R200 ;  /* 0x0000000408d27825 */ /* 0x040fe200078e02c8 */
[----:B------:R2:W-:Y:S04]  /*6d280*/  STL.64 [R1+0x1d88], R190 ;  /* 0x001d88be01007387 */ /* 0x0005e80000100a00 */
[----:B------:R-:W3:Y:S04]  /*6d290*/  LDL.LU.64 R204, [R1+0x1c58] ;  /* 0x001c580001cc7983 */ /* 0x000ee80000300a00 */
[----:B------:R-:W-:Y:S04]  /*6d2a0*/  STL.64 [R1+0x1da8], R214 ;  /* 0x001da8d601007387 */ /* 0x000fe80000100a00 */
[----:B------:R-:W-:Y:S04]  /*6d2b0*/  STL.64 [R1+0x1d80], R216 ;  /* 0x001d80d801007387 */ /* 0x000fe80000100a00 */
[----:B------:R-:W3:Y:S04]  /*6d2c0*/  LDL.LU.64 R200, [R1+0x1c50] ;  /* 0x001c500001c87983 */ /* 0x000ee80000300a00 */
[----:B------:R-:W-:Y:S04]  /*6d2d0*/  STL.64 [R1+0x1db8], R210 ;  /* 0x001db8d201007387 */ /* 0x000fe80000100a00 */
[----:B------:R-:W-:Y:S04]  /*6d2e0*/  LDGSTS.E [R197+0x78004], desc[UR60][R190.64], !P6 ;  /* 0x78004000bec57fae */ /* 0x000fe8000f12187c */
[----:B------:R-:W-:Y:S04]  /*6d2f0*/  LDGSTS.E [R197+0x7c004], desc[UR60][R216.64], !P6 ;  /* 0x7c004000d8c57fae */ /* 0x000fe8000f12187c */
[----:B------:R-:W-:Y:S01]  /*6d300*/  LDGSTS.E [R197+0x78008], desc[UR60][R214.64], !P5 ;  /* 0x78008000d6c57fae */ /* 0x000fe2000e92187c */
[----:B------:R-:W-:-:S03]  /*6d310*/  IMAD.WIDE R212, R8, 0x4, R202 ;  /* 0x0000000408d47825 */ /* 0x000fc600078e02ca */
[----:B------:R-:W3:Y:S04]  /*6d320*/  LDL.LU.64 R202, [R1+0x1c48] ;  /* 0x001c480001ca7983 */ /* 0x000ee80000300a00 */
[----:B------:R-:W-:Y:S04]  /*6d330*/  STL.64 [R1+0x1d90], R212 ;  /* 0x001d90d401007387 */ /* 0x000fe80000100a00 */
[----:B------:R-:W-:Y:S04]  /*6d340*/  LDGSTS.E [R197+0x7c008], desc[UR60][R212.64], !P5 ;  /* 0x7c008000d4c57fae */ /* 0x000fe8000e92187c */
[----:B------:R-:W-:Y:S01]  /*6d350*/  LDGSTS.E [R197+0x7800c], desc[UR60][R210.64], !P0 ;  /* 0x7800c000d2c57fae */ /* 0x000fe2000c12187c */
[----:B----4-:R-:W-:-:S03]  /*6d360*/  IMAD.WIDE R208, R8, 0x4, R198 ;  /* 0x0000000408d07825 */ /* 0x010fc600078e02c6 */
[----:B------:R-:W4:Y:S04]  /*6d370*/  LDL.LU.64 R198, [R1+0x1c40] ;  /* 0x001c400001c67983 */ /* 0x000f280000300a00 */
[----:B--2---:R-:W2:Y:S04]  /*6d380*/  LDL.LU.64 R190, [R1+0x2db0] ;  /* 0x002db00001be7983 */ /* 0x004ea80000300a00 */
[----:B------:R1:W-:Y:S04]  /*6d390*/  LDGSTS.E [R197+0x7c00c], desc[UR60][R208.64], !P0 ;  /* 0x7c00c000d0c57fae */ /* 0x0003e8000c12187c */
[----:B------:R1:W-:Y:S02]  /*6d3a0*/  STL.64 [R1+0x1db0], R208 ;  /* 0x001db0d001007387 */ /* 0x0003e40000100a00 */
[----:B-1----:R-:W-:-:S02]  /*6d3b0*/  IMAD.WIDE R196, R8, 0x4, R194 ;  /* 0x0000000408c47825 */ /* 0x002fc400078e02c2 */
[----:B------:R-:W2:Y:S04]  /*6d3c0*/  LDL.LU.64 R194, [R1+0x1c38] ;  /* 0x001c380001c27983 */ /* 0x000ea80000300a00 */
[----:B------:R-:W2:Y:S01]  /*6d3d0*/  LDL.LU.64 R208, [R1+0x1c30] ;  /* 0x001c300001d07983 */ /* 0x000ea20000300a00 */
[----:B------:R-:W-:-:S03]  /*6d3e0*/  IMAD.WIDE R210, R8, 0x4, R192 ;  /* 0x0000000408d27825 */ /* 0x000fc600078e02c0 */
[----:B------:R1:W-:Y:S04]  /*6d3f0*/  STL.64 [R1+0xe40], R196 ;  /* 0x000e40c401007387 */ /* 0x0003e80000100a00 */
[----:B------:R-:W2:Y:S04]  /*6d400*/  LDL.LU.64 R192, [R1+0x1c28] ;  /* 0x001c280001c07983 */ /* 0x000ea80000300a00 */
[----:B------:R4:W-:Y:S04]  /*6d410*/  STL.64 [R1+0xe48], R210 ;  /* 0x000e48d201007387 */ /* 0x0009e80000100a00 */
[----:B------:R-:W-:Y:S01]  /*6d420*/  LDGSTS.E [R243+0x60000], desc[UR60][R196.64], !P4 ;  /* 0x60000000c4f37fae */ /* 0x000fe2000e12187c */
[----:B------:R-:W-:-:S03]  /*6d430*/  ISETP.GE.U32.AND P6, PT, R252, 0x7ffffcfb, PT ;  /* 0x7ffffcfbfc00780c */ /* 0x000fc60003fc6070 */
[----:B------:R4:W-:Y:S04]  /*6d440*/  LDGSTS.E [R243+0x64000], desc[UR60][R210.64], !P4 ;  /* 0x64000000d2f37fae */ /* 0x0009e8000e12187c */
[----:B-1----:R-:W2:Y:S01]  /*6d450*/  LDL.LU.64 R196, [R1+0x1c20] ;  /* 0x001c200001c47983 */ /* 0x002ea20000300a00 */
[----:B------:R-:W-:Y:S01]  /*6d460*/  VIADD R4, R12, 0xfffffd79 ;  /* 0xfffffd790c047836 */ /* 0x000fe20000000000 */
[----:B------:R-:W-:Y:S01]  /*6d470*/  IADD3 R252, R7, -0x288, RZ ;  /* 0xfffffd7807fc7810 */ /* 0x000fe20007ffe0ff */
[----:B------:R-:W1:Y:S08]  /*6d480*/  LDC R12, c[0x0][0x230] ;  /* 0x00008c00ff0c7b82 */ /* 0x000e700000000800 */
[----:B------:R-:W1:Y:S01]  /*6d490*/  LDC R7, c[0x0][0x230] ;  /* 0x00008c00ff077b82 */ /* 0x000e620000000800 */
[----:B------:R-:W-:-:S02]  /*6d4a0*/  ISETP.GE.U32.AND P5, PT, R4, 0x7ffffcfa, PT ;  /* 0x7ffffcfa0400780c */ /* 0x000fc40003fa6070 */
[----:B------:R-:W-:Y:S01]  /*6d4b0*/  ISETP.GE.U32.AND P0, PT, R252, 0x7ffffcf9, PT ;  /* 0x7ffffcf9fc00780c */ /* 0x000fe20003f06070 */
[----:B---3--:R-:W-:-:S04]  /*6d4c0*/  IMAD.WIDE R204, R8, 0x4, R204 ;  /* 0x0000000408cc7825 */ /* 0x008fc800078e02cc */
[C---:B------:R-:W-:Y:S01]  /*6d4d0*/  IMAD.WIDE R200, R8.reuse, 0x4, R200 ;  /* 0x0000000408c87825 */ /* 0x040fe200078e02c8 */
[----:B------:R3:W-:Y:S04]  /*6d4e0*/  STL.64 [R1+0xe50], R204 ;  /* 0x000e50cc01007387 */ /* 0x0007e80000100a00 */
[----:B------:R1:W-:Y:S04]  /*6d4f0*/  STL.64 [R1+0xe60], R200 ;  /* 0x000e60c801007387 */ /* 0x0003e80000100a00 */
[----:B------:R-:W-:Y:S04]  /*6d500*/  LDGSTS.E [R243+0x60004], desc[UR60][R204.64], !P6 ;  /* 0x60004000ccf37fae */ /* 0x000fe8000f12187c */
[----:B------:R-:W-:Y:S01]  /*6d510*/  LDGSTS.E [R243+0x64004], desc[UR60][R200.64], !P6 ;  /* 0x64004000c8f37fae */ /* 0x000fe2000f12187c */
[----:B------:R-:W-:-:S03]  /*6d520*/  IMAD.WIDE R212, R8, 0x4, R202 ;  /* 0x0000000408d47825 */ /* 0x000fc600078e02ca */
[----:B------:R-:W2:Y:S04]  /*6d530*/  LDL.LU.64 R202, [R1+0x1c18] ;  /* 0x001c180001ca7983 */ /* 0x000ea80000300a00 */
[----:B------:R2:W-:Y:S01]  /*6d540*/  LDGSTS.E [R243+0x60008], desc[UR60][R212.64], !P5 ;  /* 0x60008000d4f37fae */ /* 0x0005e2000e92187c */
[----:B----4-:R-:W-:-:S03]  /*6d550*/  IMAD.WIDE R210, R8, 0x4, R198 ;  /* 0x0000000408d27825 */ /* 0x010fc600078e02c6 */
[----:B------:R-:W4:Y:S04]  /*6d560*/  LDL.LU.64 R198, [R1+0x1c10] ;  /* 0x001c100001c67983 */ /* 0x000f280000300a00 */
[----:B------:R2:W-:Y:S04]  /*6d570*/  STL.64 [R1+0xe68], R212 ;  /* 0x000e68d401007387 */ /* 0x0005e80000100a00 */
[----:B------:R2:W-:Y:S04]  /*6d580*/  STL.64 [R1+0xe70], R210 ;  /* 0x000e70d201007387 */ /* 0x0005e80000100a00 */
[----:B---3--:R-:W3:Y:S04]  /*6d590*/  LDL.LU.64 R204, [R1+0x1c08] ;  /* 0x001c080001cc7983 */ /* 0x008ee80000300a00 */
[----:B-1----:R-:W3:Y:S04]  /*6d5a0*/  LDL.LU.64 R200, [R1+0x1c00] ;  /* 0x001c000001c87983 */ /* 0x002ee80000300a00 */
[----:B------:R1:W-:Y:S01]  /*6d5b0*/  LDGSTS.E [R243+0x64008], desc[UR60][R210.64], !P5 ;  /* 0x64008000d2f37fae */ /* 0x0003e2000e92187c */
[----:B--2---:R-:W-:-:S04]  /*6d5c0*/  IMAD.WIDE R194, R8, 0x4, R194 ;  /* 0x0000000408c27825 */ /* 0x004fc800078e02c2 */
[----:B------:R-:W-:-:S04]  /*6d5d0*/  IMAD.WIDE R214, R8, 0x4, R208 ;  /* 0x0000000408d67825 */ /* 0x000fc800078e02d0 */
[----:B------:R-:W-:Y:S01]  /*6d5e0*/  IMAD.WIDE R212, R8, 0x4, R192 ;  /* 0x0000000408d47825 */ /* 0x000fe200078e02c0 */
[----:B------:R2:W-:Y:S04]  /*6d5f0*/  STL.64 [R1+0xe78], R194 ;  /* 0x000e78c201007387 */ /* 0x0005e80000100a00 */
[----:B------:R-:W3:Y:S04]  /*6d600*/  LDL.LU.64 R208, [R1+0x1bf8] ;  /* 0x001bf80001d07983 */ /* 0x000ee80000300a00 */
[----:B------:R-:W-:Y:S04]  /*6d610*/  STL.64 [R1+0xe80], R214 ;  /* 0x000e80d601007387 */ /* 0x000fe80000100a00 */
[----:B------:R-:W3:Y:S04]  /*6d620*/  LDL.LU.64 R192, [R1+0x1bf0] ;  /* 0x001bf00001c07983 */ /* 0x000ee80000300a00 */
[----:B------:R3:W-:Y:S04]  /*6d630*/  STL.64 [R1+0x1070], R212 ;  /* 0x001070d401007387 */ /* 0x0007e80000100a00 */
[----:B------:R-:W-:Y:S01]  /*6d640*/  LDGSTS.E [R243+0x6000c], desc[UR60][R194.64], !P0 ;  /* 0x6000c000c2f37fae */ /* 0x000fe2000c12187c */
[----:B------:R-:W-:Y:S01]  /*6d650*/  VIADD R4, R6, 0xfffffd5b ;  /* 0xfffffd5b06047836 */ /* 0x000fe20000000000 */
[----:B------:R-:W-:-:S02]  /*6d660*/  IADD3 R252, R206, -0x2a6, RZ ;  /* 0xfffffd5acefc7810 */ /* 0x000fc40007ffe0ff */
[----:B------:R-:W-:Y:S01]  /*6d670*/  LDGSTS.E [R243+0x6400c], desc[UR60][R214.64], !P0 ;  /* 0x6400c000d6f37fae */ /* 0x000fe2000c12187c */
[----:B------:R-:W3:Y:S08]  /*6d680*/  LDC R6, c[0x0][0x230] ;  /* 0x00008c00ff067b82 */ /* 0x000ef00000000800 */
[----:B------:R-:W3:Y:S01]  /*6d690*/  LDC R206, c[0x0][0x230] ;  /* 0x00008c00ffce7b82 */ /* 0x000ee20000000800 */
[----:B-1----:R-:W-:-:S02]  /*6d6a0*/  IMAD.WIDE R210, R8, 0x4, R196 ;  /* 0x0000000408d27825 */ /* 0x002fc400078e02c4 */
[----:B------:R-:W3:Y:S04]  /*6d6b0*/  LDL.LU.64 R196, [R1+0x1be8] ;  /* 0x001be80001c47983 */ /* 0x000ee80000300a00 */
[----:B--2---:R-:W2:Y:S01]  /*6d6c0*/  LDL.LU.64 R194, [R1+0x1be0] ;  /* 0x001be00001c27983 */ /* 0x004ea20000300a00 */
[----:B------:R-:W-:Y:S02]  /*6d6d0*/  ISETP.GE.U32.AND P4, PT, R4, 0x7ffffcdc, PT ;  /* 0x7ffffcdc0400780c */ /* 0x000fe40003f86070 */
[----:B------:R-:W-:Y:S01]  /*6d6e0*/  ISETP.GE.U32.AND P6, PT, R252, 0x7ffffcdb, PT ;  /* 0x7ffffcdbfc00780c */ /* 0x000fe20003fc6070 */
[----:B------:R1:W-:Y:S10]  /*6d6f0*/  STL.64 [R1+0x1078], R210 ;  /* 0x001078d201007387 */ /* 0x0003f40000100a00 */
[----:B------:R3:W-:Y:S04]  /*6d700*/  LDGSTS.E [R243+0x68000], desc[UR60][R212.64], !P4 ;  /* 0x68000000d4f37fae */ /* 0x0007e8000e12187c */
[----:B------:R1:W-:Y:S01]  /*6d710*/  LDGSTS.E [R243+0x6c000], desc[UR60][R210.64], !P4 ;  /* 0x6c000000d2f37fae */ /* 0x0003e2000e12187c */
[----:B------:R-:W-:Y:S01]  /*6d720*/  VIADD R4, R13, 0xfffffd59 ;  /* 0xfffffd590d047836 */ /* 0x000fe20000000000 */
[----:B------:R-:W-:Y:S01]  /*6d730*/  IADD3 R252, R12, -0x2a8, RZ ;  /* 0xfffffd580cfc7810 */ /* 0x000fe20007ffe0ff */
[----:B------:R-:W2:Y:S08]  /*6d740*/  LDC R13, c[0x0][0x230] ;  /* 0x00008c00ff0d7b82 */ /* 0x000eb00000000800 */
[----:B------:R-:W2:Y:S01]  /*6d750*/  LDC R12, c[0x0][0x230] ;  /* 0x00008c00ff0c7b82 */ /* 0x000ea20000000800 */
[----:B------:R-:W-:-:S02]  /*6d760*/  ISETP.GE.U32.AND P5, PT, R4, 0x7ffffcda, PT ;  /* 0x7ffffcda0400780c */ /* 0x000fc40003fa6070 */
[----:B------:R-:W-:Y:S01]  /*6d770*/  ISETP.GE.U32.AND P0, PT, R252, 0x7ffffcd9, PT ;  /* 0x7ffffcd9fc00780c */ /* 0x000fe20003f06070 */
[----:B------:R-:W-:-:S05]  /*6d780*/  IMAD.WIDE R202, R8, 0x4, R202 ;  /* 0x0000000408ca7825 */ /* 0x000fca00078e02ca */
[----:B------:R1:W-:Y:S04]  /*6d790*/  STL.64 [R1+0x1080], R202 ;  /* 0x001080ca01007387 */ /* 0x0003e80000100a00 */
[----:B------:R-:W-:Y:S01]  /*6d7a0*/  LDGSTS.E [R243+0x68004], desc[UR60][R202.64], !P6 ;  /* 0x68004000caf37fae */ /* 0x000fe2000f12187c */
[----:B----4-:R-:W-:-:S04]  /*6d7b0*/  IMAD.WIDE R198, R8, 0x4, R198 ;  /* 0x0000000408c67825 */ /* 0x010fc800078e02c6 */
[----:B---3--:R-:W-:-:S04]  /*6d7c0*/  IMAD.WIDE R212, R8, 0x4, R204 ;  /* 0x0000000408d47825 */ /* 0x008fc800078e02cc */
[C---:B-1----:R-:W-:Y:S01]  /*6d7d0*/  IMAD.WIDE R210, R8.reuse, 0x4, R200 ;  /* 0x0000000408d27825 */ /* 0x042fe200078e02c8 */
[----:B------:R1:W-:Y:S04]  /*6d7e0*/  STL.64 [R1+0x1088], R198 ;  /* 0x001088c601007387 */ /* 0x0003e80000100a00 */
[----:B------:R-:W3:Y:S04]  /*6d7f0*/  LDL.LU.64 R200, [R1+0x1bd8] ;  /* 0x001bd80001c87983 */ /* 0x000ee80000300a00 */
[----:B------:R-:W4:Y:S04]  /*6d800*/  LDL.LU.64 R204, [R1+0x1bd0] ;  /* 0x001bd00001cc7983 */ /* 0x000f280000300a00 */
[----:B------:R1:W-:Y:S04]  /*6d810*/  STL.64 [R1+0x1090], R212 ;  /* 0x001090d401007387 */ /* 0x0003e80000100a00 */
[----:B------:R1:W-:Y:S04]  /*6d820*/  STL.64 [R1+0x10a0], R210 ;  /* 0x0010a0d201007387 */ /* 0x0003e80000100a00 */
[----:B------:R-:W4:Y:S04]  /*6d830*/  LDL.LU.64 R202, [R1+0x1bc8] ;  /* 0x001bc80001ca7983 */ /* 0x000f280000300a00 */
[----:B------:R-:W-:Y:S04]  /*6d840*/  LDGSTS.E [R243+0x6c004], desc[UR60][R198.64], !P6 ;  /* 0x6c004000c6f37fae */ /* 0x000fe8000f12187c */
[----:B------:R1:W-:Y:S04]  /*6d850*/  LDGSTS.E [R243+0x68008], desc[UR60][R212.64], !P5 ;  /* 0x68008000d4f37fae */ /* 0x0003e8000e92187c */
[----:B------:R2:W-:Y:S04]  /*6d860*/  LDGSTS.E [R243+0x6c008], desc[UR60][R210.64], !P5 ;  /* 0x6c008000d2f37fae */ /* 0x0005e8000e92187c */
[----:B-1----:R-:W4:Y:S01]  /*6d870*/  LDL.LU.64 R198, [R1+0x1bc0] ;  /* 0x001bc00001c67983 */ /* 0x002f220000300a00 */
[----:B------:R-:W-:-:S04]  /*6d880*/  IMAD.WIDE R212, R8, 0x4, R208 ;  /* 0x0000000408d47825 */ /* 0x000fc800078e02d0 */
[C---:B------:R-:W-:Y:S01]  /*6d890*/  IMAD.WIDE R192, R8.reuse, 0x4, R192 ;  /* 0x0000000408c07825 */ /* 0x040fe200078e02c0 */
[----:B------:R-:W-:Y:S04]  /*6d8a0*/  STL.64 [R1+0x10a8], R212 ;  /* 0x0010a8d401007387 */ /* 0x000fe80000100a00 */
[----:B------:R1:W-:Y:S04]  /*6d8b0*/  STL.64 [R1+0x10b0], R192 ;  /* 0x0010b0c001007387 */ /* 0x0003e80000100a00 */
[----:B------:R-:W-:Y:S04]  /*6d8c0*/  LDGSTS.E [R243+0x6800c], desc[UR60][R212.64], !P0 ;  /* 0x6800c000d4f37fae */ /* 0x000fe8000c12187c */
[----:B------:R-:W-:Y:S01]  /*6d8d0*/  LDGSTS.E [R243+0x6c00c], desc[UR60][R192.64], !P0 ;  /* 0x6c00c000c0f37fae */ /* 0x000fe2000c12187c */
[----:B--2---:R-:W-:-:S04]  /*6d8e0*/  IMAD.WIDE R210, R8, 0x4, R196 ;  /* 0x0000000408d27825 */ /* 0x004fc800078e02c4 */
[----:B------:R-:W-:Y:S01]  /*6d8f0*/  IMAD.WIDE R208, R8, 0x4, R194 ;  /* 0x0000000408d07825 */ /* 0x000fe200078e02c2 */
[----:B------:R-:W2:Y:S04]  /*6d900*/  LDL.LU.64 R196, [R1+0x1bb8] ;  /* 0x001bb80001c47983 */ /* 0x000ea80000300a00 */
[----:B------:R-:W2:Y:S04]  /*6d910*/  LDL.LU.64 R194, [R1+0x1bb0] ;  /* 0x001bb00001c27983 */ /* 0x000ea80000300a00 */
[----:B------:R-:W-:Y:S04]  /*6d920*/  STL.64 [R1+0x12b8], R210 ;  /* 0x0012b8d201007387 */ /* 0x000fe80000100a00 */
[----:B------:R1:W-:Y:S04]  /*6d930*/  STL.64 [R1+0x12c0], R208 ;  /* 0x0012c0d001007387 */ /* 0x0003e80000100a00 */
[----:B-1----:R-:W2:Y:S04]  /*6d940*/  LDL.LU.64 R192, [R1+0x1ba8] ;  /* 0x001ba80001c07983 */ /* 0x002ea80000300a00 */
[----:B------:R-:W2:Y:S01]  /*6d950*/  LDL.LU.64 R212, [R1+0x1ba0] ;  /* 0x001ba00001d47983 */ /* 0x000ea20000300a00 */
[----:B------:R-:W-:Y:S01]  /*6d960*/  VIADD R4, R7, 0xfffffd3b ;  /* 0xfffffd3b07047836 */ /* 0x000fe20000000000 */
[----:B------:R-:W-:Y:S01]  /*6d970*/  IADD3 R252, R207, -0x2c6, RZ ;  /* 0xfffffd3acffc7810 */ /* 0x000fe20007ffe0ff */
[----:B------:R-:W1:Y:S03]  /*6d980*/  LDC R7, c[0x0][0x230] ;  /* 0x00008c00ff077b82 */ /* 0x000e660000000800 */
[----:B------:R-:W-:Y:S01]  /*6d990*/  ISETP.GE.U32.AND P4, PT, R4, 0x7ffffcbc, PT ;  /* 0x7ffffcbc0400780c */ /* 0x000fe20003f86070 */
[----:B------:R-:W-:Y:S01]  /*6d9a0*/  VIADD R4, R6, 0xfffffd39 ;  /* 0xfffffd3906047836 */ /* 0x000fe20000000000 */
[----:B------:R-:W-:-:S03]  /*6d9b0*/  ISETP.GE.U32.AND P6, PT, R252, 0x7ffffcbb, PT ;  /* 0x7ffffcbbfc00780c */ /* 0x000fc60003fc6070 */
[----:B------:R-:W2:Y:S01]  /*6d9c0*/  LDC R6, c[0x0][0x230] ;  /* 0x00008c00ff067b82 */ /* 0x000ea20000000800 */
[----:B------:R-:W-:Y:S02]  /*6d9d0*/  ISETP.GE.U32.AND P5, PT, R4, 0x7ffffcba, PT ;  /* 0x7ffffcba0400780c */ /* 0x000fe40003fa6070 */
[----:B------:R-:W-:-:S05]  /*6d9e0*/  IADD3 R252, R206, -0x2e6, RZ ;  /* 0xfffffd1acefc7810 */ /* 0x000fca0007ffe0ff */
[----:B------:R-:W-:Y:S04]  /*6d9f0*/  LDGSTS.E [R243+0x70000], desc[UR60][R210.64], !P4 ;  /* 0x70000000d2f37fae */ /* 0x000fe8000e12187c */
[----:B------:R1:W-:Y:S01]  /*6da00*/  LDGSTS.E [R243+0x74000], desc[UR60][R208.64], !P4 ;  /* 0x74000000d0f37fae */ /* 0x0003e2000e12187c */
[----:B------:R-:W-:Y:S02]  /*6da10*/  IADD3 R4, R13, -0x2c8, RZ ;  /* 0xfffffd380d047810 */ /* 0x000fe40007ffe0ff */
[----:B------:R-:W2:Y:S02]  /*6da20*/  LDC R13, c[0x0][0x230] ;  /* 0x00008c00ff0d7b82 */ /* 0x000ea40000000800 */
[----:B------:R-:W-:Y:S01]  /*6da30*/  ISETP.GE.U32.AND P0, PT, R4, 0x7ffffcb9, PT ;  /* 0x7ffffcb90400780c */ /* 0x000fe20003f06070 */
[----:B------:R-:W-:-:S05]  /*6da40*/  VIADD R4, R12, 0xfffffd1b ;  /* 0xfffffd1b0c047836 */ /* 0x000fca0000000000 */
[----:B------:R-:W2:Y:S01]  /*6da50*/  LDC R12, c[0x0][0x230] ;  /* 0x00008c00ff0c7b82 */ /* 0x000ea20000000800 */
[----:B------:R-:W-:Y:S01]  /*6da60*/  ISETP.GE.U32.AND P4, PT, R4, 0x7ffffc9c, PT ;  /* 0x7ffffc9c0400780c */ /* 0x000fe20003f86070 */
[----:B-1----:R-:W-:-:S06]  /*6da70*/  VIADD R4, R7, 0xfffffd19 ;  /* 0xfffffd1907047836 */ /* 0x002fcc0000000000 */
[----:B------:R-:W1:Y:S08]  /*6da80*/  LDC R209, c[0x0][0x230] ;  /* 0x00008c00ffd17b82 */ /* 0x000e700000000800 */
[----:B------:R-:W1:Y:S01]  /*6da90*/  LDC R208, c[0x0][0x230] ;  /* 0x00008c00ffd07b82 */ /* 0x000e620000000800 */
[----:B---3--:R-:W-:-:S04]  /*6daa0*/  IMAD.WIDE R200, R8, 0x4, R200 ;  /* 0x0000000408c87825 */ /* 0x008fc800078e02c8 */
[----:B----4-:R-:W-:-:S04]  /*6dab0*/  IMAD.WIDE R214, R8, 0x4, R204 ;  /* 0x0000000408d67825 */ /* 0x010fc800078e02cc */
[C---:B------:R-:W-:Y:S01]  /*6dac0*/  IMAD.WIDE R210, R8.reuse, 0x4, R202 ;  /* 0x0000000408d27825 */ /* 0x040fe200078e02ca */
[----:B------:R3:W-:Y:S04]  /*6dad0*/  STL.64 [R1+0x12d0], R200 ;  /* 0x0012d0c801007387 */ /* 0x0007e80000100a00 */
[----:B------:R-:W-:Y:S04]  /*6dae0*/  STL.64 [R1+0x12d8], R214 ;  /* 0x0012d8d601007387 */ /* 0x000fe80000100a00 */
[----:B------:R-:W4:Y:S04]  /*6daf0*/  LDL.LU.64 R206, [R1+0x1b98] ;  /* 0x001b980001ce7983 */ /* 0x000f280000300a00 */
[----:B------:R-:W-:Y:S04]  /*6db00*/  STL.64 [R1+0x12e0], R210 ;  /* 0x0012e0d201007387 */ /* 0x000fe80000100a00 */
[----:B------:R-:W4:Y:S04]  /*6db10*/  LDL.LU.64 R204, [R1+0x1b88] ;  /* 0x001b880001cc7983 */ /* 0x000f280000300a00 */
[----:B------:R-:W-:Y:S04]  /*6db20*/  LDGSTS.E [R243+0x70004], desc[UR60][R200.64], !P6 ;  /* 0x70004000c8f37fae */ /* 0x000fe8000f12187c */
[----:B------:R-:W-:Y:S04]  /*6db30*/  LDGSTS.E [R243+0x74004], desc[UR60][R214.64], !P6 ;  /* 0x74004000d6f37fae */ /* 0x000fe8000f12187c */
[----:B------:R2:W-:Y:S01]  /*6db40*/  LDGSTS.E [R243+0x70008], desc[UR60][R210.64], !P5 ;  /* 0x70008000d2f37fae */ /* 0x0005e2000e92187c */
[----:B------:R-:W-:-:S05]  /*6db50*/  IMAD.WIDE R198, R8, 0x4, R198 ;  /* 0x0000000408c67825 */ /* 0x000fca00078e02c6 */
[----:B------:R1:W-:Y:S04]  /*6db60*/  STL.64 [R1+0x12f0], R198 ;  /* 0x0012f0c601007387 */ /* 0x0003e80000100a00 */
[----:B------:R-:W4:Y:S04]  /*6db70*/  LDL.LU.64 R202, [R1+0x1b90] ;  /* 0x001b900001ca7983 */ /* 0x000f280000300a00 */
[----:B---3--:R-:W3:Y:S04]  /*6db80*/  LDL.LU.64 R200, [R1+0x1b78] ;  /* 0x001b780001c87983 */ /* 0x008ee80000300a00 */
[----:B------:R-:W-:Y:S04]  /*6db90*/  LDGSTS.E [R243+0x74008], desc[UR60][R198.64], !P5 ;  /* 0x74008000c6f37fae */ /* 0x000fe8000e92187c */
[----:B-1----:R-:W3:Y:S01]  /*6dba0*/  LDL.LU.64 R198, [R1+0x1b80] ;  /* 0x001b800001c67983 */ /* 0x002ee20000300a00 */
[----:B--2---:R-:W-:Y:S01]  /*6dbb0*/  IMAD.WIDE R210, R8, 0x4, R196 ;  /* 0x0000000408d27825 */ /* 0x004fe200078e02c4 */
[----:B------:R-:W-:-:S03]  /*6dbc0*/  ISETP.GE.U32.AND P5, PT, R4, 0x7ffffc9a, PT ;  /* 0x7ffffc9a0400780c */ /* 0x000fc60003fa6070 */
[----:B------:R-:W-:Y:S01]  /*6dbd0*/  IMAD.WIDE R194, R8, 0x4, R194 ;  /* 0x0000000408c27825 */ /* 0x000fe200078e02c2 */
[----:B------:R-:W-:-:S03]  /*6dbe0*/  IADD3 R4, R6, -0x2e8, RZ ;  /* 0xfffffd1806047810 */ /* 0x000fc60007ffe0ff */
[C---:B------:R-:W-:Y:S01]  /*6dbf0*/  IMAD.WIDE R192, R8.reuse, 0x4, R192 ;  /* 0x0000000408c07825 */ /* 0x040fe200078e02c0 */
[----:B------:R-:W2:Y:S03]  /*6dc00*/  LDL.LU.64 R196, [R1+0x1b70] ;  /* 0x001b700001c47983 */ /* 0x000ea60000300a00 */
[----:B------:R-:W-:Y:S01]  /*6dc10*/  IMAD.WIDE R6, R8, 0x4, R212 ;  /* 0x0000000408067825 */ /* 0x000fe200078e02d4 */
[----:B------:R-:W-:Y:S04]  /*6dc20*/  STL.64 [R1+0x1300], R210 ;  /* 0x001300d201007387 */ /* 0x000fe80000100a00 */
[----:B------:R1:W-:Y:S04]  /*6dc30*/  STL.64 [R1+0x1310], R194 ;  /* 0x001310c201007387 */ /* 0x0003e80000100a00 */
[----:B------:R3:W-:Y:S04]  /*6dc40*/  LDGSTS.E [R243+0x7000c], desc[UR60][R210.64], !P0 ;  /* 0x7000c000d2f37fae */ /* 0x0007e8000c12187c */
[----:B------:R1:W-:Y:S04]  /*6dc50*/  STL.64 [R1+0x1ba8], R192 ;  /* 0x001ba8c001007387 */ /* 0x0003e80000100a00 */
[----:B------:R-:W-:Y:S04]  /*6dc60*/  LDGSTS.E [R243+0x7400c], desc[UR60][R194.64], !P0 ;  /* 0x7400c000c2f37fae */ /* 0x000fe8000c12187c */
[----:B------:R2:W-:Y:S04]  /*6dc70*/  STL.64 [R1+0x1ba0], R6 ;  /* 0x001ba00601007387 */ /* 0x0005e80000100a00 */
[----:B------:R-:W-:Y:S01]  /*6dc80*/  LDGSTS.E [R243+0x78000], desc[UR60][R192.64], !P4 ;  /* 0x78000000c0f37fae */ /* 0x000fe2000e12187c */
[----:B------:R-:W-:-:S02]  /*6dc90*/  ISETP.GE.U32.AND P6, PT, R252, 0x7ffffc9b, PT ;  /* 0x7ffffc9bfc00780c */ /* 0x000fc40003fc6070 */
[----:B------:R-:W-:Y:S01]  /*6dca0*/  ISETP.GE.U32.AND P0, PT, R4, 0x7ffffc99, PT ;  /* 0x7ffffc990400780c */ /* 0x000fe20003f06070 */
[----:B-1----:R-:W2:Y:S04]  /*6dcb0*/  LDL.LU.64 R194, [R1+0x1b68] ;  /* 0x001b680001c27983 */ /* 0x002ea80000300a00 */
[----:B------:R-:W2:Y:S01]  /*6dcc0*/  LDL.LU.64 R192, [R1+0x1b60] ;  /* 0x001b600001c07983 */ /* 0x000ea20000300a00 */
[----:B------:R-:W-:-:S03]  /*6dcd0*/  VIADD R4, R12, 0xfffffd77 ;  /* 0xfffffd770c047836 */ /* 0x000fc60000000000 */
[----:B------:R1:W-:Y:S01]  /*6dce0*/  LDGSTS.E [R243+0x7c000], desc[UR60][R6.64], !P4 ;  /* 0x7c00000006f37fae */ /* 0x0003e2000e12187c */
[----:B------:R-:W1:Y:S01]  /*6dcf0*/  LDC R12, c[0x0][0x230] ;  /* 0x00008c00ff0c7b82 */ /* 0x000e620000000800 */
[----:B------:R-:W-:Y:S01]  /*6dd00*/  ISETP.GE.U32.AND P4, PT, R4, 0x7ffffcf8, PT ;  /* 0x7ffffcf80400780c */ /* 0x000fe20003f86070 */
[----:B----4-:R-:W-:-:S04]  /*6dd10*/  IMAD.WIDE R216, R8, 0x4, R206 ;  /* 0x0000000408d87825 */ /* 0x010fc800078e02ce */
[----:B------:R-:W-:-:S04]  /*6dd20*/  IMAD.WIDE R212, R8, 0x4, R204 ;  /* 0x0000000408d47825 */ /* 0x000fc800078e02cc */
[----:B------:R-:W-:-:S04]  /*6dd30*/  IMAD.WIDE R214, R8, 0x4, R202 ;  /* 0x0000000408d67825 */ /* 0x000fc800078e02ca */
[C---:B---3--:R-:W-:Y:S01]  /*6dd40*/  IMAD.WIDE R206, R8.reuse, 0x4, R200 ;  /* 0x0000000408ce7825 */ /* 0x048fe200078e02c8 */
[----:B------:R-:W-:Y:S04]  /*6dd50*/  STL.64 [R1+0x1bb8], R216 ;  /* 0x001bb8d801007387 */ /* 0x000fe80000100a00 */
[----:B------:R-:W3:Y:S04]  /*6dd60*/  LDL.LU.64 R204, [R1+0x1b58] ;  /* 0x001b580001cc7983 */ /* 0x000ee80000300a00 */
[----:B------:R-:W-:Y:S04]  /*6dd70*/  STL.64 [R1+0x1bc8], R212 ;  /* 0x001bc8d401007387 */ /* 0x000fe80000100a00 */
[----:B------:R-:W-:Y:S04]  /*6dd80*/  STL.64 [R1+0x1bb0], R214 ;  /* 0x001bb0d601007387 */ /* 0x000fe80000100a00 */
[----:B------:R-:W4:Y:S04]  /*6dd90*/  LDL.LU.64 R200, [R1+0x1b50] ;  /* 0x001b500001c87983 */ /* 0x000f280000300a00 */
[----:B------:R-:W-:Y:S04]  /*6dda0*/  STL.64 [R1+0x1d68], R206 ;  /* 0x001d68ce01007387 */ /* 0x000fe80000100a00 */
[----:B------:R-:W4:Y:S04]  /*6ddb0*/  LDL.LU.64 R202, [R1+0x1b48] ;  /* 0x001b480001ca7983 */ /* 0x000f280000300a00 */
[----:B------:R-:W-:Y:S04]  /*6ddc0*/  LDGSTS.E [R243+0x78004], desc[UR60][R216.64], !P6 ;  /* 0x78004000d8f37fae */ /* 0x000fe8000f12187c */
[----:B------:R-:W-:Y:S04]  /*6ddd0*/  LDGSTS.E [R243+0x7c004], desc[UR60][R214.64], !P6 ;  /* 0x7c004000d6f37fae */ /* 0x000fe8000f12187c */
[----:B------:R-:W-:Y:S01]  /*6dde0*/  LDGSTS.E [R243+0x78008], desc[UR60][R212.64], !P5 ;  /* 0x78008000d4f37fae */ /* 0x000fe2000e92187c */
[----:B------:R-:W-:-:S04]  /*6ddf0*/  IMAD.WIDE R210, R8, 0x4, R198 ;  /* 0x0000000408d27825 */ /* 0x000fc800078e02c6 */
[C---:B--2---:R-:W-:Y:S01]  /*6de00*/  IMAD.WIDE R196, R8.reuse, 0x4, R196 ;  /* 0x0000000408c47825 */ /* 0x044fe200078e02c4 */
[----:B------:R-:W-:Y:S04]  /*6de10*/  STL.64 [R1+0x1bc0], R210 ;  /* 0x001bc0d201007387 */ /* 0x000fe80000100a00 */
[----:B------:R-:W2:Y:S04]  /*6de20*/  LDL.LU.64 R198, [R1+0x1b40] ;  /* 0x001b400001c67983 */ /* 0x000ea80000300a00 */
[----:B------:R-:W-:Y:S04]  /*6de30*/  LDGSTS.E [R243+0x7c008], desc[UR60][R210.64], !P5 ;  /* 0x7c008000d2f37fae */ /* 0x000fe8000e92187c */
[----:B------:R-:W-:Y:S04]  /*6de40*/  LDGSTS.E [R243+0x7800c], desc[UR60][R206.64], !P0 ;  /* 0x7800c000cef37fae */ /* 0x000fe8000c12187c */
[----:B------:R1:W-:Y:S04]  /*6de50*/  STL.64 [R1+0x1bd0], R196 ;  /* 0x001bd0c401007387 */ /* 0x0003e80000100a00 */
[----:B------:R1:W-:Y:S01]  /*6de60*/  LDGSTS.E [R243+0x7c00c], desc[UR60][R196.64], !P0 ;  /* 0x7c00c000c4f37fae */ /* 0x0003e2000c12187c */
[----:B------:R-:W-:Y:S01]  /*6de70*/  IADD3 R252, R209, -0x28a, RZ ;  /* 0xfffffd76d1fc7810 */ /* 0x000fe20007ffe0ff */
[----:B-1----:R-:W1:Y:S08]  /*6de80*/  LDC R6, c[0x0][0x230] ;  /* 0x00008c00ff067b82 */ /* 0x002e700000000800 */
[----:B------:R-:W1:Y:S01]  /*6de90*/  LDC R7, c[0x0][0x230] ;  /* 0x00008c00ff077b82 */ /* 0x000e620000000800 */
[----:B------:R-:W-:-:S02]  /*6dea0*/  IMAD.WIDE R196, R8, 0x4, R194 ;  /* 0x0000000408c47825 */ /* 0x000fc400078e02c2 */
[----:B------:R-:W2:Y:S04]  /*6deb0*/  LDL.LU.64 R194, [R1+0x1b38] ;  /* 0x001b380001c27983 */ /* 0x000ea80000300a00 */
[----:B------:R-:W2:Y:S01]  /*6dec0*/  LDL.LU.64 R206, [R1+0x1b30] ;  /* 0x001b300001ce7983 */ /* 0x000ea20000300a00 */
[----:B------:R-:W-:-:S03]  /*6ded0*/  IMAD.WIDE R210, R8, 0x4, R192 ;  /* 0x0000000408d27825 */ /* 0x000fc600078e02c0 */
[----:B------:R1:W-:Y:S04]  /*6dee0*/  STL.64 [R1+0xe88], R196 ;  /* 0x000e88c401007387 */ /* 0x0003e80000100a00 */
[----:B------:R-:W2:Y:S04]  /*6def0*/  LDL.LU.64 R192, [R1+0x1b28] ;  /* 0x001b280001c07983 */ /* 0x000ea80000300a00 */
[----:B------:R4:W-:Y:S04]  /*6df00*/  STL.64 [R1+0xe90], R210 ;  /* 0x000e90d201007387 */ /* 0x0009e80000100a00 */
[----:B------:R-:W-:Y:S01]  /*6df10*/  LDGSTS.E [R242+0x60000], desc[UR60][R196.64], !P4 ;  /* 0x60000000c4f27fae */ /* 0x000fe2000e12187c */
[----:B------:R-:W-:-:S02]  /*6df20*/  ISETP.GE.U32.AND P6, PT, R252, 0x7ffffcf7, PT ;  /* 0x7ffffcf7fc00780c */ /* 0x000fc40003fc6070 */
[----:B------:R-:W-:Y:S01]  /*6df30*/  IADD3 R243, R12, -0x28c, RZ ;  /* 0xfffffd740cf37810 */ /* 0x000fe20007ffe0ff */
[----:B------:R4:W-:Y:S01]  /*6df40*/  LDGSTS.E [R242+0x64000], desc[UR60][R210.64], !P4 ;  /* 0x64000000d2f27fae */ /* 0x0009e2000e12187c */
[----:B------:R-:W-:Y:S01]  /*6df50*/  VIADD R4, R13, 0xfffffd75 ;  /* 0xfffffd750d047836 */ /* 0x000fe20000000000 */
[----:B------:R-:W2:Y:S02]  /*6df60*/  LDC R252, c[0x0][0x230] ;  /* 0x00008c00fffc7b82 */ /* 0x000ea40000000800 */
[----:B-1----:R-:W2:Y:S01]  /*6df70*/  LDL.LU.64 R196, [R1+0x1b20] ;  /* 0x001b200001c47983 */ /* 0x002ea20000300a00 */
[----:B------:R-:W-:Y:S02]  /*6df80*/  ISETP.GE.U32.AND P0, PT, R243, 0x7ffffcf5, PT ;  /* 0x7ffffcf5f300780c */ /* 0x000fe40003f06070 */
[----:B------:R-:W-:Y:S02]  /*6df90*/  IADD3 R243, R208, -0x2aa, RZ ;  /* 0xfffffd56d0f37810 */ /* 0x000fe40007ffe0ff */
[----:B------:R-:W-:Y:S01]  /*6dfa0*/  ISETP.GE.U32.AND P5, PT, R4, 0x7ffffcf6, PT ;  /* 0x7ffffcf60400780c */ /* 0x000fe20003fa6070 */
[----:B------:R-:W1:Y:S08]  /*6dfb0*/  LDC R13, c[0x0][0x230] ;  /* 0x00008c00ff0d7b82 */ /* 0x000e700000000800 */
[----:B------:R-:W1:Y:S01]  /*6dfc0*/  LDC R12, c[0x0][0x230] ;  /* 0x00008c00ff0c7b82 */ /* 0x000e620000000800 */
[----:B---3--:R-:W-:-:S04]  /*6dfd0*/  IMAD.WIDE R204, R8, 0x4, R204 ;  /* 0x0000000408cc7825 */ /* 0x008fc800078e02cc */
[----:B----4-:R-:W-:-:S04]  /*6dfe0*/  IMAD.WIDE R200, R8, 0x4, R200 ;  /* 0x0000000408c87825 */ /* 0x010fc800078e02c8 */
[C---:B------:R-:W-:Y:S01]  /*6dff0*/  IMAD.WIDE R210, R8.reuse, 0x4, R202 ;  /* 0x0000000408d27825 */ /* 0x040fe200078e02ca */
[----:B------:R3:W-:Y:S04]  /*6e000*/  STL.64 [R1+0xe98], R204 ;  /* 0x000e98cc01007387 */ /* 0x0007e80000100a00 */
[----:B------:R4:W-:Y:S04]  /*6e010*/  STL.64 [R1+0xea0], R200 ;  /* 0x000ea0c801007387 */ /* 0x0009e80000100a00 */
[----:B------:R-:W4:Y:S04]  /*6e020*/  LDL.LU.64 R202, [R1+0x1b18] ;  /* 0x001b180001ca7983 */ /* 0x000f280000300a00 */
[----:B------:R-:W-:Y:S04]  /*6e030*/  LDGSTS.E [R242+0x60004], desc[UR60][R204.64], !P6 ;  /* 0x60004000ccf27fae */ /* 0x000fe8000f12187c */
[----:B------:R-:W-:Y:S04]  /*6e040*/  LDGSTS.E [R242+0x64004], desc[UR60][R200.64], !P6 ;  /* 0x64004000c8f27fae */ /* 0x000fe8000f12187c */
[----:B------:R1:W-:Y:S01]  /*6e050*/  LDGSTS.E [R242+0x60008], desc[UR60][R210.64], !P5 ;  /* 0x60008000d2f27fae */ /* 0x0003e2000e92187c */
[----:B--2---:R-:W-:-:S03]  /*6e060*/  IMAD.WIDE R208, R8, 0x4, R198 ;  /* 0x0000000408d07825 */ /* 0x004fc600078e02c6 */
[----:B------:R-:W2:Y:S04]  /*6e070*/  LDL.LU.64 R198, [R1+0x1b10] ;  /* 0x001b100001c67983 */ /* 0x000ea80000300a00 */
[----:B------:R1:W-:Y:S04]  /*6e080*/  STL.64 [R1+0xea8], R210 ;  /* 0x000ea8d201007387 */ /* 0x0003e80000100a00 */
[----:B------:R1:W-:Y:S04]  /*6e090*/  STL.64 [R1+0xeb8], R208 ;  /* 0x000eb8d001007387 */ /* 0x0003e80000100a00 */
[----:B---3--:R-:W3:Y:S04]  /*6e0a0*/  LDL.LU.64 R204, [R1+0x1b08] ;  /* 0x001b080001cc7983 */ /* 0x008ee80000300a00 */
[----:B----4-:R-:W4:Y:S04]  /*6e0b0*/  LDL.LU.64 R200, [R1+0x1b00] ;  /* 0x001b000001c87983 */ /* 0x010f280000300a00 */
[----:B------:R1:W-:Y:S01]  /*6e0c0*/  LDGSTS.E [R242+0x64008], desc[UR60][R208.64], !P5 ;  /* 0x64008000d0f27fae */ /* 0x0003e2000e92187c */
[----:B------:R-:W-:-:S04]  /*6e0d0*/  IMAD.WIDE R194, R8, 0x4, R194 ;  /* 0x0000000408c27825 */ /* 0x000fc800078e02c2 */
[----:B------:R-:W-:-:S04]  /*6e0e0*/  IMAD.WIDE R212, R8, 0x4, R206 ;  /* 0x0000000408d47825 */ /* 0x000fc800078e02ce */
[----:B-1----:R-:W-:Y:S01]  /*6e0f0*/  IMAD.WIDE R210, R8, 0x4, R192 ;  /* 0x0000000408d27825 */ /* 0x002fe200078e02c0 */
[----:B------:R1:W-:Y:S04]  /*6e100*/  STL.64 [R1+0xec0], R194 ;  /* 0x000ec0c201007387 */ /* 0x0003e80000100a00 */
[----:B------:R-:W4:Y:S04]  /*6e110*/  LDL.LU.64 R206, [R1+0x1af8] ;  /* 0x001af80001ce7983 */ /* 0x000f280000300a00 */
[----:B------:R-:W-:Y:S04]  /*6e120*/  STL.64 [R1+0xec8], R212 ;  /* 0x000ec8d401007387 */ /* 0x000fe80000100a00 */
[----:B------:R-:W4:Y:S04]  /*6e130*/  LDL.LU.64 R192, [R1+0x1af0] ;  /* 0x001af00001c07983 */ /* 0x000f280000300a00 */
[----:B------:R-:W-:Y:S04]  /*6e140*/  STL.64 [R1+0x10b8], R210 ;  /* 0x0010b8d201007387 */ /* 0x000fe80000100a00 */
[----:B------:R-:W-:Y:S01]  /*6e150*/  LDGSTS.E [R242+0x6000c], desc[UR60][R194.64], !P0 ;  /* 0x6000c000c2f27fae */ /* 0x000fe2000c12187c */
[----:B------:R-:W-:Y:S01]  /*6e160*/  VIADD R4, R6, 0xfffffd57 ;  /* 0xfffffd5706047836 */ /* 0x000fe20000000000 */
[----:B------:R-:W-:-:S02]  /*6e170*/  ISETP.GE.U32.AND P6, PT, R243, 0x7ffffcd7, PT ;  /* 0x7ffffcd7f300780c */ /* 0x000fc40003fc6070 */
[----:B------:R-:W-:Y:S01]  /*6e180*/  LDGSTS.E [R242+0x6400c], desc[UR60][R212.64], !P0 ;  /* 0x6400c000d4f27fae */ /* 0x000fe2000c12187c */
[----:B------:R-:W4:Y:S01]  /*6e190*/  LDC R6, c[0x0][0x230] ;  /* 0x00008c00ff067b82 */ /* 0x000f220000000800 */
[----:B------:R-:W-:Y:S02]  /*6e1a0*/  IMAD.WIDE R208, R8, 0x4, R196 ;  /* 0x0000000408d07825 */ /* 0x000fe400078e02c4 */
[----:B------:R-:W4:Y:S04]  /*6e1b0*/  LDL.LU.64 R196, [R1+0x1ae8] ;  /* 0x001ae80001c47983 */ /* 0x000f280000300a00 */
[----:B-1----:R-:W4:Y:S01]  /*6e1c0*/  LDL.LU.64 R194, [R1+0x1ae0] ;  /* 0x001ae00001c27983 */ /* 0x002f220000300a00 */
[----:B------:R-:W-:-:S03]  /*6e1d0*/  ISETP.GE.U32.AND P4, PT, R4, 0x7ffffcd8, PT ;  /* 0x7ffffcd80400780c */ /* 0x000fc60003f86070 */
[----:B------:R1:W-:Y:S01]  /*6e1e0*/  STL.64 [R1+0x10c0], R208 ;  /* 0x0010c0d001007387 */ /* 0x0003e20000100a00 */
[----:B------:R-:W-:Y:S01]  /*6e1f0*/  VIADD R4, R7, 0xfffffd55 ;  /* 0xfffffd5507047836 */ /* 0x000fe20000000000 */
[----:B------:R-:W-:Y:S01]  /*6e200*/  IADD3 R243, R13, -0x2ac, RZ ;  /* 0xfffffd540df37810 */ /* 0x000fe20007ffe0ff */
[----:B------:R-:W4:Y:S08]  /*6e210*/  LDC R7, c[0x0][0x230] ;  /* 0x00008c00ff077b82 */ /* 0x000f300000000800 */
[----:B------:R-:W4:Y:S01]  /*6e220*/  LDC R13, c[0x0][0x230] ;  /* 0x00008c00ff0d7b82 */ /* 0x000f220000000800 */
[----:B------:R-:W-:Y:S04]  /*6e230*/  LDGSTS.E [R242+0x68000], desc[UR60][R210.64], !P4 ;  /* 0x68000000d2f27fae */ /* 0x000fe8000e12187c */
[----:B------:R1:W-:Y:S01]  /*6e240*/  LDGSTS.E [R242+0x6c000], desc[UR60][R208.64], !P4 ;  /* 0x6c000000d0f27fae */ /* 0x0003e2000e12187c */
[----:B------:R-:W-:-:S02]  /*6e250*/  ISETP.GE.U32.AND P5, PT, R4, 0x7ffffcd6, PT ;  /* 0x7ffffcd60400780c */ /* 0x000fc40003fa6070 */
[----:B------:R-:W-:Y:S01]  /*6e260*/  ISETP.GE.U32.AND P0, PT, R243, 0x7ffffcd5, PT ;  /* 0x7ffffcd5f300780c */ /* 0x000fe20003f06070 */
[C---:B------:R-:W-:Y:S01]  /*6e270*/  IMAD.WIDE R202, R8.reuse, 0x4, R202 ;  /* 0x0000000408ca7825 */ /* 0x040fe200078e02ca */
[----:B-1----:R-:W1:Y:S04]  /*6e280*/  LDC R208, c[0x0][0x230] ;  /* 0x00008c00ffd07b82 */ /* 0x002e680000000800 */
[----:B------:R4:W-:Y:S04]  /*6e290*/  STL.64 [R1+0x10c8], R202 ;  /* 0x0010c8ca01007387 */ /* 0x0009e80000100a00 */
[----:B------:R-:W-:Y:S01]  /*6e2a0*/  LDGSTS.E [R242+0x68004], desc[UR60][R202.64], !P6 ;  /* 0x68004000caf27fae */ /* 0x000fe2000f12187c */
[----:B--2---:R-:W-:-:S04]  /*6e2b0*/  IMAD.WIDE R198, R8, 0x4, R198 ;  /* 0x0000000408c67825 */ /* 0x004fc800078e02c6 */
[----:B---3--:R-:W-:-:S04]  /*6e2c0*/  IMAD.WIDE R212, R8, 0x4, R204 ;  /* 0x0000000408d47825 */ /* 0x008fc800078e02cc */
[C---:B----4-:R-:W-:Y:S01]  /*6e2d0*/  IMAD.WIDE R210, R8.reuse, 0x4, R200 ;  /* 0x0000000408d27825 */ /* 0x050fe200078e02c8 */
        /* <DEDUP_REMOVED lines=9> */
[----:B--2---:R-:W2:Y:S01]  /*6e370*/  LDL.LU.64 R198, [R1+0x1ac0] ;  /* 0x001ac00001c67983 */ /* 0x004ea20000300a00 */
[----:B------:R-:W-:-:S04]  /*6e380*/  IMAD.WIDE R206, R8, 0x4, R206 ;  /* 0x0000000408ce7825 */ /* 0x000fc800078e02ce */
[C---:B------:R-:W-:Y:S01]  /*6e390*/  IMAD.WIDE R192, R8.reuse, 0x4, R192 ;  /* 0x0000000408c07825 */ /* 0x040fe200078e02c0 */
[----:B------:R-:W-:Y:S04]  /*6e3a0*/  STL.64 [R1+0x10f0], R206 ;  /* 0x0010f0ce01007387 */ /* 0x000fe80000100a00 */
[----:B------:R1:W-:Y:S04]  /*6e3b0*/  STL.64 [R1+0x10f8], R192 ;  /* 0x0010f8c001007387 */ /* 0x0003e80000100a00 */
[----:B------:R-:W-:Y:S04]  /*6e3c0*/  LDGSTS.E [R242+0x6800c], desc[UR60][R206.64], !P0 ;  /* 0x6800c000cef27fae */ /* 0x000fe8000c12187c */
[----:B------:R-:W-:Y:S01]  /*6e3d0*/  LDGSTS.E [R242+0x6c00c], desc[UR60][R192.64], !P0 ;  /* 0x6c00c000c0f27fae */ /* 0x000fe2000c12187c */
[----:B-1----:R-:W-:-:S04]  /*6e3e0*/  IMAD.WIDE R212, R8, 0x4, R196 ;  /* 0x0000000408d47825 */ /* 0x002fc800078e02c4 */
[----:B------:R-:W-:Y:S01]  /*6e3f0*/  IMAD.WIDE R210, R8, 0x4, R194 ;  /* 0x0000000408d27825 */ /* 0x000fe200078e02c2 */
[----:B------:R-:W2:Y:S04]  /*6e400*/  LDL.LU.64 R196, [R1+0x1ab8] ;  /* 0x001ab80001c47983 */ /* 0x000ea80000300a00 */
[----:B------:R-:W2:Y:S04]  /*6e410*/  LDL.LU.64 R194, [R1+0x1ab0] ;  /* 0x001ab00001c27983 */ /* 0x000ea80000300a00 */
[----:B------:R4:W-:Y:S04]  /*6e420*/  STL.64 [R1+0x1318], R212 ;  /* 0x001318d401007387 */ /* 0x0009e80000100a00 */
[----:B------:R1:W-:Y:S04]  /*6e430*/  STL.64 [R1+0x1320], R210 ;  /* 0x001320d201007387 */ /* 0x0003e80000100a00 */
[----:B------:R-:W2:Y:S04]  /*6e440*/  LDL.LU.64 R192, [R1+0x1aa8] ;  /* 0x001aa80001c07983 */ /* 0x000ea80000300a00 */
[----:B------:R-:W2:Y:S01]  /*6e450*/  LDL.LU.64 R206, [R1+0x1aa0] ;  /* 0x001aa00001ce7983 */ /* 0x000ea20000300a00 */
[----:B------:R-:W-:Y:S01]  /*6e460*/  VIADD R4, R252, 0xfffffd37 ;  /* 0xfffffd37fc047836 */ /* 0x000fe20000000000 */
[----:B------:R-:W-:Y:S01]  /*6e470*/  IADD3 R243, R12, -0x2ca, RZ ;  /* 0xfffffd360cf37810 */ /* 0x000fe20007ffe0ff */
[----:B------:R-:W1:Y:S08]  /*6e480*/  LDC R252, c[0x0][0x230] ;  /* 0x00008c00fffc7b82 */ /* 0x000e700000000800 */
[----:B------:R-:W2:Y:S01]  /*6e490*/  LDC R12, c[0x0][0x230] ;  /* 0x00008c00ff0c7b82 */ /* 0x000ea20000000800 */
[----:B------:R-:W-:Y:S01]  /*6e4a0*/  ISETP.GE.U32.AND P4, PT, R4, 0x7ffffcb8, PT ;  /* 0x7ffffcb80400780c */ /* 0x000fe20003f86070 */
[----:B------:R-:W-:Y:S01]  /*6e4b0*/  VIADD R4, R6, 0xfffffd35 ;  /* 0xfffffd3506047836 */ /* 0x000fe20000000000 */
[----:B------:R-:W-:-:S05]  /*6e4c0*/  ISETP.GE.U32.AND P6, PT, R243, 0x7ffffcb7, PT ;  /* 0x7ffffcb7f300780c */ /* 0x000fca0003fc6070 */
[----:B------:R-:W2:Y:S01]  /*6e4d0*/  LDC R6, c[0x0][0x230] ;  /* 0x00008c00ff067b82 */ /* 0x000ea20000000800 */
[----:B------:R-:W-:Y:S02]  /*6e4e0*/  ISETP.GE.U32.AND P5, PT, R4, 0x7ffffcb6, PT ;  /* 0x7ffffcb60400780c */ /* 0x000fe40003fa6070 */
[----:B------:R-:W-:-:S03]  /*6e4f0*/  IADD3 R243, R208, -0x2ea, RZ ;  /* 0xfffffd16d0f37810 */ /* 0x000fc60007ffe0ff */
[----:B------:R4:W-:Y:S04]  /*6e500*/  LDGSTS.E [R242+0x70000], desc[UR60][R212.64], !P4 ;  /* 0x70000000d4f27fae */ /* 0x0009e8000e12187c */
[----:B------:R4:W-:Y:S01]  /*6e510*/  LDGSTS.E [R242+0x74000], desc[UR60][R210.64], !P4 ;  /* 0x74000000d2f27fae */ /* 0x0009e2000e12187c */
[----:B------:R-:W-:Y:S02]  /*6e520*/  IADD3 R4, R7, -0x2cc, RZ ;  /* 0xfffffd3407047810 */ /* 0x000fe40007ffe0ff */
[----:B------:R-:W2:Y:S02]  /*6e530*/  LDC R7, c[0x0][0x230] ;  /* 0x00008c00ff077b82 */ /* 0x000ea40000000800 */
[----:B------:R-:W-:Y:S01]  /*6e540*/  ISETP.GE.U32.AND P0, PT, R4, 0x7ffffcb5, PT ;  /* 0x7ffffcb50400780c */ /* 0x000fe20003f06070 */
[----:B-1----:R-:W-:-:S05]  /*6e550*/  VIADD R4, R252, 0xfffffd17 ;  /* 0xfffffd17fc047836 */ /* 0x002fca0000000000 */
[----:B------:R-:W1:Y:S01]  /*6e560*/  LDC R252, c[0x0][0x230] ;  /* 0x00008c00fffc7b82 */ /* 0x000e620000000800 */
[----:B------:R-:W-:Y:S01]  /*6e570*/  ISETP.GE.U32.AND P4, PT, R4, 0x7ffffc98, PT ;  /* 0x7ffffc980400780c */ /* 0x000fe20003f86070 */
        /* <DEDUP_REMOVED lines=11> */
[----:B--2---:R-:W-:-:S05]  /*6e630*/  IMAD.WIDE R198, R8, 0x4, R198 ;  /* 0x0000000408c67825 */ /* 0x004fca00078e02c6 */
[----:B------:R2:W-:Y:S04]  /*6e640*/  STL.64 [R1+0x1348], R198 ;  /* 0x001348c601007387 */ /* 0x0005e80000100a00 */
[----:B------:R-:W4:Y:S04]  /*6e650*/  LDL.LU.64 R202, [R1+0x1a90] ;  /* 0x001a900001ca7983 */ /* 0x000f280000300a00 */
[----:B---3--:R-:W3:Y:S04]  /*6e660*/  LDL.LU.64 R200, [R1+0x1a78] ;  /* 0x001a780001c87983 */ /* 0x008ee80000300a00 */
[----:B------:R-:W-:Y:S04]  /*6e670*/  LDGSTS.E [R242+0x74008], desc[UR60][R198.64], !P5 ;  /* 0x74008000c6f27fae */ /* 0x000fe8000e92187c */
[----:B--2---:R-:W2:Y:S01]  /*6e680*/  LDL.LU.64 R198, [R1+0x1a80] ;  /* 0x001a800001c67983 */ /* 0x004ea20000300a00 */
[----:B-1----:R-:W-:-:S04]  /*6e690*/  IMAD.WIDE R210, R8, 0x4, R196 ;  /* 0x0000000408d27825 */ /* 0x002fc800078e02c4 */
[C---:B------:R-:W-:Y:S01]  /*6e6a0*/  IMAD.WIDE R194, R8.reuse, 0x4, R194 ;  /* 0x0000000408c27825 */ /* 0x040fe200078e02c2 */
[----:B------:R-:W2:Y:S03]  /*6e6b0*/  LDL.LU.64 R196, [R1+0x1a70] ;  /* 0x001a700001c47983 */ /* 0x000ea60000300a00 */
[C---:B------:R-:W-:Y:S01]  /*6e6c0*/  IMAD.WIDE R192, R8.reuse, 0x4, R192 ;  /* 0x0000000408c07825 */ /* 0x040fe200078e02c0 */
[----:B------:R-:W-:Y:S04]  /*6e6d0*/  STL.64 [R1+0x1350], R210 ;  /* 0x001350d201007387 */ /* 0x000fe80000100a00 */
[----:B------:R1:W-:Y:S04]  /*6e6e0*/  STL.64 [R1+0x1358], R194 ;  /* 0x001358c201007387 */ /* 0x0003e80000100a00 */
[----:B------:R-:W-:Y:S01]  /*6e6f0*/  LDGSTS.E [R242+0x7000c], desc[UR60][R210.64], !P0 ;  /* 0x7000c000d2f27fae */ /* 0x000fe2000c12187c */
[----:B------:R-:W-:-:S03]  /*6e700*/  IMAD.WIDE R206, R8, 0x4, R206 ;  /* 0x0000000408ce7825 */ /* 0x000fc600078e02ce */
[----:B------:R-:W-:Y:S04]  /*6e710*/  LDGSTS.E [R242+0x7400c], desc[UR60][R194.64], !P0 ;  /* 0x7400c000c2f27fae */ /* 0x000fe8000c12187c */
[----:B------:R1:W-:Y:S04]  /*6e720*/  STL.64 [R1+0x1bd8], R192 ;  /* 0x001bd8c001007387 */ /* 0x0003e80000100a00 */
[----:B------:R-:W-:Y:S01]  /*6e730*/  LDGSTS.E [R242+0x78000], desc[UR60][R192.64], !P4 ;  /* 0x78000000c0f27fae */ /* 0x000fe2000e12187c */
[----:B------:R-:W-:Y:S01]  /*6e740*/  VIADD R4, R13, 0xfffffd15 ;  /* 0xfffffd150d047836 */ /* 0x000fe20000000000 */
[----:B------:R-:W-:-:S02]  /*6e750*/  ISETP.GE.U32.AND P6, PT, R243, 0x7ffffc97, PT ;  /* 0x7ffffc97f300780c */ /* 0x000fc40003fc6070 */
[----:B------:R1:W-:Y:S01]  /*6e760*/  LDGSTS.E [R242+0x7c000], desc[UR60][R206.64], !P4 ;  /* 0x7c000000cef27fae */ /* 0x0003e2000e12187c */
[----:B------:R-:W2:Y:S03]  /*6e770*/  LDC R13, c[0x0][0x230] ;  /* 0x00008c00ff0d7b82 */ /* 0x000ea60000000800 */
[----:B-1----:R-:W2:Y:S04]  /*6e780*/  LDL.LU.64 R194, [R1+0x1a68] ;  /* 0x001a680001c27983 */ /* 0x002ea80000300a00 */
[----:B------:R1:W-:Y:S04]  /*6e790*/  STL.64 [R1+0x1be0], R206 ;  /* 0x001be0ce01007387 */ /* 0x0003e80000100a00 */
[----:B------:R-:W2:Y:S01]  /*6e7a0*/  LDL.LU.64 R192, [R1+0x1a60] ;  /* 0x001a600001c07983 */ /* 0x000ea20000300a00 */
[----:B------:R-:W-:-:S02]  /*6e7b0*/  ISETP.GE.U32.AND P5, PT, R4, 0x7ffffc96, PT ;  /* 0x7ffffc960400780c */ /* 0x000fc40003fa6070 */
[----:B------:R-:W-:Y:S02]  /*6e7c0*/  IADD3 R4, R6, -0x2ec, RZ ;  /* 0xfffffd1406047810 */ /* 0x000fe40007ffe0ff */
[----:B------:R-:W-:Y:S01]  /*6e7d0*/  IADD3 R243, R12, -0x28e, RZ ;  /* 0xfffffd720cf37810 */ /* 0x000fe20007ffe0ff */
[----:B------:R-:W2:Y:S08]  /*6e7e0*/  LDC R6, c[0x0][0x230] ;  /* 0x00008c00ff067b82 */ /* 0x000eb00000000800 */
[----:B-1----:R-:W1:Y:S01]  /*6e7f0*/  LDC R206, c[0x0][0x230] ;  /* 0x00008c00ffce7b82 */ /* 0x002e620000000800 */
[----:B------:R-:W-:Y:S01]  /*6e800*/  ISETP.GE.U32.AND P0, PT, R4, 0x7ffffc95, PT ;  /* 0x7ffffc950400780c */ /* 0x000fe20003f06070 */
[----:B----4-:R-:W-:-:S04]  /*6e810*/  IMAD.WIDE R216, R8, 0x4, R208 ;  /* 0x0000000408d87825 */ /* 0x010fc800078e02d0 */
[C---:B------:R-:W-:Y:S02]  /*6e820*/  IMAD.WIDE R212, R8.reuse, 0x4, R204 ;  /* 0x0000000408d47825 */ /* 0x040fe400078e02cc */
[----:B------:R-:W4:Y:S08]  /*6e830*/  LDC R12, c[0x0][0x230] ;  /* 0x00008c00ff0c7b82 */ /* 0x000f300000000800 */
[----:B------:R-:W4:Y:S01]  /*6e840*/  LDC R207, c[0x0][0x230] ;  /* 0x00008c00ffcf7b82 */ /* 0x000f220000000800 */
[----:B------:R-:W-:Y:S04]  /*6e850*/  STL.64 [R1+0x1be8], R216 ;  /* 0x001be8d801007387 */ /* 0x000fe80000100a00 */
[----:B------:R-:W4:Y:S04]  /*6e860*/  LDL.LU.64 R204, [R1+0x1a58] ;  /* 0x001a580001cc7983 */ /* 0x000f280000300a00 */
[----:B------:R-:W-:Y:S04]  /*6e870*/  STL.64 [R1+0x1bf8], R212 ;  /* 0x001bf8d401007387 */ /* 0x000fe80000100a00 */
[----:B------:R-:W-:Y:S01]  /*6e880*/  LDGSTS.E [R242+0x78004], desc[UR60][R216.64], !P6 ;  /* 0x78004000d8f27fae */ /* 0x000fe2000f12187c */
[----:B------:R-:W-:-:S04]  /*6e890*/  IMAD.WIDE R214, R8, 0x4, R202 ;  /* 0x0000000408d67825 */ /* 0x000fc800078e02ca */
[C---:B---3--:R-:W-:Y:S01]  /*6e8a0*/  IMAD.WIDE R208, R8.reuse, 0x4, R200 ;  /* 0x0000000408d07825 */ /* 0x048fe200078e02c8 */
[----:B------:R-:W-:Y:S04]  /*6e8b0*/  STL.64 [R1+0x1bf0], R214 ;  /* 0x001bf0d601007387 */ /* 0x000fe80000100a00 */
[----:B------:R-:W3:Y:S04]  /*6e8c0*/  LDL.LU.64 R200, [R1+0x1a50] ;  /* 0x001a500001c87983 */ /* 0x000ee80000300a00 */
[----:B------:R1:W-:Y:S04]  /*6e8d0*/  STL.64 [R1+0x1c08], R208 ;  /* 0x001c08d001007387 */ /* 0x0003e80000100a00 */
[----:B------:R-:W3:Y:S04]  /*6e8e0*/  LDL.LU.64 R202, [R1+0x1a48] ;  /* 0x001a480001ca7983 */ /* 0x000ee80000300a00 */
[----:B------:R-:W-:Y:S04]  /*6e8f0*/  LDGSTS.E [R242+0x7c004], desc[UR60][R214.64], !P6 ;  /* 0x7c004000d6f27fae */ /* 0x000fe8000f12187c */
[----:B------:R-:W-:Y:S01]  /*6e900*/  LDGSTS.E [R242+0x78008], desc[UR60][R212.64], !P5 ;  /* 0x78008000d4f27fae */ /* 0x000fe2000e92187c */
[----:B--2---:R-:W-:-:S05]  /*6e910*/  IMAD.WIDE R210, R8, 0x4, R198 ;  /* 0x0000000408d27825 */ /* 0x004fca00078e02c6 */
[----:B------:R2:W-:Y:S04]  /*6e920*/  STL.64 [R1+0x1c00], R210 ;  /* 0x001c00d201007387 */ /* 0x0005e80000100a00 */
[----:B------:R-:W3:Y:S01]  /*6e930*/  LDL.LU.64 R198, [R1+0x1a40] ;  /* 0x001a400001c67983 */ /* 0x000ee20000300a00 */
[----:B------:R-:W-:-:S03]  /*6e940*/  IMAD.WIDE R196, R8, 0x4, R196 ;  /* 0x0000000408c47825 */ /* 0x000fc600078e02c4 */
[----:B------:R-:W-:Y:S04]  /*6e950*/  LDGSTS.E [R242+0x7c008], desc[UR60][R210.64], !P5 ;  /* 0x7c008000d2f27fae */ /* 0x000fe8000e92187c */
[----:B------:R-:W-:Y:S01]  /*6e960*/  LDGSTS.E [R242+0x7800c], desc[UR60][R208.64], !P0 ;  /* 0x7800c000d0f27fae */ /* 0x000fe2000c12187c */
[----:B------:R-:W-:-:S03]  /*6e970*/  ISETP.GE.U32.AND P6, PT, R243, 0x7ffffcf3, PT ;  /* 0x7ffffcf3f300780c */ /* 0x000fc60003fc6070 */
[----:B------:R1:W-:Y:S04]  /*6e980*/  LDGSTS.E [R242+0x7c00c], desc[UR60][R196.64], !P0 ;  /* 0x7c00c000c4f27fae */ /* 0x0003e8000c12187c */
[----:B------:R2:W-:Y:S01]  /*6e990*/  STL.64 [R1+0x1c10], R196 ;  /* 0x001c10c401007387 */ /* 0x0005e20000100a00 */
[----:B-1----:R-:W-:-:S03]  /*6e9a0*/  IMAD.WIDE R242, R8, 0x4, R194 ;  /* 0x0000000408f27825 */ /* 0x002fc600078e02c2 */
[----:B------:R-:W3:Y:S04]  /*6e9b0*/  LDL.LU.64 R194, [R1+0x1a38] ;  /* 0x001a380001c27983 */ /* 0x000ee80000300a00 */
[----:B------:R-:W3:Y:S01]  /*6e9c0*/  LDL.LU.64 R208, [R1+0x1a30] ;  /* 0x001a300001d07983 */ /* 0x000ee20000300a00 */
[----:B--2---:R-:W-:-:S03]  /*6e9d0*/  IMAD.WIDE R210, R8, 0x4, R192 ;  /* 0x0000000408d27825 */ /* 0x004fc600078e02c0 */
[----:B------:R-:W2:Y:S04]  /*6e9e0*/  LDL.LU.64 R192, [R1+0x1a28] ;  /* 0x001a280001c07983 */ /* 0x000ea80000300a00 */
[----:B------:R1:W-:Y:S04]  /*6e9f0*/  STL.64 [R1+0xed0], R210 ;  /* 0x000ed0d201007387 */ /* 0x0003e80000100a00 */
[----:B------:R-:W2:Y:S01]  /*6ea00*/  LDL.LU.64 R196, [R1+0x1a20] ;  /* 0x001a200001c47983 */ /* 0x000ea20000300a00 */
[----:B------:R-:W-:Y:S02]  /*6ea10*/  VIADD R4, R252, 0xfffffd73 ;  /* 0xfffffd73fc047836 */ /* 0x000fe40000000000 */
[----:B------:R-:W1:Y:S03]  /*6ea20*/  LDC R252, c[0x0][0x230] ;  /* 0x00008c00fffc7b82 */ /* 0x000e660000000800 */
[----:B------:R-:W-:Y:S01]  /*6ea30*/  ISETP.GE.U32.AND P4, PT, R4, 0x7ffffcf4, PT ;  /* 0x7ffffcf40400780c */ /* 0x000fe20003f86070 */
[----:B------:R-:W-:-:S04]  /*6ea40*/  VIADD R4, R7, 0xfffffd71 ;  /* 0xfffffd7107047836 */ /* 0x000fc80000000000 */
[----:B------:R-:W2:Y:S08]  /*6ea50*/  LDC R7, c[0x0][0x230] ;  /* 0x00008c00ff077b82 */ /* 0x000eb00000000800 */
[----:B------:R-:W-:Y:S04]  /*6ea60*/  LDGSTS.E [R15+0x60000], desc[UR60][R242.64], !P4 ;  /* 0x60000000f20f7fae */ /* 0x000fe8000e12187c */
[----:B------:R3:W-:Y:S01]  /*6ea70*/  LDGSTS.E [R15+0x64000], desc[UR60][R210.64], !P4 ;  /* 0x64000000d20f7fae */ /* 0x0007e2000e12187c */
[----:B------:R-:W-:-:S02]  /*6ea80*/  ISETP.GE.U32.AND P5, PT, R4, 0x7ffffcf2, PT ;  /* 0x7ffffcf20400780c */ /* 0x000fc40003fa6070 */
[----:B-1----:R-:W-:-:S04]  /*6ea90*/  IADD3 R252, R252, -0x290, RZ ;  /* 0xfffffd70fcfc7810 */ /* 0x002fc80007ffe0ff */
[----:B------:R-:W-:Y:S01]  /*6eaa0*/  ISETP.GE.U32.AND P0, PT, R252, 0x7ffffcf1, PT ;  /* 0x7ffffcf1fc00780c */ /* 0x000fe20003f06070 */
[----:B----4-:R-:W-:-:S05]  /*6eab0*/  IMAD.WIDE R204, R8, 0x4, R204 ;  /* 0x0000000408cc7825 */ /* 0x010fca00078e02cc */
[----:B------:R1:W-:Y:S04]  /*6eac0*/  STL.64 [R1+0xed8], R204 ;  /* 0x000ed8cc01007387 */ /* 0x0003e80000100a00 */
[----:B------:R-:W-:Y:S01]  /*6ead0*/  LDGSTS.E [R15+0x60004], desc[UR60][R204.64], !P6 ;  /* 0x60004000cc0f7fae */ /* 0x000fe2000f12187c */
[----:B---3--:R-:W-:-:S04]  /*6eae0*/  IMAD.WIDE R200, R8, 0x4, R200 ;  /* 0x0000000408c87825 */ /* 0x008fc800078e02c8 */
[C---:B------:R-:W-:Y:S01]  /*6eaf0*/  IMAD.WIDE R212, R8.reuse, 0x4, R202 ;  /* 0x0000000408d47825 */ /* 0x040fe200078e02ca */
[----:B------:R3:W-:Y:S04]  /*6eb00*/  STL.64 [R1+0xee0], R200 ;  /* 0x000ee0c801007387 */ /* 0x0007e80000100a00 */
[----:B------:R-:W4:Y:S04]  /*6eb10*/  LDL.LU.64 R202, [R1+0x1a18] ;  /* 0x001a180001ca7983 */ /* 0x000f280000300a00 */
[----:B------:R-:W-:Y:S04]  /*6eb20*/  LDGSTS.E [R15+0x64004], desc[UR60][R200.64], !P6 ;  /* 0x64004000c80f7fae */ /* 0x000fe8000f12187c */
[----:B------:R2:W-:Y:S01]  /*6eb30*/  LDGSTS.E [R15+0x60008], desc[UR60][R212.64], !P5 ;  /* 0x60008000d40f7fae */ /* 0x0005e2000e92187c */
[----:B------:R-:W-:-:S03]  /*6eb40*/  IMAD.WIDE R210, R8, 0x4, R198 ;  /* 0x0000000408d27825 */ /* 0x000fc600078e02c6 */
[----:B------:R-:W4:Y:S04]  /*6eb50*/  LDL.LU.64 R198, [R1+0x1a10] ;  /* 0x001a100001c67983 */ /* 0x000f280000300a00 */
[----:B------:R2:W-:Y:S04]  /*6eb60*/  STL.64 [R1+0xee8], R212 ;  /* 0x000ee8d401007387 */ /* 0x0005e80000100a00 */
[----:B------:R2:W-:Y:S04]  /*6eb70*/  STL.64 [R1+0xef0], R210 ;  /* 0x000ef0d201007387 */ /* 0x0005e80000100a00 */
[----:B-1----:R-:W4:Y:S04]  /*6eb80*/  LDL.LU.64 R204, [R1+0x1a08] ;  /* 0x001a080001cc7983 */ /* 0x002f280000300a00 */
[----:B---3--:R-:W3:Y:S04]  /*6eb90*/  LDL.LU.64 R200, [R1+0x1a00] ;  /* 0x001a000001c87983 */ /* 0x008ee80000300a00 */
[----:B------:R1:W-:Y:S01]  /*6eba0*/  LDGSTS.E [R15+0x64008], desc[UR60][R210.64], !P5 ;  /* 0x64008000d20f7fae */ /* 0x0003e2000e92187c */
[----:B------:R-:W-:-:S04]  /*6ebb0*/  IMAD.WIDE R194, R8, 0x4, R194 ;  /* 0x0000000408c27825 */ /* 0x000fc800078e02c2 */
[----:B------:R-:W-:-:S04]  /*6ebc0*/  IMAD.WIDE R214, R8, 0x4, R208 ;  /* 0x0000000408d67825 */ /* 0x000fc800078e02d0 */
[C---:B--2---:R-:W-:Y:S01]  /*6ebd0*/  IMAD.WIDE R212, R8.reuse, 0x4, R192 ;  /* 0x0000000408d47825 */ /* 0x044fe200078e02c0 */
[----:B------:R2:W-:Y:S04]  /*6ebe0*/  STL.64 [R1+0xef8], R194 ;  /* 0x000ef8c201007387 */ /* 0x0005e80000100a00 */
[----:B------:R-:W3:Y:S04]  /*6ebf0*/  LDL.LU.64 R208, [R1+0x19f8] ;  /* 0x0019f80001d07983 */ /* 0x000ee80000300a00 */
[----:B------:R-:W-:Y:S04]  /*6ec00*/  STL.64 [R1+0xf00], R214 ;  /* 0x000f00d601007387 */ /* 0x000fe80000100a00 */
[----:B------:R-:W3:Y:S01]  /*6ec10*/  LDL.LU.64 R192, [R1+0x19f0] ;  /* 0x0019f00001c07983 */ /* 0x000ee20000300a00 */
[----:B-1----:R-:W-:-:S03]  /*6ec20*/  IMAD.WIDE R210, R8, 0x4, R196 ;  /* 0x0000000408d27825 */ /* 0x002fc600078e02c4 */
[----:B------:R1:W-:Y:S04]  /*6ec30*/  STL.64 [R1+0x1100], R212 ;  /* 0x001100d401007387 */ /* 0x0003e80000100a00 */
[----:B------:R-:W3:Y:S04]  /*6ec40*/  LDL.LU.64 R196, [R1+0x19e8] ;  /* 0x0019e80001c47983 */ /* 0x000ee80000300a00 */
[----:B------:R-:W-:Y:S01]  /*6ec50*/  LDGSTS.E [R15+0x6000c], desc[UR60][R194.64], !P0 ;  /* 0x6000c000c20f7fae */ /* 0x000fe2000c12187c */
[----:B------:R-:W-:Y:S01]  /*6ec60*/  VIADD R4, R6, 0xfffffd53 ;  /* 0xfffffd5306047836 */ /* 0x000fe20000000000 */
[----:B------:R-:W-:-:S02]  /*6ec70*/  IADD3 R252, R206, -0x2ae, RZ ;  /* 0xfffffd52cefc7810 */ /* 0x000fc40007ffe0ff */
[----:B------:R-:W-:Y:S01]  /*6ec80*/  LDGSTS.E [R15+0x6400c], desc[UR60][R214.64], !P0 ;  /* 0x6400c000d60f7fae */ /* 0x000fe2000c12187c */
[----:B------:R-:W3:Y:S08]  /*6ec90*/  LDC R6, c[0x0][0x230] ;  /* 0x00008c00ff067b82 */ /* 0x000ef00000000800 */
[----:B------:R-:W3:Y:S01]  /*6eca0*/  LDC R206, c[0x0][0x230] ;  /* 0x00008c00ffce7b82 */ /* 0x000ee20000000800 */
[----:B--2---:R-:W2:Y:S01]  /*6ecb0*/  LDL.LU.64 R194, [R1+0x19e0] ;  /* 0x0019e00001c27983 */ /* 0x004ea20000300a00 */
[----:B------:R-:W-:-:S02]  /*6ecc0*/  ISETP.GE.U32.AND P4, PT, R4, 0x7ffffcd4, PT ;  /* 0x7ffffcd40400780c */ /* 0x000fc40003f86070 */
[----:B------:R-:W-:Y:S01]  /*6ecd0*/  ISETP.GE.U32.AND P6, PT, R252, 0x7ffffcd3, PT ;  /* 0x7ffffcd3fc00780c */ /* 0x000fe20003fc6070 */
[----:B------:R3:W-:Y:S01]  /*6ece0*/  STL.64 [R1+0x1108], R210 ;  /* 0x001108d201007387 */ /* 0x0007e20000100a00 */
[----:B------:R-:W-:-:S09]  /*6ecf0*/  VIADD R4, R13, 0xfffffd51 ;  /* 0xfffffd510d047836 */ /* 0x000fd20000000000 */
[----:B------:R1:W-:Y:S04]  /*6ed00*/  LDGSTS.E [R15+0x68000], desc[UR60][R212.64], !P4 ;  /* 0x68000000d40f7fae */ /* 0x0003e8000e12187c */
[----:B------:R3:W-:Y:S01]  /*6ed10*/  LDGSTS.E [R15+0x6c000], desc[UR60][R210.64], !P4 ;  /* 0x6c000000d20f7fae */ /* 0x0007e2000e12187c */
[----:B------:R-:W-:Y:S02]  /*6ed20*/  ISETP.GE.U32.AND P5, PT, R4, 0x7ffffcd2, PT ;  /* 0x7ffffcd20400780c */ /* 0x000fe40003fa6070 */
[----:B------:R-:W-:Y:S01]  /*6ed30*/  IADD3 R252, R12, -0x2b0, RZ ;  /* 0xfffffd500cfc7810 */ /* 0x000fe20007ffe0ff */
[----:B------:R-:W2:Y:S01]  /*6ed40*/  LDC R13, c[0x0][0x230] ;  /* 0x00008c00ff0d7b82 */ /* 0x000ea20000000800 */
[----:B----4-:R-:W-:-:S04]  /*6ed50*/  IMAD.WIDE R202, R8, 0x4, R202 ;  /* 0x0000000408ca7825 */ /* 0x010fc800078e02ca */
[----:B------:R-:W-:-:S04]  /*6ed60*/  IMAD.WIDE R198, R8, 0x4, R198 ;  /* 0x0000000408c67825 */ /* 0x000fc800078e02c6 */
[C---:B-1----:R-:W-:Y:S01]  /*6ed70*/  IMAD.WIDE R212, R8.reuse, 0x4, R204 ;  /* 0x0000000408d47825 */ /* 0x042fe200078e02cc */
[----:B------:R1:W-:Y:S03]  /*6ed80*/  STL.64 [R1+0x1110], R202 ;  /* 0x001110ca01007387 */ /* 0x0003e60000100a00 */
[----:B---3--:R-:W-:Y:S01]  /*6ed90*/  IMAD.WIDE R210, R8, 0x4, R200 ;  /* 0x0000000408d27825 */ /* 0x008fe200078e02c8 */
[----:B------:R3:W-:Y:S04]  /*6eda0*/  STL.64 [R1+0x1118], R198 ;  /* 0x001118c601007387 */ /* 0x0007e80000100a00 */
[----:B------:R-:W4:Y:S04]  /*6edb0*/  LDL.LU.64 R200, [R1+0x19d8] ;  /* 0x0019d80001c87983 */ /* 0x000f280000300a00 */
[----:B------:R-:W4:Y:S04]  /*6edc0*/  LDL.LU.64 R204, [R1+0x19d0] ;  /* 0x0019d00001cc7983 */ /* 0x000f280000300a00 */
[----:B------:R3:W-:Y:S04]  /*6edd0*/  STL.64 [R1+0x1120], R212 ;  /* 0x001120d401007387 */ /* 0x0007e80000100a00 */
[----:B------:R-:W-:Y:S04]  /*6ede0*/  LDGSTS.E [R15+0x68004], desc[UR60][R202.64], !P6 ;  /* 0x68004000ca0f7fae */ /* 0x000fe8000f12187c */
[----:B------:R3:W-:Y:S04]  /*6edf0*/  STL.64 [R1+0x1128], R210 ;  /* 0x001128d201007387 */ /* 0x0007e80000100a00 */
[----:B------:R-:W-:Y:S01]  /*6ee00*/  LDGSTS.E [R15+0x6c004], desc[UR60][R198.64], !P6 ;  /* 0x6c004000c60f7fae */ /* 0x000fe2000f12187c */
[----:B------:R-:W-:-:S03]  /*6ee10*/  ISETP.GE.U32.AND P0, PT, R252, 0x7ffffcd1, PT ;  /* 0x7ffffcd1fc00780c */ /* 0x000fc60003f06070 */
[----:B------:R3:W-:Y:S04]  /*6ee20*/  LDGSTS.E [R15+0x68008], desc[UR60][R212.64], !P5 ;  /* 0x68008000d40f7fae */ /* 0x0007e8000e92187c */
[----:B------:R3:W-:Y:S01]  /*6ee30*/  LDGSTS.E [R15+0x6c008], desc[UR60][R210.64], !P5 ;  /* 0x6c008000d20f7fae */ /* 0x0007e2000e92187c */
[----:B------:R-:W-:-:S03]  /*6ee40*/  IMAD.WIDE R192, R8, 0x4, R192 ;  /* 0x0000000408c07825 */ /* 0x000fc600078e02c0 */
[----:B-1----:R-:W4:Y:S04]  /*6ee50*/  LDL.LU.64 R202, [R1+0x19c8] ;  /* 0x0019c80001ca7983 */ /* 0x002f280000300a00 */
[----:B---3--:R-:W3:Y:S01]  /*6ee60*/  LDL.LU.64 R198, [R1+0x19c0] ;  /* 0x0019c00001c67983 */ /* 0x008ee20000300a00 */
[----:B------:R-:W-:-:S04]  /*6ee70*/  IMAD.WIDE R212, R8, 0x4, R208 ;  /* 0x0000000408d47825 */ /* 0x000fc800078e02d0 */
[----:B------:R-:W-:-:S04]  /*6ee80*/  IMAD.WIDE R210, R8, 0x4, R196 ;  /* 0x0000000408d27825 */ /* 0x000fc800078e02c4 */
[----:B------:R-:W-:Y:S01]  /*6ee90*/  VIADD R4, R7, 0xfffffd33 ;  /* 0xfffffd3307047836 */ /* 0x000fe20000000000 */
[----:B------:R-:W1:Y:S01]  /*6eea0*/  LDC R12, c[0x0][0x230] ;  /* 0x00008c00ff0c7b82 */ /* 0x000e620000000800 */
[----:B------:R-:W-:Y:S01]  /*6eeb0*/  IADD3 R252, R207, -0x2ce, RZ ;  /* 0xfffffd32cffc7810 */ /* 0x000fe20007ffe0ff */
[----:B------:R-:W-:Y:S04]  /*6eec0*/  STL.64 [R1+0x1138], R212 ;  /* 0x001138d401007387 */ /* 0x000fe80000100a00 */
[----:B------:R2:W-:Y:S04]  /*6eed0*/  STL.64 [R1+0x1140], R192 ;  /* 0x001140c001007387 */ /* 0x0005e80000100a00 */
[----:B------:R-:W3:Y:S04]  /*6eee0*/  LDL.LU.64 R196, [R1+0x19b8] ;  /* 0x0019b80001c47983 */ /* 0x000ee80000300a00 */
[----:B------:R-:W-:Y:S04]  /*6eef0*/  LDGSTS.E [R15+0x6800c], desc[UR60][R212.64], !P0 ;  /* 0x6800c000d40f7fae */ /* 0x000fe8000c12187c */
[----:B------:R-:W-:Y:S01]  /*6ef00*/  LDGSTS.E [R15+0x6c00c], desc[UR60][R192.64], !P0 ;  /* 0x6c00c000c00f7fae */ /* 0x000fe2000c12187c */
[----:B--2---:R-:W-:Y:S01]  /*6ef10*/  IMAD.WIDE R208, R8, 0x4, R194 ;  /* 0x0000000408d07825 */ /* 0x004fe200078e02c2 */
[----:B------:R-:W2:Y:S02]  /*6ef20*/  LDC R7, c[0x0][0x230] ;  /* 0x00008c00ff077b82 */ /* 0x000ea40000000800 */
[----:B------:R-:W3:Y:S04]  /*6ef30*/  LDL.LU.64 R194, [R1+0x19b0] ;  /* 0x0019b00001c27983 */ /* 0x000ee80000300a00 */
[----:B------:R-:W-:Y:S04]  /*6ef40*/  STL.64 [R1+0x1360], R210 ;  /* 0x001360d201007387 */ /* 0x000fe80000100a00 */
[----:B------:R2:W-:Y:S04]  /*6ef50*/  STL.64 [R1+0x1368], R208 ;  /* 0x001368d001007387 */ /* 0x0005e80000100a00 */
[----:B------:R-:W3:Y:S04]  /*6ef60*/  LDL.LU.64 R192, [R1+0x19a8] ;  /* 0x0019a80001c07983 */ /* 0x000ee80000300a00 */
[----:B------:R-:W3:Y:S01]  /*6ef70*/  LDL.LU.64 R212, [R1+0x19a0] ;  /* 0x0019a00001d47983 */ /* 0x000ee20000300a00 */
[----:B------:R-:W-:Y:S01]  /*6ef80*/  ISETP.GE.U32.AND P4, PT, R4, 0x7ffffcb4, PT ;  /* 0x7ffffcb40400780c */ /* 0x000fe20003f86070 */
[----:B------:R-:W-:Y:S01]  /*6ef90*/  VIADD R4, R6, 0xfffffd31 ;  /* 0xfffffd3106047836 */ /* 0x000fe20000000000 */
[----:B------:R-:W-:Y:S01]  /*6efa0*/  ISETP.GE.U32.AND P6, PT, R252, 0x7ffffcb3, PT ;  /* 0x7ffffcb3fc00780c */ /* 0x000fe20003fc6070 */
[----:B------:R-:W3:Y:S03]  /*6efb0*/  LDC R6, c[0x0][0x230] ;  /* 0x00008c00ff067b82 */ /* 0x000ee60000000800 */
[----:B------:R-:W-:-:S02]  /*6efc0*/  ISETP.GE.U32.AND P5, PT, R4, 0x7ffffcb2, PT ;  /* 0x7ffffcb20400780c */ /* 0x000fc40003fa6070 */
[----:B------:R-:W-:-:S05]  /*6efd0*/  IADD3 R252, R206, -0x2ee, RZ ;  /* 0xfffffd12cefc7810 */ /* 0x000fca0007ffe0ff */
[----:B------:R-:W-:Y:S01]  /*6efe0*/  LDGSTS.E [R15+0x70000], desc[UR60][R210.64], !P4 ;  /* 0x70000000d20f7fae */ /* 0x000fe2000e12187c */
[----:B------:R-:W-:-:S03]  /*6eff0*/  IADD3 R4, R13, -0x2d0, RZ ;  /* 0xfffffd300d047810 */ /* 0x000fc60007ffe0ff */
[----:B------:R2:W-:Y:S01]  /*6f000*/  LDGSTS.E [R15+0x74000], desc[UR60][R208.64], !P4 ;  /* 0x74000000d00f7fae */ /* 0x0005e2000e12187c */
[----:B------:R-:W3:Y:S01]  /*6f010*/  LDC R13, c[0x0][0x230] ;  /* 0x00008c00ff0d7b82 */ /* 0x000ee20000000800 */
[----:B------:R-:W-:Y:S01]  /*6f020*/  ISETP.GE.U32.AND P0, PT, R4, 0x7ffffcb1, PT ;  /* 0x7ffffcb10400780c */ /* 0x000fe20003f06070 */
[----:B-1----:R-:W-:-:S06]  /*6f030*/  VIADD R4, R12, 0xfffffd13 ;  /* 0xfffffd130c047836 */ /* 0x002fcc0000000000 */
[----:B------:R-:W1:Y:S01]  /*6f040*/  LDC R12, c[0x0][0x230] ;  /* 0x00008c00ff0c7b82 */ /* 0x000e620000000800 */
[----:B------:R-:W-:Y:S01]  /*6f050*/  ISETP.GE.U32.AND P4, PT, R4, 0x7ffffc94, PT ;  /* 0x7ffffc940400780c */ /* 0x000fe20003f86070 */
[----:B--2---:R-:W-:-:S06]  /*6f060*/  VIADD R4, R7, 0xfffffd11 ;  /* 0xfffffd1107047836 */ /* 0x004fcc0000000000 */
[----:B------:R-:W2:Y:S08]  /*6f070*/  LDC R209, c[0x0][0x230] ;  /* 0x00008c00ffd17b82 */ /* 0x000eb00000000800 */
[----:B------:R-:W1:Y:S01]  /*6f080*/  LDC R208, c[0x0][0x230] ;  /* 0x00008c00ffd07b82 */ /* 0x000e620000000800 */
[----:B----4-:R-:W-:-:S04]  /*6f090*/  IMAD.WIDE R200, R8, 0x4, R200 ;  /* 0x0000000408c87825 */ /* 0x010fc800078e02c8 */
[C---:B------:R-:W-:Y:S01]  /*6f0a0*/  IMAD.WIDE R214, R8.reuse, 0x4, R204 ;  /* 0x0000000408d67825 */ /* 0x040fe200078e02cc */
[----:B------:R4:W-:Y:S04]  /*6f0b0*/  STL.64 [R1+0x1378], R200 ;  /* 0x001378c801007387 */ /* 0x0009e80000100a00 */
[----:B------:R-:W-:Y:S04]  /*6f0c0*/  STL.64 [R1+0x1380], R214 ;  /* 0x001380d601007387 */ /* 0x000fe80000100a00 */
[----:B------:R-:W2:Y:S04]  /*6f0d0*/  LDL.LU.64 R206, [R1+0x1998] ;  /* 0x0019980001ce7983 */ /* 0x000ea80000300a00 */
[----:B------:R-:W-:Y:S04]  /*6f0e0*/  LDGSTS.E [R15+0x70004], desc[UR60][R200.64], !P6 ;  /* 0x70004000c80f7fae */ /* 0x000fe8000f12187c */
[----:B------:R-:W-:Y:S01]  /*6f0f0*/  LDGSTS.E [R15+0x74004], desc[UR60][R214.64], !P6 ;  /* 0x74004000d60f7fae */ /* 0x000fe2000f12187c */
[----:B------:R-:W-:-:S04]  /*6f100*/  IMAD.WIDE R210, R8, 0x4, R202 ;  /* 0x0000000408d27825 */ /* 0x000fc800078e02ca */
[----:B---3--:R-:W-:Y:S01]  /*6f110*/  IMAD.WIDE R198, R8, 0x4, R198 ;  /* 0x0000000408c67825 */ /* 0x008fe200078e02c6 */
[----:B------:R-:W-:Y:S04]  /*6f120*/  STL.64 [R1+0x1388], R210 ;  /* 0x001388d201007387 */ /* 0x000fe80000100a00 */
[----:B------:R-:W3:Y:S04]  /*6f130*/  LDL.LU.64 R204, [R1+0x1988] ;  /* 0x0019880001cc7983 */ /* 0x000ee80000300a00 */
[----:B------:R1:W-:Y:S04]  /*6f140*/  STL.64 [R1+0x1398], R198 ;  /* 0x001398c601007387 */ /* 0x0003e80000100a00 */
[----:B------:R-:W3:Y:S04]  /*6f150*/  LDL.LU.64 R202, [R1+0x1990] ;  /* 0x0019900001ca7983 */ /* 0x000ee80000300a00 */
[----:B----4-:R-:W4:Y:S04]  /*6f160*/  LDL.LU.64 R200, [R1+0x1978] ;  /* 0x0019780001c87983 */ /* 0x010f280000300a00 */
[----:B------:R1:W-:Y:S04]  /*6f170*/  LDGSTS.E [R15+0x70008], desc[UR60][R210.64], !P5 ;  /* 0x70008000d20f7fae */ /* 0x0003e8000e92187c */
[----:B------:R-:W-:Y:S01]  /*6f180*/  LDGSTS.E [R15+0x74008], desc[UR60][R198.64], !P5 ;  /* 0x74008000c60f7fae */ /* 0x000fe2000e92187c */
[----:B------:R-:W-:-:S03]  /*6f190*/  ISETP.GE.U32.AND P5, PT, R4, 0x7ffffc92, PT ;  /* 0x7ffffc920400780c */ /* 0x000fc60003fa6070 */
[----:B-1----:R-:W4:Y:S01]  /*6f1a0*/  LDL.LU.64 R198, [R1+0x1980] ;  /* 0x0019800001c67983 */ /* 0x002f220000300a00 */
[----:B------:R-:W-:-:S04]  /*6f1b0*/  IMAD.WIDE R210, R8, 0x4, R196 ;  /* 0x0000000408d27825 */ /* 0x000fc800078e02c4 */
[----:B------:R-:W-:Y:S01]  /*6f1c0*/  IMAD.WIDE R194, R8, 0x4, R194 ;  /* 0x0000000408c27825 */ /* 0x000fe200078e02c2 */
[----:B------:R-:W-:-:S03]  /*6f1d0*/  IADD3 R4, R6, -0x2f0, RZ ;  /* 0xfffffd1006047810 */ /* 0x000fc60007ffe0ff */
[C---:B------:R-:W-:Y:S01]  /*6f1e0*/  IMAD.WIDE R192, R8.reuse, 0x4, R192 ;  /* 0x0000000408c07825 */ /* 0x040fe200078e02c0 */
[----:B------:R-:W4:Y:S03]  /*6f1f0*/  LDL.LU.64 R196, [R1+0x1970] ;  /* 0x0019700001c47983 */ /* 0x000f260000300a00 */
        /* <DEDUP_REMOVED lines=10> */
[----:B------:R4:W-:Y:S04]  /*6f2a0*/  LDGSTS.E [R15+0x7c000], desc[UR60][R6.64], !P4 ;  /* 0x7c000000060f7fae */ /* 0x0009e8000e12187c */
[----:B-1----:R-:W4:Y:S04]  /*6f2b0*/  LDL.LU.64 R194, [R1+0x1968] ;  /* 0x0019680001c27983 */ /* 0x002f280000300a00 */
[----:B------:R-:W4:Y:S01]  /*6f2c0*/  LDL.LU.64 R192, [R1+0x1960] ;  /* 0x0019600001c07983 */ /* 0x000f220000300a00 */
[----:B------:R-:W-:-:S02]  /*6f2d0*/  VIADD R4, R13, 0xfffffd6f ;  /* 0xfffffd6f0d047836 */ /* 0x000fc40000000000 */
[----:B------:R-:W1:Y:S01]  /*6f2e0*/  LDC R13, c[0x0][0x230] ;  /* 0x00008c00ff0d7b82 */ /* 0x000e620000000800 */
[----:B--2---:R-:W-:-:S04]  /*6f2f0*/  IMAD.WIDE R216, R8, 0x4, R206 ;  /* 0x0000000408d87825 */ /* 0x004fc800078e02ce */
[----:B---3--:R-:W-:-:S04]  /*6f300*/  IMAD.WIDE R212, R8, 0x4, R204 ;  /* 0x0000000408d47825 */ /* 0x008fc800078e02cc */
[----:B------:R-:W-:-:S04]  /*6f310*/  IMAD.WIDE R214, R8, 0x4, R202 ;  /* 0x0000000408d67825 */ /* 0x000fc800078e02ca */
[C---:B----4-:R-:W-:Y:S01]  /*6f320*/  IMAD.WIDE R206, R8.reuse, 0x4, R200 ;  /* 0x0000000408ce7825 */ /* 0x050fe200078e02c8 */
[----:B------:R-:W-:Y:S04]  /*6f330*/  STL.64 [R1+0x1c28], R216 ;  /* 0x001c28d801007387 */ /* 0x000fe80000100a00 */
[----:B------:R-:W2:Y:S04]  /*6f340*/  LDL.LU.64 R204, [R1+0x1958] ;  /* 0x0019580001cc7983 */ /* 0x000ea80000300a00 */
[----:B------:R-:W-:Y:S04]  /*6f350*/  STL.64 [R1+0x1c38], R212 ;  /* 0x001c38d401007387 */ /* 0x000fe80000100a00 */
[----:B------:R-:W-:Y:S04]  /*6f360*/  STL.64 [R1+0x1c30], R214 ;  /* 0x001c30d601007387 */ /* 0x000fe80000100a00 */
[----:B------:R-:W3:Y:S04]  /*6f370*/  LDL.LU.64 R200, [R1+0x1950] ;  /* 0x0019500001c87983 */ /* 0x000ee80000300a00 */
[----:B------:R-:W-:Y:S04]  /*6f380*/  STL.64 [R1+0x1c48], R206 ;  /* 0x001c48ce01007387 */ /* 0x000fe80000100a00 */
[----:B------:R-:W4:Y:S04]  /*6f390*/  LDL.LU.64 R202, [R1+0x1948] ;  /* 0x0019480001ca7983 */ /* 0x000f280000300a00 */
[----:B------:R-:W-:Y:S04]  /*6f3a0*/  LDGSTS.E [R15+0x78004], desc[UR60][R216.64], !P6 ;  /* 0x78004000d80f7fae */ /* 0x000fe8000f12187c */
[----:B------:R-:W-:Y:S04]  /*6f3b0*/  LDGSTS.E [R15+0x7c004], desc[UR60][R214.64], !P6 ;  /* 0x7c004000d60f7fae */ /* 0x000fe8000f12187c */
[----:B------:R-:W-:Y:S01]  /*6f3c0*/  LDGSTS.E [R15+0x78008], desc[UR60][R212.64], !P5 ;  /* 0x78008000d40f7fae */ /* 0x000fe2000e92187c */
[----:B------:R-:W-:-:S04]  /*6f3d0*/  IMAD.WIDE R210, R8, 0x4, R198 ;  /* 0x0000000408d27825 */ /* 0x000fc800078e02c6 */
[----:B------:R-:W-:Y:S01]  /*6f3e0*/  IMAD.WIDE R196, R8, 0x4, R196 ;  /* 0x0000000408c47825 */ /* 0x000fe200078e02c4 */
[----:B------:R-:W-:Y:S04]  /*6f3f0*/  STL.64 [R1+0x1c40], R210 ;  /* 0x001c40d201007387 */ /* 0x000fe80000100a00 */
[----:B------:R-:W4:Y:S04]  /*6f400*/  LDL.LU.64 R198, [R1+0x1940] ;  /* 0x0019400001c67983 */ /* 0x000f280000300a00 */
[----:B------:R-:W-:Y:S04]  /*6f410*/  LDGSTS.E [R15+0x7c008], desc[UR60][R210.64], !P5 ;  /* 0x7c008000d20f7fae */ /* 0x000fe8000e92187c */
[----:B------:R-:W-:Y:S01]  /*6f420*/  LDGSTS.E [R15+0x7800c], desc[UR60][R206.64], !P0 ;  /* 0x7800c000ce0f7fae */ /* 0x000fe2000c12187c */
[----:B------:R-:W-:-:S03]  /*6f430*/  ISETP.GE.U32.AND P4, PT, R4, 0x7ffffcf0, PT ;  /* 0x7ffffcf00400780c */ /* 0x000fc60003f86070 */
[----:B------:R1:W-:Y:S04]  /*6f440*/  STL.64 [R1+0x1c50], R196 ;  /* 0x001c50c401007387 */ /* 0x0003e80000100a00 */
[----:B------:R1:W-:Y:S01]  /*6f450*/  LDGSTS.E [R15+0x7c00c], desc[UR60][R196.64], !P0 ;  /* 0x7c00c000c40f7fae */ /* 0x0003e2000c12187c */
[----:B------:R-:W-:Y:S01]  /*6f460*/  IADD3 R252, R209, -0x292, RZ ;  /* 0xfffffd6ed1fc7810 */ /* 0x000fe20007ffe0ff */
[----:B------:R-:W4:Y:S08]  /*6f470*/  LDC R6, c[0x0][0x230] ;  /* 0x00008c00ff067b82 */ /* 0x000f300000000800 */
[----:B------:R-:W4:Y:S01]  /*6f480*/  LDC R7, c[0x0][0x230] ;  /* 0x00008c00ff077b82 */ /* 0x000f220000000800 */
[----:B-1----:R-:W-:-:S02]  /*6f490*/  IMAD.WIDE R196, R8, 0x4, R194 ;  /* 0x0000000408c47825 */ /* 0x002fc400078e02c2 */
[----:B------:R-:W4:Y:S04]  /*6f4a0*/  LDL.LU.64 R194, [R1+0x1938] ;  /* 0x0019380001c27983 */ /* 0x000f280000300a00 */
[----:B------:R-:W4:Y:S01]  /*6f4b0*/  LDL.LU.64 R206, [R1+0x1930] ;  /* 0x0019300001ce7983 */ /* 0x000f220000300a00 */
[----:B------:R-:W-:-:S03]  /*6f4c0*/  IMAD.WIDE R210, R8, 0x4, R192 ;  /* 0x0000000408d27825 */ /* 0x000fc600078e02c0 */
[----:B------:R1:W-:Y:S04]  /*6f4d0*/  STL.64 [R1+0xf08], R196 ;  /* 0x000f08c401007387 */ /* 0x0003e80000100a00 */
[----:B------:R-:W4:Y:S04]  /*6f4e0*/  LDL.LU.64 R192, [R1+0x1928] ;  /* 0x0019280001c07983 */ /* 0x000f280000300a00 */
[----:B------:R4:W-:Y:S04]  /*6f4f0*/  STL.64 [R1+0xf10], R210 ;  /* 0x000f10d201007387 */ /* 0x0009e80000100a00 */
[----:B------:R-:W-:Y:S01]  /*6f500*/  LDGSTS.E [R11+0x60000], desc[UR60][R196.64], !P4 ;  /* 0x60000000c40b7fae */ /* 0x000fe2000e12187c */
[----:B------:R-:W-:-:S02]  /*6f510*/  ISETP.GE.U32.AND P6, PT, R252, 0x7ffffcef, PT ;  /* 0x7ffffceffc00780c */ /* 0x000fc40003fc6070 */
[----:B------:R-:W-:Y:S01]  /*6f520*/  IADD3 R15, R13, -0x294, RZ ;  /* 0xfffffd6c0d0f7810 */ /* 0x000fe20007ffe0ff */
[----:B------:R4:W-:Y:S01]  /*6f530*/  LDGSTS.E [R11+0x64000], desc[UR60][R210.64], !P4 ;  /* 0x64000000d20b7fae */ /* 0x0009e2000e12187c */
[----:B------:R-:W-:Y:S01]  /*6f540*/  VIADD R4, R12, 0xfffffd6d ;  /* 0xfffffd6d0c047836 */ /* 0x000fe20000000000 */
[----:B------:R-:W4:Y:S02]  /*6f550*/  LDC R252, c[0x0][0x230] ;  /* 0x00008c00fffc7b82 */ /* 0x000f240000000800 */
[----:B-1----:R-:W4:Y:S01]  /*6f560*/  LDL.LU.64 R196, [R1+0x1920] ;  /* 0x0019200001c47983 */ /* 0x002f220000300a00 */
[----:B------:R-:W-:Y:S02]  /*6f570*/  ISETP.GE.U32.AND P0, PT, R15, 0x7ffffced, PT ;  /* 0x7ffffced0f00780c */ /* 0x000fe40003f06070 */
[----:B------:R-:W-:Y:S02]  /*6f580*/  IADD3 R15, R208, -0x2b2, RZ ;  /* 0xfffffd4ed00f7810 */ /* 0x000fe40007ffe0ff */
[----:B------:R-:W-:Y:S01]  /*6f590*/  ISETP.GE.U32.AND P5, PT, R4, 0x7ffffcee, PT ;  /* 0x7ffffcee0400780c */ /* 0x000fe20003fa6070 */
[----:B------:R-:W1:Y:S08]  /*6f5a0*/  LDC R12, c[0x0][0x230] ;  /* 0x00008c00ff0c7b82 */ /* 0x000e700000000800 */
[----:B------:R-:W1:Y:S01]  /*6f5b0*/  LDC R13, c[0x0][0x230] ;  /* 0x00008c00ff0d7b82 */ /* 0x000e620000000800 */
[----:B--2---:R-:W-:-:S04]  /*6f5c0*/  IMAD.WIDE R204, R8, 0x4, R204 ;  /* 0x0000000408cc7825 */ /* 0x004fc800078e02cc */
[----:B---3--:R-:W-:-:S04]  /*6f5d0*/  IMAD.WIDE R200, R8, 0x4, R200 ;  /* 0x0000000408c87825 */ /* 0x008fc800078e02c8 */
[C---:B----4-:R-:W-:Y:S01]  /*6f5e0*/  IMAD.WIDE R210, R8.reuse, 0x4, R202 ;  /* 0x0000000408d27825 */ /* 0x050fe200078e02ca */
[----:B------:R2:W-:Y:S04]  /*6f5f0*/  STL.64 [R1+0xf18], R204 ;  /* 0x000f18cc01007387 */ /* 0x0005e80000100a00 */
[----:B------:R3:W-:Y:S04]  /*6f600*/  STL.64 [R1+0xf20], R200 ;  /* 0x000f20c801007387 */ /* 0x0007e80000100a00 */
[----:B------:R-:W4:Y:S04]  /*6f610*/  LDL.LU.64 R202, [R1+0x1918] ;  /* 0x0019180001ca7983 */ /* 0x000f280000300a00 */
[----:B------:R-:W-:Y:S04]  /*6f620*/  LDGSTS.E [R11+0x60004], desc[UR60][R204.64], !P6 ;  /* 0x60004000cc0b7fae */ /* 0x000fe8000f12187c */
[----:B------:R-:W-:Y:S04]  /*6f630*/  LDGSTS.E [R11+0x64004], desc[UR60][R200.64], !P6 ;  /* 0x64004000c80b7fae */ /* 0x000fe8000f12187c */
[----:B------:R1:W-:Y:S01]  /*6f640*/  LDGSTS.E [R11+0x60008], desc[UR60][R210.64], !P5 ;  /* 0x60008000d20b7fae */ /* 0x0003e2000e92187c */
[----:B------:R-:W-:-:S03]  /*6f650*/  IMAD.WIDE R208, R8, 0x4, R198 ;  /* 0x0000000408d07825 */ /* 0x000fc600078e02c6 */
[----:B------:R-:W4:Y:S04]  /*6f660*/  LDL.LU.64 R198, [R1+0x1910] ;  /* 0x0019100001c67983 */ /* 0x000f280000300a00 */
[----:B------:R1:W-:Y:S04]  /*6f670*/  STL.64 [R1+0xf28], R210 ;  /* 0x000f28d201007387 */ /* 0x0003e80000100a00 */
[----:B------:R1:W-:Y:S04]  /*6f680*/  STL.64 [R1+0xf30], R208 ;  /* 0x000f30d001007387 */ /* 0x0003e80000100a00 */
[----:B--2---:R-:W2:Y:S04]  /*6f690*/  LDL.LU.64 R204, [R1+0x1908] ;  /* 0x0019080001cc7983 */ /* 0x004ea80000300a00 */
[----:B---3--:R-:W3:Y:S04]  /*6f6a0*/  LDL.LU.64 R200, [R1+0x1900] ;  /* 0x0019000001c87983 */ /* 0x008ee80000300a00 */
[----:B------:R-:W-:Y:S01]  /*6f6b0*/  LDGSTS.E [R11+0x64008], desc[UR60][R208.64], !P5 ;  /* 0x64008000d00b7fae */ /* 0x000fe2000e92187c */
[----:B------:R-:W-:-:S04]  /*6f6c0*/  IMAD.WIDE R194, R8, 0x4, R194 ;  /* 0x0000000408c27825 */ /* 0x000fc800078e02c2 */
[----:B------:R-:W-:-:S04]  /*6f6d0*/  IMAD.WIDE R212, R8, 0x4, R206 ;  /* 0x0000000408d47825 */ /* 0x000fc800078e02ce */
[----:B-1----:R-:W-:Y:S01]  /*6f6e0*/  IMAD.WIDE R210, R8, 0x4, R192 ;  /* 0x0000000408d27825 */ /* 0x002fe200078e02c0 */
[----:B------:R1:W-:Y:S04]  /*6f6f0*/  STL.64 [R1+0xf38], R194 ;  /* 0x000f38c201007387 */ /* 0x0003e80000100a00 */
[----:B------:R-:W3:Y:S04]  /*6f700*/  LDL.LU.64 R208, [R1+0x18f8] ;  /* 0x0018f80001d07983 */ /* 0x000ee80000300a00 */
[----:B------:R2:W-:Y:S04]  /*6f710*/  STL.64 [R1+0xf40], R212 ;  /* 0x000f40d401007387 */ /* 0x0005e80000100a00 */
[----:B------:R-:W3:Y:S04]  /*6f720*/  LDL.LU.64 R192, [R1+0x18f0] ;  /* 0x0018f00001c07983 */ /* 0x000ee80000300a00 */
[----:B------:R3:W-:Y:S04]  /*6f730*/  STL.64 [R1+0x1148], R210 ;  /* 0x001148d201007387 */ /* 0x0007e80000100a00 */
[----:B------:R-:W-:Y:S01]  /*6f740*/  LDGSTS.E [R11+0x6000c], desc[UR60][R194.64], !P0 ;  /* 0x6000c000c20b7fae */ /* 0x000fe2000c12187c */
[----:B------:R-:W-:Y:S01]  /*6f750*/  VIADD R4, R6, 0xfffffd4f ;  /* 0xfffffd4f06047836 */ /* 0x000fe20000000000 */
[----:B------:R-:W-:-:S02]  /*6f760*/  ISETP.GE.U32.AND P6, PT, R15, 0x7ffffccf, PT ;  /* 0x7ffffccf0f00780c */ /* 0x000fc40003fc6070 */
[----:B------:R2:W-:Y:S01]  /*6f770*/  LDGSTS.E [R11+0x6400c], desc[UR60][R212.64], !P0 ;  /* 0x6400c000d40b7fae */ /* 0x0005e2000c12187c */
[----:B------:R-:W3:Y:S01]  /*6f780*/  LDC R6, c[0x0][0x230] ;  /* 0x00008c00ff067b82 */ /* 0x000ee20000000800 */
[----:B------:R-:W-:Y:S02]  /*6f790*/  IMAD.WIDE R206, R8, 0x4, R196 ;  /* 0x0000000408ce7825 */ /* 0x000fe400078e02c4 */
[----:B------:R-:W3:Y:S04]  /*6f7a0*/  LDL.LU.64 R196, [R1+0x18e8] ;  /* 0x0018e80001c47983 */ /* 0x000ee80000300a00 */
[----:B-1----:R-:W3:Y:S01]  /*6f7b0*/  LDL.LU.64 R194, [R1+0x18e0] ;  /* 0x0018e00001c27983 */ /* 0x002ee20000300a00 */
[----:B------:R-:W-:-:S03]  /*6f7c0*/  ISETP.GE.U32.AND P4, PT, R4, 0x7ffffcd0, PT ;  /* 0x7ffffcd00400780c */ /* 0x000fc60003f86070 */
[----:B------:R-:W-:Y:S01]  /*6f7d0*/  STL.64 [R1+0x1150], R206 ;  /* 0x001150ce01007387 */ /* 0x000fe20000100a00 */
[----:B------:R-:W-:Y:S02]  /*6f7e0*/  VIADD R4, R7, 0xfffffd4d ;  /* 0xfffffd4d07047836 */ /* 0x000fe40000000000 */
[----:B----4-:R-:W-:-:S07]  /*6f7f0*/  IMAD.WIDE R202, R8, 0x4, R202 ;  /* 0x0000000408ca7825 */ /* 0x010fce00078e02ca */
[----:B------:R3:W-:Y:S04]  /*6f800*/  LDGSTS.E [R11+0x68000], desc[UR60][R210.64], !P4 ;  /* 0x68000000d20b7fae */ /* 0x0007e8000e12187c */
[----:B------:R1:W-:Y:S01]  /*6f810*/  LDGSTS.E [R11+0x6c000], desc[UR60][R206.64], !P4 ;  /* 0x6c000000ce0b7fae */ /* 0x0003e2000e12187c */
[----:B------:R-:W-:-:S04]  /*6f820*/  IMAD.WIDE R198, R8, 0x4, R198 ;  /* 0x0000000408c67825 */ /* 0x000fc800078e02c6 */
[C---:B--2---:R-:W-:Y:S01]  /*6f830*/  IMAD.WIDE R212, R8.reuse, 0x4, R204 ;  /* 0x0000000408d47825 */ /* 0x044fe200078e02cc */
[----:B------:R2:W-:Y:S03]  /*6f840*/  STL.64 [R1+0x1158], R202 ;  /* 0x001158ca01007387 */ /* 0x0005e60000100a00 */
[----:B---3--:R-:W-:Y:S01]  /*6f850*/  IMAD.WIDE R210, R8, 0x4, R200 ;  /* 0x0000000408d27825 */ /* 0x008fe200078e02c8 */
[----:B------:R3:W-:Y:S04]  /*6f860*/  STL.64 [R1+0x1168], R198 ;  /* 0x001168c601007387 */ /* 0x0007e80000100a00 */
[----:B------:R-:W4:Y:S04]  /*6f870*/  LDL.LU.64 R200, [R1+0x18d8] ;  /* 0x0018d80001c87983 */ /* 0x000f280000300a00 */
[----:B------:R-:W4:Y:S04]  /*6f880*/  LDL.LU.64 R204, [R1+0x18d0] ;  /* 0x0018d00001cc7983 */ /* 0x000f280000300a00 */
[----:B------:R1:W-:Y:S04]  /*6f890*/  STL.64 [R1+0x1170], R212 ;  /* 0x001170d401007387 */ /* 0x0003e80000100a00 */
[----:B------:R-:W-:Y:S04]  /*6f8a0*/  LDGSTS.E [R11+0x68004], desc[UR60][R202.64], !P6 ;  /* 0x68004000ca0b7fae */ /* 0x000fe8000f12187c */
[----:B------:R1:W-:Y:S01]  /*6f8b0*/  STL.64 [R1+0x1178], R210 ;  /* 0x001178d201007387 */ /* 0x0003e20000100a00 */
[----:B------:R-:W-:-:S03]  /*6f8c0*/  ISETP.GE.U32.AND P5, PT, R4, 0x7ffffcce, PT ;  /* 0x7ffffcce0400780c */ /* 0x000fc60003fa6070 */
[----:B------:R-:W-:Y:S01]  /*6f8d0*/  LDGSTS.E [R11+0x6c004], desc[UR60][R198.64], !P6 ;  /* 0x6c004000c60b7fae */ /* 0x000fe2000f12187c */
[----:B------:R-:W-:-:S03]  /*6f8e0*/  IMAD.WIDE R208, R8, 0x4, R208 ;  /* 0x0000000408d07825 */ /* 0x000fc600078e02d0 */
[----:B--2---:R-:W2:Y:S04]  /*6f8f0*/  LDL.LU.64 R202, [R1+0x18c8] ;  /* 0x0018c80001ca7983 */ /* 0x004ea80000300a00 */
[----:B---3--:R-:W3:Y:S01]  /*6f900*/  LDL.LU.64 R198, [R1+0x18c0] ;  /* 0x0018c00001c67983 */ /* 0x008ee20000300a00 */
[----:B------:R-:W-:-:S03]  /*6f910*/  IMAD.WIDE R192, R8, 0x4, R192 ;  /* 0x0000000408c07825 */ /* 0x000fc600078e02c0 */
[----:B------:R1:W-:Y:S04]  /*6f920*/  LDGSTS.E [R11+0x68008], desc[UR60][R212.64], !P5 ;  /* 0x68008000d40b7fae */ /* 0x0003e8000e92187c */
[----:B------:R-:W-:Y:S04]  /*6f930*/  STL.64 [R1+0x1180], R208 ;  /* 0x001180d001007387 */ /* 0x000fe80000100a00 */
[----:B------:R1:W-:Y:S04]  /*6f940*/  LDGSTS.E [R11+0x6c008], desc[UR60][R210.64], !P5 ;  /* 0x6c008000d20b7fae */ /* 0x0003e8000e92187c */
[----:B------:R1:W-:Y:S01]  /*6f950*/  STL.64 [R1+0x1188], R192 ;  /* 0x001188c001007387 */ /* 0x0003e20000100a00 */
[----:B------:R-:W-:Y:S01]  /*6f960*/  IADD3 R15, R12, -0x2b4, RZ ;  /* 0xfffffd4c0c0f7810 */ /* 0x000fe20007ffe0ff */
[----:B------:R-:W-:Y:S01]  /*6f970*/  VIADD R4, R252, 0xfffffd2f ;  /* 0xfffffd2ffc047836 */ /* 0x000fe20000000000 */
[----:B-1----:R-:W1:Y:S08]  /*6f980*/  LDC R206, c[0x0][0x230] ;  /* 0x00008c00ffce7b82 */ /* 0x002e700000000800 */
[----:B------:R-:W3:Y:S01]  /*6f990*/  LDC R7, c[0x0][0x230] ;  /* 0x00008c00ff077b82 */ /* 0x000ee20000000800 */
[----:B------:R-:W-:-:S04]  /*6f9a0*/  IMAD.WIDE R212, R8, 0x4, R196 ;  /* 0x0000000408d47825 */ /* 0x000fc800078e02c4 */
[----:B------:R-:W-:Y:S01]  /*6f9b0*/  IMAD.WIDE R210, R8, 0x4, R194 ;  /* 0x0000000408d27825 */ /* 0x000fe200078e02c2 */
[----:B------:R-:W3:Y:S04]  /*6f9c0*/  LDL.LU.64 R196, [R1+0x18b8] ;  /* 0x0018b80001c47983 */ /* 0x000ee80000300a00 */
[----:B------:R-:W3:Y:S01]  /*6f9d0*/  LDL.LU.64 R194, [R1+0x18b0] ;  /* 0x0018b00001c27983 */ /* 0x000ee20000300a00 */
[----:B------:R-:W-:Y:S02]  /*6f9e0*/  ISETP.GE.U32.AND P0, PT, R15, 0x7ffffccd, PT ;  /* 0x7ffffccd0f00780c */ /* 0x000fe40003f06070 */
[----:B------:R-:W-:Y:S02]  /*6f9f0*/  ISETP.GE.U32.AND P4, PT, R4, 0x7ffffcb0, PT ;  /* 0x7ffffcb00400780c */ /* 0x000fe40003f86070 */
[----:B------:R-:W-:Y:S01]  /*6fa00*/  IADD3 R15, R13, -0x2d2, RZ ;  /* 0xfffffd2e0d0f7810 */ /* 0x000fe20007ffe0ff */
[----:B------:R-:W-:Y:S01]  /*6fa10*/  VIADD R4, R6, 0xfffffd2d ;  /* 0xfffffd2d06047836 */ /* 0x000fe20000000000 */
[----:B------:R4:W-:Y:S01]  /*6fa20*/  STL.64 [R1+0x13b0], R212 ;  /* 0x0013b0d401007387 */ /* 0x0009e20000100a00 */
[----:B------:R-:W3:Y:S01]  /*6fa30*/  LDC R252, c[0x0][0x230] ;  /* 0x00008c00fffc7b82 */ /* 0x000ee20000000800 */
[----:B------:R-:W-:-:S07]  /*6fa40*/  ISETP.GE.U32.AND P6, PT, R15, 0x7ffffcaf, PT ;  /* 0x7ffffcaf0f00780c */ /* 0x000fce0003fc6070 */
[----:B------:R-:W3:Y:S01]  /*6fa50*/  LDC R12, c[0x0][0x230] ;  /* 0x00008c00ff0c7b82 */ /* 0x000ee20000000800 */
[----:B------:R-:W-:Y:S01]  /*6fa60*/  ISETP.GE.U32.AND P5, PT, R4, 0x7ffffcae, PT ;  /* 0x7ffffcae0400780c */ /* 0x000fe20003fa6070 */
[----:B------:R2:W-:Y:S06]  /*6fa70*/  STL.64 [R1+0x13b8], R210 ;  /* 0x0013b8d201007387 */ /* 0x0005ec0000100a00 */
[----:B------:R-:W3:Y:S08]  /*6fa80*/  LDC R6, c[0x0][0x230] ;  /* 0x00008c00ff067b82 */ /* 0x000ef00000000800 */
[----:B------:R-:W3:Y:S01]  /*6fa90*/  LDC R13, c[0x0][0x230] ;  /* 0x00008c00ff0d7b82 */ /* 0x000ee20000000800 */
[----:B------:R-:W-:Y:S04]  /*6faa0*/  LDGSTS.E [R11+0x6800c], desc[UR60][R208.64], !P0 ;  /* 0x6800c000d00b7fae */ /* 0x000fe8000c12187c */
[----:B------:R-:W-:Y:S04]  /*6fab0*/  LDGSTS.E [R11+0x6c00c], desc[UR60][R192.64], !P0 ;  /* 0x6c00c000c00b7fae */ /* 0x000fe8000c12187c */
[----:B------:R4:W-:Y:S04]  /*6fac0*/  LDGSTS.E [R11+0x70000], desc[UR60][R212.64], !P4 ;  /* 0x70000000d40b7fae */ /* 0x0009e8000e12187c */
[----:B------:R2:W-:Y:S01]  /*6fad0*/  LDGSTS.E [R11+0x74000], desc[UR60][R210.64], !P4 ;  /* 0x74000000d20b7fae */ /* 0x0005e2000e12187c */
[----:B-1----:R-:W-:-:S03]  /*6fae0*/  IADD3 R15, R206, -0x2f2, RZ ;  /* 0xfffffd0ece0f7810 */ /* 0x002fc60007ffe0ff */
[----:B------:R-:W3:Y:S04]  /*6faf0*/  LDL.LU.64 R192, [R1+0x18a8] ;  /* 0x0018a80001c07983 */ /* 0x000ee80000300a00 */
[----:B------:R-:W3:Y:S01]  /*6fb00*/  LDL.LU.64 R208, [R1+0x18a0] ;  /* 0x0018a00001d07983 */ /* 0x000ee20000300a00 */
[----:B----4-:R-:W-:-:S04]  /*6fb10*/  IMAD.WIDE R200, R8, 0x4, R200 ;  /* 0x0000000408c87825 */ /* 0x010fc800078e02c8 */
[C---:B------:R-:W-:Y:S01]  /*6fb20*/  IMAD.WIDE R212, R8.reuse, 0x4, R204 ;  /* 0x0000000408d47825 */ /* 0x040fe200078e02cc */
[----:B------:R1:W-:Y:S04]  /*6fb30*/  STL.64 [R1+0x13c0], R200 ;  /* 0x0013c0c801007387 */ /* 0x0003e80000100a00 */
[----:B------:R-:W-:Y:S04]  /*6fb40*/  STL.64 [R1+0x13c8], R212 ;  /* 0x0013c8d401007387 */ /* 0x000fe80000100a00 */
[----:B------:R-:W4:Y:S04]  /*6fb50*/  LDL.LU.64 R206, [R1+0x1898] ;  /* 0x0018980001ce7983 */ /* 0x000f280000300a00 */
[----:B------:R-:W-:Y:S04]  /*6fb60*/  LDGSTS.E [R11+0x70004], desc[UR60][R200.64], !P6 ;  /* 0x70004000c80b7fae */ /* 0x000fe8000f12187c */
[----:B------:R-:W-:Y:S01]  /*6fb70*/  LDGSTS.E [R11+0x74004], desc[UR60][R212.64], !P6 ;  /* 0x74004000d40b7fae */ /* 0x000fe2000f12187c */
[----:B--2---:R-:W-:-:S04]  /*6fb80*/  IMAD.WIDE R210, R8, 0x4, R202 ;  /* 0x0000000408d27825 */ /* 0x004fc800078e02ca */
[C---:B---3--:R-:W-:Y:S01]  /*6fb90*/  IMAD.WIDE R198, R8.reuse, 0x4, R198 ;  /* 0x0000000408c67825 */ /* 0x048fe200078e02c6 */
[----:B------:R-:W-:Y:S04]  /*6fba0*/  STL.64 [R1+0x13d8], R210 ;  /* 0x0013d8d201007387 */ /* 0x000fe80000100a00 */
[----:B------:R-:W2:Y:S04]  /*6fbb0*/  LDL.LU.64 R204, [R1+0x1888] ;  /* 0x0018880001cc7983 */ /* 0x000ea80000300a00 */
[----:B------:R3:W-:Y:S04]  /*6fbc0*/  STL.64 [R1+0x13e8], R198 ;  /* 0x0013e8c601007387 */ /* 0x0007e80000100a00 */
[----:B------:R-:W2:Y:S04]  /*6fbd0*/  LDL.LU.64 R202, [R1+0x1890] ;  /* 0x0018900001ca7983 */ /* 0x000ea80000300a00 */
[----:B-1----:R-:W2:Y:S04]  /*6fbe0*/  LDL.LU.64 R200, [R1+0x1878] ;  /* 0x0018780001c87983 */ /* 0x002ea80000300a00 */
[----:B------:R1:W-:Y:S04]  /*6fbf0*/  LDGSTS.E [R11+0x70008], desc[UR60][R210.64], !P5 ;  /* 0x70008000d20b7fae */ /* 0x0003e8000e92187c */
[----:B------:R-:W-:Y:S04]  /*6fc00*/  LDGSTS.E [R11+0x74008], desc[UR60][R198.64], !P5 ;  /* 0x74008000c60b7fae */ /* 0x000fe8000e92187c */
[----:B---3--:R-:W3:Y:S01]  /*6fc10*/  LDL.LU.64 R198, [R1+0x1880] ;  /* 0x0018800001c67983 */ /* 0x008ee20000300a00 */
[----:B-1----:R-:W-:-:S04]  /*6fc20*/  IMAD.WIDE R210, R8, 0x4, R196 ;  /* 0x0000000408d27825 */ /* 0x002fc800078e02c4 */
[----:B------:R-:W-:Y:S02]  /*6fc30*/  IMAD.WIDE R196, R8, 0x4, R194 ;  /* 0x0000000408c47825 */ /* 0x000fe400078e02c2 */
[----:B------:R-:W3:Y:S01]  /*6fc40*/  LDL.LU.64 R194, [R1+0x1870] ;  /* 0x0018700001c27983 */ /* 0x000ee20000300a00 */
[----:B------:R-:W-:-:S03]  /*6fc50*/  IADD3 R4, R7, -0x2d4, RZ ;  /* 0xfffffd2c07047810 */ /* 0x000fc60007ffe0ff */
[----:B------:R-:W-:Y:S01]  /*6fc60*/  STL.64 [R1+0x13f0], R210 ;  /* 0x0013f0d201007387 */ /* 0x000fe20000100a00 */
[----:B------:R-:W-:Y:S01]  /*6fc70*/  IMAD.WIDE R192, R8, 0x4, R192 ;  /* 0x0000000408c07825 */ /* 0x000fe200078e02c0 */
[----:B------:R-:W-:-:S03]  /*6fc80*/  ISETP.GE.U32.AND P0, PT, R4, 0x7ffffcad, PT ;  /* 0x7ffffcad0400780c */ /* 0x000fc60003f06070 */
[----:B------:R-:W-:Y:S02]  /*6fc90*/  VIADD R4, R252, 0xfffffd0f ;  /* 0xfffffd0ffc047836 */ /* 0x000fe40000000000 */
[C---:B------:R-:W-:Y:S01]  /*6fca0*/  IMAD.WIDE R208, R8.reuse, 0x4, R208 ;  /* 0x0000000408d07825 */ /* 0x040fe200078e02d0 */
[----:B------:R1:W-:Y:S01]  /*6fcb0*/  STL.64 [R1+0x13f8], R196 ;  /* 0x0013f8c401007387 */ /* 0x0003e20000100a00 */
[----:B------:R-:W3:Y:S02]  /*6fcc0*/  LDC R252, c[0x0][0x230] ;  /* 0x00008c00fffc7b82 */ /* 0x000ee40000000800 */
[----:B----4-:R-:W-:Y:S01]  /*6fcd0*/  IMAD.WIDE R216, R8, 0x4, R206 ;  /* 0x0000000408d87825 */ /* 0x010fe200078e02ce */
[----:B------:R-:W-:-:S03]  /*6fce0*/  ISETP.GE.U32.AND P4, PT, R4, 0x7ffffc90, PT ;  /* 0x7ffffc900400780c */ /* 0x000fc60003f86070 */
[----:B------:R3:W-:Y:S04]  /*6fcf0*/  LDGSTS.E [R11+0x7000c], desc[UR60][R210.64], !P0 ;  /* 0x7000c000d20b7fae */ /* 0x0007e8000c12187c */
[----:B------:R-:W-:Y:S04]  /*6fd00*/  LDGSTS.E [R11+0x7400c], desc[UR60][R196.64], !P0 ;  /* 0x7400c000c40b7fae */ /* 0x000fe8000c12187c */
[----:B------:R4:W-:Y:S01]  /*6fd10*/  STL.64 [R1+0x1c58], R192 ;  /* 0x001c58c001007387 */ /* 0x0009e20000100a00 */
[----:B------:R-:W-:Y:S01]  /*6fd20*/  ISETP.GE.U32.AND P6, PT, R15, 0x7ffffc8f, PT ;  /* 0x7ffffc8f0f00780c */ /* 0x000fe20003fc6070 */
[----:B------:R-:W4:Y:S02]  /*6fd30*/  LDC R7, c[0x0][0x230] ;  /* 0x00008c00ff077b82 */ /* 0x000f240000000800 */
[----:B------:R-:W-:Y:S04]  /*6fd40*/  LDGSTS.E [R11+0x78000], desc[UR60][R192.64], !P4 ;  /* 0x78000000c00b7fae */ /* 0x000fe8000e12187c */
[----:B-1----:R-:W4:Y:S04]  /*6fd50*/  LDL.LU.64 R196, [R1+0x1868] ;  /* 0x0018680001c47983 */ /* 0x002f280000300a00 */
[----:B------:R1:W-:Y:S01]  /*6fd60*/  STL.64 [R1+0x1c60], R208 ;  /* 0x001c60d001007387 */ /* 0x0003e20000100a00 */
[----:B--2---:R-:W-:-:S04]  /*6fd70*/  IMAD.WIDE R212, R8, 0x4, R204 ;  /* 0x0000000408d47825 */ /* 0x004fc800078e02cc */
[----:B------:R-:W-:-:S04]  /*6fd80*/  IMAD.WIDE R214, R8, 0x4, R202 ;  /* 0x0000000408d67825 */ /* 0x000fc800078e02ca */
[----:B------:R-:W-:-:S04]  /*6fd90*/  IMAD.WIDE R206, R8, 0x4, R200 ;  /* 0x0000000408ce7825 */ /* 0x000fc800078e02c8 */
[----:B------:R-:W-:Y:S01]  /*6fda0*/  VIADD R4, R12, 0xfffffd0d ;  /* 0xfffffd0d0c047836 */ /* 0x000fe20000000000 */
[----:B------:R1:W-:Y:S04]  /*6fdb0*/  LDGSTS.E [R11+0x7c000], desc[UR60][R208.64], !P4 ;  /* 0x7c000000d00b7fae */ /* 0x0003e8000e12187c */
[----:B------:R-:W-:Y:S01]  /*6fdc0*/  LDGSTS.E [R11+0x78004], desc[UR60][R216.64], !P6 ;  /* 0x78004000d80b7fae */ /* 0x000fe2000f12187c */
[----:B---3--:R-:W-:-:S03]  /*6fdd0*/  IMAD.WIDE R210, R8, 0x4, R198 ;  /* 0x0000000408d27825 */ /* 0x008fc600078e02c6 */
[----:B----4-:R-:W2:Y:S04]  /*6fde0*/  LDL.LU.64 R192, [R1+0x1860] ;  /* 0x0018600001c07983 */ /* 0x010ea80000300a00 */
[----:B------:R-:W-:Y:S04]  /*6fdf0*/  STL.64 [R1+0x1c68], R216 ;  /* 0x001c68d801007387 */ /* 0x000fe80000100a00 */
[----:B------:R-:W3:Y:S04]  /*6fe00*/  LDL.LU.64 R202, [R1+0x1858] ;  /* 0x0018580001ca7983 */ /* 0x000ee80000300a00 */
[----:B------:R-:W-:Y:S04]  /*6fe10*/  STL.64 [R1+0x1c78], R212 ;  /* 0x001c78d401007387 */ /* 0x000fe80000100a00 */
[----:B------:R-:W-:Y:S04]  /*6fe20*/  STL.64 [R1+0x1c70], R214 ;  /* 0x001c70d601007387 */ /* 0x000fe80000100a00 */
[----:B------:R-:W4:Y:S04]  /*6fe30*/  LDL.LU.64 R200, [R1+0x1850] ;  /* 0x0018500001c87983 */ /* 0x000f280000300a00 */
[----:B------:R3:W-:Y:S04]  /*6fe40*/  STL.64 [R1+0x1c88], R206 ;  /* 0x001c88ce01007387 */ /* 0x0007e80000100a00 */
[----:B------:R-:W4:Y:S01]  /*6fe50*/  LDL.LU.64 R198, [R1+0x1848] ;  /* 0x0018480001c67983 */ /* 0x000f220000300a00 */
[----:B------:R-:W-:-:S03]  /*6fe60*/  IMAD.WIDE R204, R8, 0x4, R194 ;  /* 0x0000000408cc7825 */ /* 0x000fc600078e02c2 */
[----:B------:R2:W-:Y:S04]  /*6fe70*/  STL.64 [R1+0x1c80], R210 ;  /* 0x001c80d201007387 */ /* 0x0005e80000100a00 */
[----:B------:R-:W4:Y:S01]  /*6fe80*/  LDL.LU.64 R194, [R1+0x1840] ;  /* 0x0018400001c27983 */ /* 0x000f220000300a00 */
[----:B------:R-:W-:Y:S02]  /*6fe90*/  ISETP.GE.U32.AND P5, PT, R4, 0x7ffffc8e, PT ;  /* 0x7ffffc8e0400780c */ /* 0x000fe40003fa6070 */
[----:B------:R-:W-:Y:S01]  /*6fea0*/  IADD3 R4, R6, -0x2f4, RZ ;  /* 0xfffffd0c06047810 */ /* 0x000fe20007ffe0ff */
[----:B-1----:R-:W1:Y:S01]  /*6feb0*/  LDC R208, c[0x0][0x230] ;  /* 0x00008c00ffd07b82 */ /* 0x002e620000000800 */
[----:B------:R-:W-:Y:S01]  /*6fec0*/  IADD3 R15, R13, -0x296, RZ ;  /* 0xfffffd6a0d0f7810 */ /* 0x000fe20007ffe0ff */
[----:B------:R-:W-:Y:S01]  /*6fed0*/  LDGSTS.E [R11+0x7c004], desc[UR60][R214.64], !P6 ;  /* 0x7c004000d60b7fae */ /* 0x000fe2000f12187c */
[----:B------:R-:W-:Y:S01]  /*6fee0*/  ISETP.GE.U32.AND P0, PT, R4, 0x7ffffc8d, PT ;  /* 0x7ffffc8d0400780c */ /* 0x000fe20003f06070 */
[----:B------:R-:W-:-:S04]  /*6fef0*/  VIADD R4, R252, 0xfffffd6b ;  /* 0xfffffd6bfc047836 */ /* 0x000fc80000000000 */
[----:B------:R-:W1:Y:S01]  /*6ff00*/  LDC R252, c[0x0][0x230] ;  /* 0x00008c00fffc7b82 */ /* 0x000e620000000800 */
[----:B------:R1:W-:Y:S07]  /*6ff10*/  STL.64 [R1+0x1c90], R204 ;  /* 0x001c90cc01007387 */ /* 0x0003ee0000100a00 */
[----:B------:R-:W4:Y:S08]  /*6ff20*/  LDC R6, c[0x0][0x230] ;  /* 0x00008c00ff067b82 */ /* 0x000f300000000800 */
[----:B------:R-:W4:Y:S01]  /*6ff30*/  LDC R12, c[0x0][0x230] ;  /* 0x00008c00ff0c7b82 */ /* 0x000f220000000800 */
[----:B------:R-:W-:-:S07]  /*6ff40*/  ISETP.GE.U32.AND P4, PT, R4, 0x7ffffcec, PT ;  /* 0x7ffffcec0400780c */ /* 0x000fce0003f86070 */
[----:B------:R-:W4:Y:S01]  /*6ff50*/  LDC R13, c[0x0][0x230] ;  /* 0x00008c00ff0d7b82 */ /* 0x000f220000000800 */
[----:B------:R-:W-:Y:S04]  /*6ff60*/  LDGSTS.E [R11+0x78008], desc[UR60][R212.64], !P5 ;  /* 0x78008000d40b7fae */ /* 0x000fe8000e92187c */
[----:B------:R2:W-:Y:S01]  /*6ff70*/  LDGSTS.E [R11+0x7c008], desc[UR60][R210.64], !P5 ;  /* 0x7c008000d20b7fae */ /* 0x0005e2000e92187c */
[----:B------:R-:W-:Y:S01]  /*6ff80*/  ISETP.GE.U32.AND P6, PT, R15, 0x7ffffceb, PT ;  /* 0x7ffffceb0f00780c */ /* 0x000fe20003fc6070 */
[C---:B------:R-:W-:Y:S02]  /*6ff90*/  IMAD.WIDE R196, R8.reuse, 0x4, R196 ;  /* 0x0000000408c47825 */ /* 0x040fe400078e02c4 */
[----:B------:R-:W-:Y:S04]  /*6ffa0*/  LDGSTS.E [R11+0x7800c], desc[UR60][R206.64], !P0 ;  /* 0x7800c000ce0b7fae */ /* 0x000fe8000c12187c */
[----:B------:R1:W-:Y:S01]  /*6ffb0*/  LDGSTS.E [R11+0x7c00c], desc[UR60][R204.64], !P0 ;  /* 0x7c00c000cc0b7fae */ /* 0x0003e2000c12187c */
[----:B---3--:R-:W-:-:S03]  /*6ffc0*/  IMAD.WIDE R202, R8, 0x4, R202 ;  /* 0x0000000408ca7825 */ /* 0x008fc600078e02ca */
[----:B------:R-:W3:Y:S01]  /*6ffd0*/  LDL.LU.64 R206, [R1+0x1838] ;  /* 0x0018380001ce7983 */ /* 0x000ee20000300a00 */
[----:B--2---:R-:W-:Y:S01]  /*6ffe0*/  IMAD.WIDE R210, R8, 0x4, R192 ;  /* 0x0000000408d27825 */ /* 0x004fe200078e02c0 */
[----:B-1----:R-:W-:Y:S02]  /*6fff0*/  IADD3 R11, R252, -0x298, RZ ;  /* 0xfffffd68fc0b7810 */ /* 0x002fe40007ffe0ff */
[----:B------:R-:W2:Y:S04]  /*70000*/  LDL.LU.64 R204, [R1+0x1830] ;  /* 0x0018300001cc7983 */ /* 0x000ea80000300a00 */
[----:B------:R1:W-:Y:S04]  /*70010*/  STL.64 [R1+0xf48], R196 ;  /* 0x000f48c401007387 */ /* 0x0003e80000100a00 */
[----:B------:R-:W2:Y:S01]  /*70020*/  LDL.LU.64 R192, [R1+0x1828] ;  /* 0x0018280001c07983 */ /* 0x000ea20000300a00 */
[----:B----4-:R-:W-:-:S03]  /*70030*/  IMAD.WIDE R200, R8, 0x4, R200 ;  /* 0x0000000408c87825 */ /* 0x010fc600078e02c8 */
[----:B------:R4:W-:Y:S04]  /*70040*/  STL.64 [R1+0xf58], R210 ;  /* 0x000f58d201007387 */ /* 0x0009e80000100a00 */
[----:B------:R-:W-:Y:S01]  /*70050*/  LDGSTS.E [R3+0x60000], desc[UR60][R196.64], !P4 ;  /* 0x60000000c4037fae */ /* 0x000fe2000e12187c */
[----:B------:R-:W-:-:S03]  /*70060*/  ISETP.GE.U32.AND P0, PT, R11, 0x7ffffce9, PT ;  /* 0x7ffffce90b00780c */ /* 0x000fc60003f06070 */
[----:B------:R4:W-:Y:S01]  /*70070*/  LDGSTS.E [R3+0x64000], desc[UR60][R210.64], !P4 ;  /* 0x64000000d2037fae */ /* 0x0009e2000e12187c */
[----:B------:R-:W-:Y:S01]  /*70080*/  IADD3 R11, R208, -0x2b6, RZ ;  /* 0xfffffd4ad00b7810 */ /* 0x000fe20007ffe0ff */
[C---:B------:R-:W-:Y:S02]  /*70090*/  IMAD.WIDE R208, R8.reuse, 0x4, R194 ;  /* 0x0000000408d07825 */ /* 0x040fe400078e02c2 */
[----:B------:R-:W-:Y:S04]  /*700a0*/  LDGSTS.E [R3+0x60004], desc[UR60][R202.64], !P6 ;  /* 0x60004000ca037fae */ /* 0x000fe8000f12187c */
[----:B------:R-:W-:Y:S01]  /*700b0*/  LDGSTS.E [R3+0x64004], desc[UR60][R200.64], !P6 ;  /* 0x64004000c8037fae */ /* 0x000fe2000f12187c */
[----:B------:R-:W-:Y:S01]  /*700c0*/  VIADD R4, R7, 0xfffffd69 ;  /* 0xfffffd6907047836 */ /* 0x000fe20000000000 */
[----:B------:R-:W2:Y:S08]  /*700d0*/  LDC R15, c[0x0][0x230] ;  /* 0x00008c00ff0f7b82 */ /* 0x000eb00000000800 */
[----:B------:R-:W2:Y:S01]  /*700e0*/  LDC R252, c[0x0][0x230] ;  /* 0x00008c00fffc7b82 */ /* 0x000ea20000000800 */
[----:B-1----:R-:W2:Y:S04]  /*700f0*/  LDL.LU.64 R196, [R1+0x1820] ;  /* 0x0018200001c47983 */ /* 0x002ea80000300a00 */
[----:B------:R1:W-:Y:S01]  /*70100*/  STL.64 [R1+0xf60], R202 ;  /* 0x000f60ca01007387 */ /* 0x0003e20000100a00 */
[----:B----4-:R-:W-:-:S03]  /*70110*/  IMAD.WIDE R210, R8, 0x4, R198 ;  /* 0x0000000408d27825 */ /* 0x010fc600078e02c6 */
[----:B------:R4:W-:Y:S04]  /*70120*/  STL.64 [R1+0xf68], R200 ;  /* 0x000f68c801007387 */ /* 0x0009e80000100a00 */
[----:B------:R-:W2:Y:S04]  /*70130*/  LDL.LU.64 R198, [R1+0x1818] ;  /* 0x0018180001c67983 */ /* 0x000ea80000300a00 */
[----:B------:R-:W2:Y:S04]  /*70140*/  LDL.LU.64 R194, [R1+0x1810] ;  /* 0x0018100001c27983 */ /* 0x000ea80000300a00 */
[----:B------:R-:W-:Y:S04]  /*70150*/  STL.64 [R1+0xf70], R210 ;  /* 0x000f70d201007387 */ /* 0x000fe80000100a00 */
[----:B------:R2:W-:Y:S01]  /*70160*/  STL.64 [R1+0xf78], R208 ;  /* 0x000f78d001007387 */ /* 0x0005e20000100a00 */
[----:B------:R-:W-:Y:S01]  /*70170*/  ISETP.GE.U32.AND P6, PT, R11, 0x7ffffccb, PT ;  /* 0x7ffffccb0b00780c */ /* 0x000fe20003fc6070 */
[----:B------:R-:W2:Y:S02]  /*70180*/  LDC R7, c[0x0][0x230] ;  /* 0x00008c00ff077b82 */ /* 0x000ea40000000800 */
[----:B-1----:R-:W2:Y:S04]  /*70190*/  LDL.LU.64 R202, [R1+0x1808] ;  /* 0x0018080001ca7983 */ /* 0x002ea80000300a00 */
[----:B----4-:R-:W4:Y:S01]  /*701a0*/  LDL.LU.64 R200, [R1+0x1800] ;  /* 0x0018000001c87983 */ /* 0x010f220000300a00 */
[----:B------:R-:W-:Y:S01]  /*701b0*/  ISETP.GE.U32.AND P5, PT, R4, 0x7ffffcea, PT ;  /* 0x7ffffcea0400780c */ /* 0x000fe20003fa6070 */
[----:B------:R-:W-:-:S02]  /*701c0*/  VIADD R4, R6, 0xfffffd4b ;  /* 0xfffffd4b06047836 */ /* 0x000fc40000000000 */
[----:B------:R-:W1:Y:S03]  /*701d0*/  LDC R6, c[0x0][0x230] ;  /* 0x00008c00ff067b82 */ /* 0x000e660000000800 */
[----:B------:R-:W-:-:S07]  /*701e0*/  ISETP.GE.U32.AND P4, PT, R4, 0x7ffffccc, PT ;  /* 0x7ffffccc0400780c */ /* 0x000fce0003f86070 */
[----:B------:R-:W-:Y:S04]  /*701f0*/  LDGSTS.E [R3+0x60008], desc[UR60][R210.64], !P5 ;  /* 0x60008000d2037fae */ /* 0x000fe8000e92187c */
[----:B------:R2:W-:Y:S01]  /*70200*/  LDGSTS.E [R3+0x64008], desc[UR60][R208.64], !P5 ;  /* 0x64008000d0037fae */ /* 0x0005e2000e92187c */
[----:B---3--:R-:W-:-:S04]  /*70210*/  IMAD.WIDE R212, R8, 0x4, R206 ;  /* 0x0000000408d47825 */ /* 0x008fc800078e02ce */
[----:B--2---:R-:W-:-:S04]  /*70220*/  IMAD.WIDE R208, R8, 0x4, R204 ;  /* 0x0000000408d07825 */ /* 0x004fc800078e02cc */
[C---:B------:R-:W-:Y:S01]  /*70230*/  IMAD.WIDE R210, R8.reuse, 0x4, R192 ;  /* 0x0000000408d27825 */ /* 0x040fe200078e02c0 */
[----:B------:R-:W-:Y:S04]  /*70240*/  STL.64 [R1+0xf80], R212 ;  /* 0x000f80d401007387 */ /* 0x000fe80000100a00 */
[----:B------:R-:W2:Y:S04]  /*70250*/  LDL.LU.64 R192, [R1+0x17f8] ;  /* 0x0017f80001c07983 */ /* 0x000ea80000300a00 */
[----:B------:R3:W-:Y:S04]  /*70260*/  STL.64 [R1+0xf88], R208 ;  /* 0x000f88d001007387 */ /* 0x0007e80000100a00 */
[----:B------:R-:W2:Y:S04]  /*70270*/  LDL.LU.64 R204, [R1+0x17f0] ;  /* 0x0017f00001cc7983 */ /* 0x000ea80000300a00 */
[----:B------:R1:W-:Y:S04]  /*70280*/  STL.64 [R1+0x1190], R210 ;  /* 0x001190d201007387 */ /* 0x0003e80000100a00 */
[----:B------:R-:W-:Y:S04]  /*70290*/  LDGSTS.E [R3+0x6000c], desc[UR60][R212.64], !P0 ;  /* 0x6000c000d4037fae */ /* 0x000fe8000c12187c */
[----:B------:R-:W-:Y:S04]  /*702a0*/  LDGSTS.E [R3+0x6400c], desc[UR60][R208.64], !P0 ;  /* 0x6400c000d0037fae */ /* 0x000fe8000c12187c */
[----:B------:R1:W-:Y:S01]  /*702b0*/  LDGSTS.E [R3+0x68000], desc[UR60][R210.64], !P4 ;  /* 0x68000000d2037fae */ /* 0x0003e2000e12187c */
[----:B------:R-:W-:-:S03]  /*702c0*/  IMAD.WIDE R206, R8, 0x4, R196 ;  /* 0x0000000408ce7825 */ /* 0x000fc600078e02c4 */
[----:B------:R-:W2:Y:S04]  /*702d0*/  LDL.LU.64 R196, [R1+0x17e8] ;  /* 0x0017e80001c47983 */ /* 0x000ea80000300a00 */
[----:B------:R4:W-:Y:S01]  /*702e0*/  STL.64 [R1+0x1198], R206 ;  /* 0x001198ce01007387 */ /* 0x0009e20000100a00 */
[----:B------:R-:W-:-:S04]  /*702f0*/  IMAD.WIDE R198, R8, 0x4, R198 ;  /* 0x0000000408c67825 */ /* 0x000fc800078e02c6 */
[C---:B------:R-:W-:Y:S01]  /*70300*/  IMAD.WIDE R194, R8.reuse, 0x4, R194 ;  /* 0x0000000408c27825 */ /* 0x040fe200078e02c2 */
[----:B---3--:R-:W3:Y:S04]  /*70310*/  LDL.LU.64 R208, [R1+0x17e0] ;  /* 0x0017e00001d07983 */ /* 0x008ee80000300a00 */
[----:B------:R4:W-:Y:S04]  /*70320*/  LDGSTS.E [R3+0x6c000], desc[UR60][R206.64], !P4 ;  /* 0x6c000000ce037fae */ /* 0x0009e8000e12187c */
[----:B------:R4:W-:Y:S04]  /*70330*/  STL.64 [R1+0x11a0], R198 ;  /* 0x0011a0c601007387 */ /* 0x0009e80000100a00 */
[----:B------:R4:W-:Y:S04]  /*70340*/  STL.64 [R1+0x11a8], R194 ;  /* 0x0011a8c201007387 */ /* 0x0009e80000100a00 */
[----:B------:R-:W-:Y:S01]  /*70350*/  LDGSTS.E [R3+0x68004], desc[UR60][R198.64], !P6 ;  /* 0x68004000c6037fae */ /* 0x000fe2000f12187c */
[----:B-1----:R-:W-:-:S03]  /*70360*/  IMAD.WIDE R210, R8, 0x4, R202 ;  /* 0x0000000408d27825 */ /* 0x002fc600078e02ca */
[----:B------:R-:W-:Y:S01]  /*70370*/  LDGSTS.E [R3+0x6c004], desc[UR60][R194.64], !P6 ;  /* 0x6c004000c2037fae */ /* 0x000fe2000f12187c */
[----:B----4-:R-:W-:-:S03]  /*70380*/  IMAD.WIDE R206, R8, 0x4, R200 ;  /* 0x0000000408ce7825 */ /* 0x010fc600078e02c8 */
[----:B------:R-:W4:Y:S04]  /*70390*/  LDL.LU.64 R200, [R1+0x17d8] ;  /* 0x0017d80001c87983 */ /* 0x000f280000300a00 */
[----:B------:R-:W4:Y:S04]  /*703a0*/  LDL.LU.64 R202, [R1+0x17d0] ;  /* 0x0017d00001ca7983 */ /* 0x000f280000300a00 */
[----:B------:R-:W-:Y:S04]  /*703b0*/  STL.64 [R1+0x11b8], R210 ;  /* 0x0011b8d201007387 */ /* 0x000fe80000100a00 */
[----:B------:R1:W-:Y:S04]  /*703c0*/  STL.64 [R1+0x11c0], R206 ;  /* 0x0011c0ce01007387 */ /* 0x0003e80000100a00 */
[----:B------:R-:W4:Y:S04]  /*703d0*/  LDL.LU.64 R198, [R1+0x17c8] ;  /* 0x0017c80001c67983 */ /* 0x000f280000300a00 */
[----:B------:R-:W4:Y:S01]  /*703e0*/  LDL.LU.64 R194, [R1+0x17c0] ;  /* 0x0017c00001c27983 */ /* 0x000f220000300a00 */
[----:B------:R-:W-:-:S02]  /*703f0*/  VIADD R4, R12, 0xfffffd49 ;  /* 0xfffffd490c047836 */ /* 0x000fc40000000000 */
[----:B------:R-:W1:Y:S03]  /*70400*/  LDC R12, c[0x0][0x230] ;  /* 0x00008c00ff0c7b82 */ /* 0x000e660000000800 */
[----:B------:R-:W-:Y:S02]  /*70410*/  ISETP.GE.U32.AND P5, PT, R4, 0x7ffffcca, PT ;  /* 0x7ffffcca0400780c */ /* 0x000fe40003fa6070 */
[----:B------:R-:W-:Y:S01]  /*70420*/  IADD3 R11, R7, -0x2b8, RZ ;  /* 0xfffffd48070b7810 */ /* 0x000fe20007ffe0ff */
[----:B------:R-:W-:Y:S02]  /*70430*/  VIADD R4, R15, 0xfffffd2b ;  /* 0xfffffd2b0f047836 */ /* 0x000fe40000000000 */
[----:B------:R-:W4:Y:S08]  /*70440*/  LDC R15, c[0x0][0x230] ;  /* 0x00008c00ff0f7b82 */ /* 0x000f300000000800 */
[----:B------:R-:W4:Y:S01]  /*70450*/  LDC R7, c[0x0][0x230] ;  /* 0x00008c00ff077b82 */ /* 0x000f220000000800 */
[----:B------:R-:W-:-:S02]  /*70460*/  ISETP.GE.U32.AND P0, PT, R11, 0x7ffffcc9, PT ;  /* 0x7ffffcc90b00780c */ /* 0x000fc40003f06070 */
[----:B------:R-:W-:Y:S01]  /*70470*/  ISETP.GE.U32.AND P4, PT, R4, 0x7ffffcac, PT ;  /* 0x7ffffcac0400780c */ /* 0x000fe20003f86070 */
[----:B------:R-:W-:Y:S01]  /*70480*/  VIADD R4, R6, 0xfffffd29 ;  /* 0xfffffd2906047836 */ /* 0x000fe20000000000 */
[----:B------:R-:W-:-:S03]  /*70490*/  IADD3 R11, R13, -0x2d6, RZ ;  /* 0xfffffd2a0d0b7810 */ /* 0x000fc60007ffe0ff */
[----:B------:R-:W4:Y:S01]  /*704a0*/  LDC R6, c[0x0][0x230] ;  /* 0x00008c00ff067b82 */ /* 0x000f220000000800 */
[----:B------:R-:W-:Y:S04]  /*704b0*/  LDGSTS.E [R3+0x68008], desc[UR60][R210.64], !P5 ;  /* 0x68008000d2037fae */ /* 0x000fe8000e92187c */
[----:B------:R2:W-:Y:S01]  /*704c0*/  LDGSTS.E [R3+0x6c008], desc[UR60][R206.64], !P5 ;  /* 0x6c008000ce037fae */ /* 0x0005e2000e92187c */
[----:B------:R-:W-:Y:S02]  /*704d0*/  ISETP.GE.U32.AND P5, PT, R4, 0x7ffffcaa, PT ;  /* 0x7ffffcaa0400780c */ /* 0x000fe40003fa6070 */
[----:B------:R-:W-:Y:S02]  /*704e0*/  ISETP.GE.U32.AND P6, PT, R11, 0x7ffffcab, PT ;  /* 0x7ffffcab0b00780c */ /* 0x000fe40003fc6070 */
[----:B-1----:R-:W-:Y:S01]  /*704f0*/  IADD3 R4, R12, -0x2d8, RZ ;  /* 0xfffffd280c047810 */ /* 0x002fe20007ffe0ff */
[----:B--2---:R-:W-:-:S04]  /*70500*/  IMAD.WIDE R192, R8, 0x4, R192 ;  /* 0x0000000408c07825 */ /* 0x004fc800078e02c0 */
[C---:B------:R-:W-:Y:S01]  /*70510*/  IMAD.WIDE R206, R8.reuse, 0x4, R204 ;  /* 0x0000000408ce7825 */ /* 0x040fe200078e02cc */
[----:B------:R1:W-:Y:S04]  /*70520*/  STL.64 [R1+0x11c8], R192 ;  /* 0x0011c8c001007387 */ /* 0x0003e80000100a00 */
[----:B------:R-:W-:Y:S04]  /*70530*/  LDGSTS.E [R3+0x6800c], desc[UR60][R192.64], !P0 ;  /* 0x6800c000c0037fae */ /* 0x000fe8000c12187c */
[----:B------:R2:W-:Y:S01]  /*70540*/  LDGSTS.E [R3+0x6c00c], desc[UR60][R206.64], !P0 ;  /* 0x6c00c000ce037fae */ /* 0x0005e2000c12187c */
[----:B------:R-:W-:-:S03]  /*70550*/  IMAD.WIDE R204, R8, 0x4, R196 ;  /* 0x0000000408cc7825 */ /* 0x000fc600078e02c4 */
[----:B------:R-:W2:Y:S01]  /*70560*/  LDL.LU.64 R196, [R1+0x17b8] ;  /* 0x0017b80001c47983 */ /* 0x000ea20000300a00 */
[----:B---3--:R-:W-:-:S03]  /*70570*/  IMAD.WIDE R12, R8, 0x4, R208 ;  /* 0x00000004080c7825 */ /* 0x008fc600078e02d0 */
[----:B------:R2:W-:Y:S04]  /*70580*/  STL.64 [R1+0x11d0], R206 ;  /* 0x0011d0ce01007387 */ /* 0x0005e80000100a00 */
[----:B------:R3:W-:Y:S04]  /*70590*/  STL.64 [R1+0x1408], R204 ;  /* 0x001408cc01007387 */ /* 0x0007e80000100a00 */
[----:B-1----:R-:W3:Y:S04]  /*705a0*/  LDL.LU.64 R192, [R1+0x17b0] ;  /* 0x0017b00001c07983 */ /* 0x002ee80000300a00 */
[----:B------:R1:W-:Y:S04]  /*705b0*/  STL.64 [R1+0x1410], R12 ;  /* 0x0014100c01007387 */ /* 0x0003e80000100a00 */
[----:B------:R-:W3:Y:S04]  /*705c0*/  LDL.LU.64 R210, [R1+0x17a8] ;  /* 0x0017a80001d27983 */ /* 0x000ee80000300a00 */
[----:B------:R-:W3:Y:S04]  /*705d0*/  LDL.LU.64 R212, [R1+0x17a0] ;  /* 0x0017a00001d47983 */ /* 0x000ee80000300a00 */
[----:B------:R-:W-:Y:S04]  /*705e0*/  LDGSTS.E [R3+0x70000], desc[UR60][R204.64], !P4 ;  /* 0x70000000cc037fae */ /* 0x000fe8000e12187c */
[----:B------:R1:W-:Y:S01]  /*705f0*/  LDGSTS.E [R3+0x74000], desc[UR60][R12.64], !P4 ;  /* 0x740000000c037fae */ /* 0x0003e2000e12187c */
[----:B----4-:R-:W-:-:S04]  /*70600*/  IMAD.WIDE R200, R8, 0x4, R200 ;  /* 0x0000000408c87825 */ /* 0x010fc800078e02c8 */
[----:B------:R-:W-:-:S04]  /*70610*/  IMAD.WIDE R208, R8, 0x4, R202 ;  /* 0x0000000408d07825 */ /* 0x000fc800078e02ca */
[----:B------:R-:W-:-:S04]  /*70620*/  IMAD.WIDE R198, R8, 0x4, R198 ;  /* 0x0000000408c67825 */ /* 0x000fc800078e02c6 */
[----:B------:R-:W-:Y:S01]  /*70630*/  IMAD.WIDE R194, R8, 0x4, R194 ;  /* 0x0000000408c27825 */ /* 0x000fe200078e02c2 */
[----:B--2---:R-:W2:Y:S01]  /*70640*/  LDC R206, c[0x0][0x230] ;  /* 0x00008c00ffce7b82 */ /* 0x004ea20000000800 */
[----:B------:R4:W-:Y:S04]  /*70650*/  STL.64 [R1+0x1418], R200 ;  /* 0x001418c801007387 */ /* 0x0009e80000100a00 */
[----:B------:R-:W-:Y:S04]  /*70660*/  STL.64 [R1+0x1428], R208 ;  /* 0x001428d001007387 */ /* 0x000fe80000100a00 */
[----:B---3--:R-:W3:Y:S04]  /*70670*/  LDL.LU.64 R204, [R1+0x1798] ;  /* 0x0017980001cc7983 */ /* 0x008ee80000300a00 */
[----:B------:R-:W-:Y:S04]  /*70680*/  STL.64 [R1+0x1430], R198 ;  /* 0x001430c601007387 */ /* 0x000fe80000100a00 */
[----:B------:R-:W3:Y:S04]  /*70690*/  LDL.LU.64 R202, [R1+0x1788] ;  /* 0x0017880001ca7983 */ /* 0x000ee80000300a00 */
[----:B------:R-:W-:Y:S04]  /*706a0*/  LDGSTS.E [R3+0x70004], desc[UR60][R200.64], !P6 ;  /* 0x70004000c8037fae */ /* 0x000fe8000f12187c */
[----:B------:R4:W-:Y:S04]  /*706b0*/  STL.64 [R1+0x1438], R194 ;  /* 0x001438c201007387 */ /* 0x0009e80000100a00 */
[----:B------:R-:W-:Y:S04]  /*706c0*/  LDGSTS.E [R3+0x74004], desc[UR60][R208.64], !P6 ;  /* 0x74004000d0037fae */ /* 0x000fe8000f12187c */
[----:B------:R-:W-:Y:S04]  /*706d0*/  LDGSTS.E [R3+0x70008], desc[UR60][R198.64], !P5 ;  /* 0x70008000c6037fae */ /* 0x000fe8000e92187c */
[----:B------:R-:W-:Y:S01]  /*706e0*/  LDGSTS.E [R3+0x74008], desc[UR60][R194.64], !P5 ;  /* 0x74008000c2037fae */ /* 0x000fe2000e92187c */
[----:B------:R-:W-:-:S02]  /*706f0*/  ISETP.GE.U32.AND P0, PT, R4, 0x7ffffca9, PT ;  /* 0x7ffffca90400780c */ /* 0x000fc40003f06070 */
[----:B------:R-:W-:Y:S01]  /*70700*/  IADD3 R11, R252, -0x2f6, RZ ;  /* 0xfffffd0afc0b7810 */ /* 0x000fe20007ffe0ff */
[----:B-1----:R-:W1:Y:S08]  /*70710*/  LDC R13, c[0x0][0x230] ;  /* 0x00008c00ff0d7b82 */ /* 0x002e700000000800 */
[----:B------:R-:W1:Y:S01]  /*70720*/  LDC R12, c[0x0][0x230] ;  /* 0x00008c00ff0c7b82 */ /* 0x000e620000000800 */
[----:B----4-:R-:W4:Y:S01]  /*70730*/  LDL.LU.64 R200, [R1+0x1790] ;  /* 0x0017900001c87983 */ /* 0x010f220000300a00 */
[----:B------:R-:W-:Y:S01]  /*70740*/  VIADD R4, R15, 0xfffffd0b ;  /* 0xfffffd0b0f047836 */ /* 0x000fe20000000000 */
[----:B------:R-:W-:-:S05]  /*70750*/  ISETP.GE.U32.AND P6, PT, R11, 0x7ffffc8b, PT ;  /* 0x7ffffc8b0b00780c */ /* 0x000fca0003fc6070 */
[----:B------:R-:W1:Y:S01]  /*70760*/  LDC R15, c[0x0][0x230] ;  /* 0x00008c00ff0f7b82 */ /* 0x000e620000000800 */
[----:B------:R-:W4:Y:S04]  /*70770*/  LDL.LU.64 R194, [R1+0x1778] ;  /* 0x0017780001c27983 */ /* 0x000f280000300a00 */
[----:B------:R-:W4:Y:S01]  /*70780*/  LDL.LU.64 R208, [R1+0x1780] ;  /* 0x0017800001d07983 */ /* 0x000f220000300a00 */
[----:B------:R-:W-:Y:S01]  /*70790*/  ISETP.GE.U32.AND P4, PT, R4, 0x7ffffc8c, PT ;  /* 0x7ffffc8c0400780c */ /* 0x000fe20003f86070 */
[----:B------:R-:W-:Y:S02]  /*707a0*/  VIADD R4, R7, 0xfffffd09 ;  /* 0xfffffd0907047836 */ /* 0x000fe40000000000 */
[----:B------:R-:W4:Y:S01]  /*707b0*/  LDL.LU.64 R198, [R1+0x1770] ;  /* 0x0017700001c67983 */ /* 0x000f220000300a00 */
[----:B------:R-:W1:Y:S02]  /*707c0*/  LDC R252, c[0x0][0x230] ;  /* 0x00008c00fffc7b82 */ /* 0x000e640000000800 */
[----:B------:R-:W-:-:S02]  /*707d0*/  ISETP.GE.U32.AND P5, PT, R4, 0x7ffffc8a, PT ;  /* 0x7ffffc8a0400780c */ /* 0x000fc40003fa6070 */
[----:B------:R-:W-:Y:S02]  /*707e0*/  IADD3 R4, R6, -0x2f8, RZ ;  /* 0xfffffd0806047810 */ /* 0x000fe40007ffe0ff */
[----:B--2---:R-:W-:Y:S01]  /*707f0*/  IADD3 R11, R206, -0x29a, RZ ;  /* 0xfffffd66ce0b7810 */ /* 0x004fe20007ffe0ff */
[----:B------:R-:W-:-:S04]  /*70800*/  IMAD.WIDE R196, R8, 0x4, R196 ;  /* 0x0000000408c47825 */ /* 0x000fc800078e02c4 */
[----:B------:R-:W-:-:S04]  /*70810*/  IMAD.WIDE R192, R8, 0x4, R192 ;  /* 0x0000000408c07825 */ /* 0x000fc800078e02c0 */
[----:B------:R-:W-:-:S04]  /*70820*/  IMAD.WIDE R210, R8, 0x4, R210 ;  /* 0x0000000408d27825 */ /* 0x000fc800078e02d2 */
[C---:B------:R-:W-:Y:S01]  /*70830*/  IMAD.WIDE R6, R8.reuse, 0x4, R212 ;  /* 0x0000000408067825 */ /* 0x040fe200078e02d4 */
[----:B------:R2:W-:Y:S04]  /*70840*/  STL.64 [R1+0x1440], R196 ;  /* 0x001440c401007387 */ /* 0x0005e80000100a00 */
[----:B------:R1:W-:Y:S04]  /*70850*/  STL.64 [R1+0x1448], R192 ;  /* 0x001448c001007387 */ /* 0x0003e80000100a00 */
[----:B------:R-:W-:Y:S04]  /*70860*/  LDGSTS.E [R3+0x7000c], desc[UR60][R196.64], !P0 ;  /* 0x7000c000c4037fae */ /* 0x000fe8000c12187c */
[----:B------:R3:W-:Y:S04]  /*70870*/  STL.64 [R1+0x1c98], R210 ;  /* 0x001c98d201007387 */ /* 0x0007e80000100a00 */
[----:B------:R-:W-:Y:S04]  /*70880*/  LDGSTS.E [R3+0x7400c], desc[UR60][R192.64], !P0 ;  /* 0x7400c000c0037fae */ /* 0x000fe8000c12187c */
[----:B------:R3:W-:Y:S04]  /*70890*/  LDGSTS.E [R3+0x78000], desc[UR60][R210.64], !P4 ;  /* 0x78000000d2037fae */ /* 0x0007e8000e12187c */
[----:B------:R4:W-:Y:S04]  /*708a0*/  LDGSTS.E [R3+0x7c000], desc[UR60][R6.64], !P4 ;  /* 0x7c00000006037fae */ /* 0x0009e8000e12187c */
[----:B--2---:R-:W2:Y:S04]  /*708b0*/  LDL.LU.64 R196, [R1+0x1768] ;  /* 0x0017680001c47983 */ /* 0x004ea80000300a00 */
[----:B------:R4:W-:Y:S04]  /*708c0*/  STL.64 [R1+0x1ca0], R6 ;  /* 0x001ca00601007387 */ /* 0x0009e80000100a00 */
[----:B-1----:R-:W2:Y:S01]  /*708d0*/  LDL.LU.64 R192, [R1+0x1760] ;  /* 0x0017600001c07983 */ /* 0x002ea20000300a00 */
[----:B---3--:R-:W-:-:S04]  /*708e0*/  IMAD.WIDE R212, R8, 0x4, R204 ;  /* 0x0000000408d47825 */ /* 0x008fc800078e02cc */
[C---:B------:R-:W-:Y:S01]  /*708f0*/  IMAD.WIDE R210, R8.reuse, 0x4, R202 ;  /* 0x0000000408d27825 */ /* 0x040fe200078e02ca */
[----:B------:R-:W3:Y:S04]  /*70900*/  LDL.LU.64 R204, [R1+0x1758] ;  /* 0x0017580001cc7983 */ /* 0x000ee80000300a00 */
[----:B------:R-:W-:Y:S04]  /*70910*/  STL.64 [R1+0x1ca8], R212 ;  /* 0x001ca8d401007387 */ /* 0x000fe80000100a00 */
[----:B------:R-:W3:Y:S04]  /*70920*/  LDL.LU.64 R202, [R1+0x1750] ;  /* 0x0017500001ca7983 */ /* 0x000ee80000300a00 */
[----:B------:R-:W-:Y:S04]  /*70930*/  LDGSTS.E [R3+0x78004], desc[UR60][R212.64], !P6 ;  /* 0x78004000d4037fae */ /* 0x000fe8000f12187c */
[----:B------:R-:W-:Y:S01]  /*70940*/  STL.64 [R1+0x1cb8], R210 ;  /* 0x001cb8d201007387 */ /* 0x000fe20000100a00 */
[----:B----4-:R-:W-:-:S04]  /*70950*/  IMAD.WIDE R206, R8, 0x4, R200 ;  /* 0x0000000408ce7825 */ /* 0x010fc800078e02c8 */
[----:B------:R-:W-:-:S04]  /*70960*/  IMAD.WIDE R208, R8, 0x4, R208 ;  /* 0x0000000408d07825 */ /* 0x000fc800078e02d0 */
[----:B------:R-:W-:Y:S01]  /*70970*/  IMAD.WIDE R200, R8, 0x4, R194 ;  /* 0x0000000408c87825 */ /* 0x000fe200078e02c2 */
[----:B------:R1:W-:Y:S04]  /*70980*/  STL.64 [R1+0x1cb0], R206 ;  /* 0x001cb0ce01007387 */ /* 0x0003e80000100a00 */
[----:B------:R-:W4:Y:S04]  /*70990*/  LDL.LU.64 R194, [R1+0x1748] ;  /* 0x0017480001c27983 */ /* 0x000f280000300a00 */
[----:B------:R-:W-:Y:S04]  /*709a0*/  LDGSTS.E [R3+0x7c004], desc[UR60][R206.64], !P6 ;  /* 0x7c004000ce037fae */ /* 0x000fe8000f12187c */
[----:B------:R1:W-:Y:S04]  /*709b0*/  STL.64 [R1+0x1cc8], R200 ;  /* 0x001cc8c801007387 */ /* 0x0003e80000100a00 */
[----:B------:R-:W-:Y:S01]  /*709c0*/  STL.64 [R1+0x1cc0], R208 ;  /* 0x001cc0d001007387 */ /* 0x000fe20000100a00 */
[----:B------:R-:W-:Y:S01]  /*709d0*/  ISETP.GE.U32.AND P0, PT, R4, 0x7ffffc89, PT ;  /* 0x7ffffc890400780c */ /* 0x000fe20003f06070 */
[----:B------:R-:W-:-:S02]  /*709e0*/  IMAD.WIDE R198, R8, 0x4, R198 ;  /* 0x0000000408c67825 */ /* 0x000fc400078e02c6 */
[----:B------:R2:W-:Y:S01]  /*709f0*/  LDGSTS.E [R3+0x78008], desc[UR60][R210.64], !P5 ;  /* 0x78008000d2037fae */ /* 0x0005e2000e92187c */
[----:B------:R-:W3:Y:S08]  /*70a00*/  LDC R7, c[0x0][0x230] ;  /* 0x00008c00ff077b82 */ /* 0x000ef00000000800 */
[----:B------:R-:W4:Y:S01]  /*70a10*/  LDC R6, c[0x0][0x230] ;  /* 0x00008c00ff067b82 */ /* 0x000f220000000800 */
[----:B-1----:R-:W4:Y:S01]  /*70a20*/  LDL.LU.64 R206, [R1+0x1740] ;  /* 0x0017400001ce7983 */ /* 0x002f220000300a00 */
[----:B------:R-:W-:-:S03]  /*70a30*/  VIADD R4, R15, 0xfffffd67 ;  /* 0xfffffd670f047836 */ /* 0x000fc60000000000 */
[----:B------:R1:W-:Y:S03]  /*70a40*/  LDGSTS.E [R3+0x7c008], desc[UR60][R208.64], !P5 ;  /* 0x7c008000d0037fae */ /* 0x0003e6000e92187c */
[----:B------:R-:W1:Y:S01]  /*70a50*/  LDC R15, c[0x0][0x230] ;  /* 0x00008c00ff0f7b82 */ /* 0x000e620000000800 */
[----:B------:R1:W-:Y:S04]  /*70a60*/  STL.64 [R1+0x1cd0], R198 ;  /* 0x001cd0c601007387 */ /* 0x0003e80000100a00 */
[----:B------:R-:W-:Y:S01]  /*70a70*/  LDGSTS.E [R3+0x7800c], desc[UR60][R200.64], !P0 ;  /* 0x7800c000c8037fae */ /* 0x000fe2000c12187c */
[----:B------:R-:W-:-:S03]  /*70a80*/  ISETP.GE.U32.AND P4, PT, R4, 0x7ffffce8, PT ;  /* 0x7ffffce80400780c */ /* 0x000fc60003f86070 */
[----:B------:R3:W-:Y:S01]  /*70a90*/  LDGSTS.E [R3+0x7c00c], desc[UR60][R198.64], !P0 ;  /* 0x7c00c000c6037fae */ /* 0x0007e2000c12187c */
[----:B------:R-:W-:Y:S01]  /*70aa0*/  VIADD R4, R13, 0xfffffd65 ;  /* 0xfffffd650d047836 */ /* 0x000fe20000000000 */
[----:B------:R-:W-:Y:S02]  /*70ab0*/  ISETP.GE.U32.AND P6, PT, R11, 0x7ffffce7, PT ;  /* 0x7ffffce70b00780c */ /* 0x000fe40003fc6070 */
[----:B------:R-:W4:Y:S01]  /*70ac0*/  LDC R11, c[0x0][0x230] ;  /* 0x00008c00ff0b7b82 */ /* 0x000f220000000800 */
[----:B------:R-:W4:Y:S04]  /*70ad0*/  LDL.LU.64 R200, [R1+0x1738] ;  /* 0x0017380001c87983 */ /* 0x000f280000300a00 */
[----:B-1----:R-:W4:Y:S01]  /*70ae0*/  LDL.LU.64 R198, [R1+0x1730] ;  /* 0x0017300001c67983 */ /* 0x002f220000300a00 */
[----:B------:R-:W-:-:S02]  /*70af0*/  ISETP.GE.U32.AND P5, PT, R4, 0x7ffffce6, PT ;  /* 0x7ffffce60400780c */ /* 0x000fc40003fa6070 */
[----:B------:R-:W-:Y:S01]  /*70b00*/  IADD3 R4, R15, -0x29c, RZ ;  /* 0xfffffd640f047810 */ /* 0x000fe20007ffe0ff */
[----:B--2---:R-:W-:-:S04]  /*70b10*/  IMAD.WIDE R210, R8, 0x4, R196 ;  /* 0x0000000408d27825 */ /* 0x004fc800078e02c4 */
[----:B------:R-:W-:-:S04]  /*70b20*/  IMAD.WIDE R208, R8, 0x4, R192 ;  /* 0x0000000408d07825 */ /* 0x000fc800078e02c0 */
[----:B---3--:R-:W-:Y:S01]  /*70b30*/  IMAD.WIDE R204, R8, 0x4, R204 ;  /* 0x0000000408cc7825 */ /* 0x008fe200078e02cc */
[----:B------:R1:W-:Y:S04]  /*70b40*/  STL.64 [R1+0xf90], R210 ;  /* 0x000f90d201007387 */ /* 0x0003e80000100a00 */
[----:B------:R-:W2:Y:S04]  /*70b50*/  LDL.LU.64 R196, [R1+0x1728] ;  /* 0x0017280001c47983 */ /* 0x000ea80000300a00 */
[----:B------:R4:W-:Y:S04]  /*70b60*/  STL.64 [R1+0xf98], R208 ;  /* 0x000f98d001007387 */ /* 0x0009e80000100a00 */
[----:B------:R-:W3:Y:S04]  /*70b70*/  LDL.LU.64 R192, [R1+0x1720] ;  /* 0x0017200001c07983 */ /* 0x000ee80000300a00 */
[----:B------:R1:W-:Y:S04]  /*70b80*/  LDGSTS.E [R2+0x60000], desc[UR60][R210.64], !P4 ;  /* 0x60000000d2027fae */ /* 0x0003e8000e12187c */
[----:B------:R4:W-:Y:S04]  /*70b90*/  LDGSTS.E [R2+0x64000], desc[UR60][R208.64], !P4 ;  /* 0x64000000d0027fae */ /* 0x0009e8000e12187c */
[----:B------:R4:W-:Y:S01]  /*70ba0*/  STL.64 [R1+0xfa0], R204 ;  /* 0x000fa0cc01007387 */ /* 0x0009e20000100a00 */
[----:B------:R-:W-:-:S02]  /*70bb0*/  ISETP.GE.U32.AND P0, PT, R4, 0x7ffffce5, PT ;  /* 0x7ffffce50400780c */ /* 0x000fc40003f06070 */
[----:B------:R-:W-:Y:S01]  /*70bc0*/  IADD3 R4, R12, -0x2ba, RZ ;  /* 0xfffffd460c047810 */ /* 0x000fe20007ffe0ff */
[----:B------:R-:W-:Y:S01]  /*70bd0*/  LDGSTS.E [R2+0x60004], desc[UR60][R204.64], !P6 ;  /* 0x60004000cc027fae */ /* 0x000fe2000f12187c */
[----:B------:R-:W-:Y:S01]  /*70be0*/  VIADD R3, R7, 0xfffffd47 ;  /* 0xfffffd4707037836 */ /* 0x000fe20000000000 */
[----:B------:R-:W3:Y:S08]  /*70bf0*/  LDC R15, c[0x0][0x230] ;  /* 0x00008c00ff0f7b82 */ /* 0x000ef00000000800 */
[----:B------:R-:W3:Y:S01]  /*70c00*/  LDC R7, c[0x0][0x230] ;  /* 0x00008c00ff077b82 */ /* 0x000ee20000000800 */
[----:B-1----:R-:W-:-:S04]  /*70c10*/  IMAD.WIDE R210, R8, 0x4, R202 ;  /* 0x0000000408d27825 */ /* 0x002fc800078e02ca */
[C---:B----4-:R-:W-:Y:S01]  /*70c20*/  IMAD.WIDE R208, R8.reuse, 0x4, R194 ;  /* 0x0000000408d07825 */ /* 0x050fe200078e02c2 */
[----:B------:R-:W4:Y:S04]  /*70c30*/  LDL.LU.64 R202, [R1+0x1718] ;  /* 0x0017180001ca7983 */ /* 0x000f280000300a00 */
[----:B------:R-:W-:Y:S04]  /*70c40*/  STL.64 [R1+0xfb0], R210 ;  /* 0x000fb0d201007387 */ /* 0x000fe80000100a00 */
[----:B------:R-:W4:Y:S01]  /*70c50*/  LDL.LU.64 R194, [R1+0x1710] ;  /* 0x0017100001c27983 */ /* 0x000f220000300a00 */
[----:B------:R-:W-:-:S03]  /*70c60*/  IMAD.WIDE R12, R8, 0x4, R206 ;  /* 0x00000004080c7825 */ /* 0x000fc600078e02ce */
[----:B------:R-:W-:Y:S04]  /*70c70*/  STL.64 [R1+0xfb8], R208 ;  /* 0x000fb8d001007387 */ /* 0x000fe80000100a00 */
[----:B------:R-:W4:Y:S04]  /*70c80*/  LDL.LU.64 R206, [R1+0x1708] ;  /* 0x0017080001ce7983 */ /* 0x000f280000300a00 */
[----:B------:R-:W4:Y:S01]  /*70c90*/  LDL.LU.64 R204, [R1+0x1700] ;  /* 0x0017000001cc7983 */ /* 0x000f220000300a00 */
[----:B------:R-:W-:-:S03]  /*70ca0*/  ISETP.GE.U32.AND P4, PT, R3, 0x7ffffcc8, PT ;  /* 0x7ffffcc80300780c */ /* 0x000fc60003f86070 */
[----:B------:R-:W-:Y:S04]  /*70cb0*/  LDGSTS.E [R2+0x64004], desc[UR60][R210.64], !P6 ;  /* 0x64004000d2027fae */ /* 0x000fe8000f12187c */
[----:B------:R1:W-:Y:S04]  /*70cc0*/  STL.64 [R1+0xfc0], R12 ;  /* 0x000fc00c01007387 */ /* 0x0003e80000100a00 */
[----:B------:R-:W-:Y:S01]  /*70cd0*/  LDGSTS.E [R2+0x60008], desc[UR60][R208.64], !P5 ;  /* 0x60008000d0027fae */ /* 0x000fe2000e92187c */
[----:B------:R-:W-:-:S03]  /*70ce0*/  ISETP.GE.U32.AND P6, PT, R4, 0x7ffffcc7, PT ;  /* 0x7ffffcc70400780c */ /* 0x000fc60003fc6070 */
[----:B------:R1:W-:Y:S01]  /*70cf0*/  LDGSTS.E [R2+0x64008], desc[UR60][R12.64], !P5 ;  /* 0x640080000c027fae */ /* 0x0003e2000e92187c */
[----:B------:R-:W-:-:S04]  /*70d00*/  IMAD.WIDE R200, R8, 0x4, R200 ;  /* 0x0000000408c87825 */ /* 0x000fc800078e02c8 */
[C---:B------:R-:W-:Y:S01]  /*70d10*/  IMAD.WIDE R198, R8.reuse, 0x4, R198 ;  /* 0x0000000408c67825 */ /* 0x040fe200078e02c6 */
[----:B-1----:R-:W1:Y:S01]  /*70d20*/  LDC R12, c[0x0][0x230] ;  /* 0x00008c00ff0c7b82 */ /* 0x002e620000000800 */
        /* <DEDUP_REMOVED lines=10> */
[----:B------:R1:W-:Y:S04]  /*70dd0*/  STL.64 [R1+0x11e0], R208 ;  /* 0x0011e0d001007387 */ /* 0x0003e80000100a00 */
[----:B------:R-:W3:Y:S04]  /*70de0*/  LDL.LU.64 R200, [R1+0x16e8] ;  /* 0x0016e80001c87983 */ /* 0x000ee80000300a00 */
[----:B------:R-:W3:Y:S04]  /*70df0*/  LDL.LU.64 R198, [R1+0x16e0] ;  /* 0x0016e00001c67983 */ /* 0x000ee80000300a00 */
[----:B------:R1:W-:Y:S01]  /*70e00*/  LDGSTS.E [R2+0x6c000], desc[UR60][R208.64], !P4 ;  /* 0x6c000000d0027fae */ /* 0x0003e2000e12187c */
[----:B----4-:R-:W-:-:S04]  /*70e10*/  IMAD.WIDE R202, R8, 0x4, R202 ;  /* 0x0000000408ca7825 */ /* 0x010fc800078e02ca */
[C---:B------:R-:W-:Y:S01]  /*70e20*/  IMAD.WIDE R194, R8.reuse, 0x4, R194 ;  /* 0x0000000408c27825 */ /* 0x040fe200078e02c2 */
[----:B------:R-:W-:Y:S04]  /*70e30*/  STL.64 [R1+0x11e8], R202 ;  /* 0x0011e8ca01007387 */ /* 0x000fe80000100a00 */
[----:B------:R4:W-:Y:S04]  /*70e40*/  STL.64 [R1+0x11f8], R194 ;  /* 0x0011f8c201007387 */ /* 0x0009e80000100a00 */
[----:B------:R-:W-:Y:S04]  /*70e50*/  LDGSTS.E [R2+0x68004], desc[UR60][R202.64], !P6 ;  /* 0x68004000ca027fae */ /* 0x000fe8000f12187c */
[----:B------:R-:W-:Y:S01]  /*70e60*/  LDGSTS.E [R2+0x6c004], desc[UR60][R194.64], !P6 ;  /* 0x6c004000c2027fae */ /* 0x000fe2000f12187c */
[----:B-1----:R-:W-:-:S04]  /*70e70*/  IMAD.WIDE R210, R8, 0x4, R206 ;  /* 0x0000000408d27825 */ /* 0x002fc800078e02ce */
[----:B------:R-:W-:Y:S01]  /*70e80*/  IMAD.WIDE R208, R8, 0x4, R204 ;  /* 0x0000000408d07825 */ /* 0x000fe200078e02cc */
[----:B------:R-:W-:Y:S04]  /*70e90*/  STL.64 [R1+0x1200], R210 ;  /* 0x001200d201007387 */ /* 0x000fe80000100a00 */
[----:B------:R-:W3:Y:S04]  /*70ea0*/  LDL.LU.64 R206, [R1+0x16d8] ;  /* 0x0016d80001ce7983 */ /* 0x000ee80000300a00 */
[----:B------:R1:W-:Y:S04]  /*70eb0*/  STL.64 [R1+0x1208], R208 ;  /* 0x001208d001007387 */ /* 0x0003e80000100a00 */
[----:B------:R-:W3:Y:S04]  /*70ec0*/  LDL.LU.64 R204, [R1+0x16d0] ;  /* 0x0016d00001cc7983 */ /* 0x000ee80000300a00 */
[----:B----4-:R-:W4:Y:S04]  /*70ed0*/  LDL.LU.64 R194, [R1+0x16c8] ;  /* 0x0016c80001c27983 */ /* 0x010f280000300a00 */
[----:B------:R-:W4:Y:S01]  /*70ee0*/  LDL.LU.64 R202, [R1+0x16c0] ;  /* 0x0016c00001ca7983 */ /* 0x000f220000300a00 */
[----:B------:R-:W-:Y:S01]  /*70ef0*/  VIADD R3, R6, 0xfffffd45 ;  /* 0xfffffd4506037836 */ /* 0x000fe20000000000 */
[----:B------:R-:W-:Y:S01]  /*70f00*/  IADD3 R4, R252, -0x2bc, RZ ;  /* 0xfffffd44fc047810 */ /* 0x000fe20007ffe0ff */
[----:B------:R-:W4:Y:S08]  /*70f10*/  LDC R6, c[0x0][0x230] ;  /* 0x00008c00ff067b82 */ /* 0x000f300000000800 */
[----:B------:R-:W4:Y:S01]  /*70f20*/  LDC R252, c[0x0][0x230] ;  /* 0x00008c00fffc7b82 */ /* 0x000f220000000800 */
[----:B------:R-:W-:Y:S01]  /*70f30*/  ISETP.GE.U32.AND P5, PT, R3, 0x7ffffcc6, PT ;  /* 0x7ffffcc60300780c */ /* 0x000fe20003fa6070 */
[----:B------:R-:W-:Y:S01]  /*70f40*/  VIADD R3, R11, 0xfffffd27 ;  /* 0xfffffd270b037836 */ /* 0x000fe20000000000 */
[----:B------:R-:W-:-:S05]  /*70f50*/  ISETP.GE.U32.AND P0, PT, R4, 0x7ffffcc5, PT ;  /* 0x7ffffcc50400780c */ /* 0x000fca0003f06070 */
[----:B------:R-:W4:Y:S01]  /*70f60*/  LDC R11, c[0x0][0x230] ;  /* 0x00008c00ff0b7b82 */ /* 0x000f220000000800 */
[----:B------:R-:W-:Y:S02]  /*70f70*/  ISETP.GE.U32.AND P4, PT, R3, 0x7ffffca8, PT ;  /* 0x7ffffca80300780c */ /* 0x000fe40003f86070 */
[----:B------:R-:W-:Y:S02]  /*70f80*/  IADD3 R3, R7, -0x2da, RZ ;  /* 0xfffffd2607037810 */ /* 0x000fe40007ffe0ff */
[----:B------:R-:W-:-:S03]  /*70f90*/  IADD3 R4, R12, -0x2dc, RZ ;  /* 0xfffffd240c047810 */ /* 0x000fc60007ffe0ff */
[----:B------:R-:W4:Y:S01]  /*70fa0*/  LDC R7, c[0x0][0x230] ;  /* 0x00008c00ff077b82 */ /* 0x000f220000000800 */
[----:B------:R-:W-:Y:S04]  /*70fb0*/  LDGSTS.E [R2+0x68008], desc[UR60][R210.64], !P5 ;  /* 0x68008000d2027fae */ /* 0x000fe8000e92187c */
[----:B------:R1:W-:Y:S01]  /*70fc0*/  LDGSTS.E [R2+0x6c008], desc[UR60][R208.64], !P5 ;  /* 0x6c008000d0027fae */ /* 0x0003e2000e92187c */
[----:B------:R-:W-:Y:S01]  /*70fd0*/  ISETP.GE.U32.AND P6, PT, R3, 0x7ffffca7, PT ;  /* 0x7ffffca70300780c */ /* 0x000fe20003fc6070 */
[----:B------:R-:W-:Y:S02]  /*70fe0*/  VIADD R3, R15, 0xfffffd25 ;  /* 0xfffffd250f037836 */ /* 0x000fe40000000000 */
[----:B------:R-:W4:Y:S03]  /*70ff0*/  LDC R15, c[0x0][0x230] ;  /* 0x00008c00ff0f7b82 */ /* 0x000f260000000800 */
[----:B------:R-:W-:Y:S01]  /*71000*/  ISETP.GE.U32.AND P5, PT, R3, 0x7ffffca6, PT ;  /* 0x7ffffca60300780c */ /* 0x000fe20003fa6070 */
[----:B--2---:R-:W-:-:S04]  /*71010*/  IMAD.WIDE R196, R8, 0x4, R196 ;  /* 0x0000000408c47825 */ /* 0x004fc800078e02c4 */
[----:B---3--:R-:W-:-:S04]  /*71020*/  IMAD.WIDE R192, R8, 0x4, R192 ;  /* 0x0000000408c07825 */ /* 0x008fc800078e02c0 */
[C---:B-1----:R-:W-:Y:S01]  /*71030*/  IMAD.WIDE R208, R8.reuse, 0x4, R200 ;  /* 0x0000000408d07825 */ /* 0x042fe200078e02c8 */
[----:B------:R1:W-:Y:S03]  /*71040*/  STL.64 [R1+0x1210], R196 ;  /* 0x001210c401007387 */ /* 0x0003e60000100a00 */
[C---:B------:R-:W-:Y:S01]  /*71050*/  IMAD.WIDE R12, R8.reuse, 0x4, R198 ;  /* 0x00000004080c7825 */ /* 0x040fe200078e02c6 */
[----:B------:R2:W-:Y:S04]  /*71060*/  STL.64 [R1+0x1218], R192 ;  /* 0x001218c001007387 */ /* 0x0005e80000100a00 */
[----:B------:R-:W3:Y:S04]  /*71070*/  LDL.LU.64 R200, [R1+0x16b8] ;  /* 0x0016b80001c87983 */ /* 0x000ee80000300a00 */
[----:B------:R-:W-:Y:S04]  /*71080*/  STL.64 [R1+0x1458], R208 ;  /* 0x001458d001007387 */ /* 0x000fe80000100a00 */
[----:B------:R-:W3:Y:S04]  /*71090*/  LDL.LU.64 R198, [R1+0x16b0] ;  /* 0x0016b00001c67983 */ /* 0x000ee80000300a00 */
[----:B------:R-:W-:Y:S04]  /*710a0*/  LDGSTS.E [R2+0x6800c], desc[UR60][R196.64], !P0 ;  /* 0x6800c000c4027fae */ /* 0x000fe8000c12187c */
[----:B------:R4:W-:Y:S04]  /*710b0*/  STL.64 [R1+0x1460], R12 ;  /* 0x0014600c01007387 */ /* 0x0009e80000100a00 */
[----:B------:R-:W-:Y:S04]  /*710c0*/  LDGSTS.E [R2+0x6c00c], desc[UR60][R192.64], !P0 ;  /* 0x6c00c000c0027fae */ /* 0x000fe8000c12187c */
[----:B------:R-:W-:Y:S04]  /*710d0*/  LDGSTS.E [R2+0x70000], desc[UR60][R208.64], !P4 ;  /* 0x70000000d0027fae */ /* 0x000fe8000e12187c */
[----:B------:R4:W-:Y:S04]  /*710e0*/  LDGSTS.E [R2+0x74000], desc[UR60][R12.64], !P4 ;  /* 0x740000000c027fae */ /* 0x0009e8000e12187c */
[----:B-1----:R-:W3:Y:S04]  /*710f0*/  LDL.LU.64 R196, [R1+0x16a8] ;  /* 0x0016a80001c47983 */ /* 0x002ee80000300a00 */
[----:B--2---:R-:W2:Y:S01]  /*71100*/  LDL.LU.64 R192, [R1+0x16a0] ;  /* 0x0016a00001c07983 */ /* 0x004ea20000300a00 */
[----:B------:R-:W-:-:S04]  /*71110*/  IMAD.WIDE R206, R8, 0x4, R206 ;  /* 0x0000000408ce7825 */ /* 0x000fc800078e02ce */
[----:B------:R-:W-:-:S04]  /*71120*/  IMAD.WIDE R204, R8, 0x4, R204 ;  /* 0x0000000408cc7825 */ /* 0x000fc800078e02cc */
[----:B----4-:R-:W-:-:S04]  /*71130*/  IMAD.WIDE R194, R8, 0x4, R194 ;  /* 0x0000000408c27825 */ /* 0x010fc800078e02c2 */
[----:B------:R-:W-:Y:S01]  /*71140*/  IMAD.WIDE R202, R8, 0x4, R202 ;  /* 0x0000000408ca7825 */ /* 0x000fe200078e02ca */
[----:B------:R-:W1:Y:S01]  /*71150*/  LDC R13, c[0x0][0x230] ;  /* 0x00008c00ff0d7b82 */ /* 0x000e620000000800 */
[----:B------:R4:W-:Y:S04]  /*71160*/  STL.64 [R1+0x1468], R206 ;  /* 0x001468ce01007387 */ /* 0x0009e80000100a00 */
[----:B------:R4:W-:Y:S04]  /*71170*/  STL.64 [R1+0x1478], R204 ;  /* 0x001478cc01007387 */ /* 0x0009e80000100a00 */
[----:B------:R4:W-:Y:S04]  /*71180*/  STL.64 [R1+0x1488], R194 ;  /* 0x001488c201007387 */ /* 0x0009e80000100a00 */
[----:B------:R4:W-:Y:S04]  /*71190*/  LDGSTS.E [R2+0x70004], desc[UR60][R206.64], !P6 ;  /* 0x70004000ce027fae */ /* 0x0009e8000f12187c */
[----:B------:R1:W-:Y:S04]  /*711a0*/  STL.64 [R1+0x14a0], R202 ;  /* 0x0014a0ca01007387 */ /* 0x0003e80000100a00 */
[----:B------:R2:W-:Y:S04]  /*711b0*/  LDGSTS.E [R2+0x74004], desc[UR60][R204.64], !P6 ;  /* 0x74004000cc027fae */ /* 0x0005e8000f12187c */
[----:B------:R-:W2:Y:S04]  /*711c0*/  LDL.LU.64 R210, [R1+0x1698] ;  /* 0x0016980001d27983 */ /* 0x000ea80000300a00 */
[----:B------:R2:W-:Y:S04]  /*711d0*/  LDGSTS.E [R2+0x70008], desc[UR60][R194.64], !P5 ;  /* 0x70008000c2027fae */ /* 0x0005e8000e92187c */
[----:B------:R2:W-:Y:S01]  /*711e0*/  LDGSTS.E [R2+0x74008], desc[UR60][R202.64], !P5 ;  /* 0x74008000ca027fae */ /* 0x0005e2000e92187c */
[----:B------:R-:W2:Y:S01]  /*711f0*/  LDC R12, c[0x0][0x230] ;  /* 0x00008c00ff0c7b82 */ /* 0x000ea20000000800 */
[----:B------:R-:W-:Y:S01]  /*71200*/  ISETP.GE.U32.AND P0, PT, R4, 0x7ffffca5, PT ;  /* 0x7ffffca50400780c */ /* 0x000fe20003f06070 */
[----:B------:R-:W-:-:S06]  /*71210*/  VIADD R3, R6, 0xfffffd07 ;  /* 0xfffffd0706037836 */ /* 0x000fcc0000000000 */
[----:B----4-:R-:W4:Y:S08]  /*71220*/  LDC R207, c[0x0][0x230] ;  /* 0x00008c00ffcf7b82 */ /* 0x010f300000000800 */
[----:B------:R-:W4:Y:S01]  /*71230*/  LDC R206, c[0x0][0x230] ;  /* 0x00008c00ffce7b82 */ /* 0x000f220000000800 */
[----:B------:R-:W4:Y:S04]  /*71240*/  LDL.LU.64 R204, [R1+0x1688] ;  /* 0x0016880001cc7983 */ /* 0x000f280000300a00 */
[----:B------:R-:W4:Y:S04]  /*71250*/  LDL.LU.64 R208, [R1+0x1690] ;  /* 0x0016900001d07983 */ /* 0x000f280000300a00 */
[----:B------:R-:W4:Y:S04]  /*71260*/  LDL.LU.64 R194, [R1+0x1678] ;  /* 0x0016780001c27983 */ /* 0x000f280000300a00 */
[----:B-1----:R-:W4:Y:S04]  /*71270*/  LDL.LU.64 R202, [R1+0x1680] ;  /* 0x0016800001ca7983 */ /* 0x002f280000300a00 */
[----:B------:R-:W4:Y:S01]  /*71280*/  LDL.LU.64 R212, [R1+0x1670] ;  /* 0x0016700001d47983 */ /* 0x000f220000300a00 */
[----:B------:R-:W-:-:S02]  /*71290*/  ISETP.GE.U32.AND P4, PT, R3, 0x7ffffc88, PT ;  /* 0x7ffffc880300780c */ /* 0x000fc40003f86070 */
[----:B------:R-:W-:Y:S01]  /*712a0*/  IADD3 R4, R252, -0x2fa, RZ ;  /* 0xfffffd06fc047810 */ /* 0x000fe20007ffe0ff */
[----:B------:R-:W-:Y:S01]  /*712b0*/  VIADD R3, R11, 0xfffffd05 ;  /* 0xfffffd050b037836 */ /* 0x000fe20000000000 */
[----:B------:R-:W1:Y:S08]  /*712c0*/  LDC R6, c[0x0][0x230] ;  /* 0x00008c00ff067b82 */ /* 0x000e700000000800 */
[----:B------:R-:W1:Y:S01]  /*712d0*/  LDC R252, c[0x0][0x230] ;  /* 0x00008c00fffc7b82 */ /* 0x000e620000000800 */
[----:B------:R-:W-:-:S02]  /*712e0*/  ISETP.GE.U32.AND P6, PT, R4, 0x7ffffc87, PT ;  /* 0x7ffffc870400780c */ /* 0x000fc40003fc6070 */
[----:B------:R-:W-:Y:S02]  /*712f0*/  IADD3 R4, R15, -0x2fc, RZ ;  /* 0xfffffd040f047810 */ /* 0x000fe40007ffe0ff */
[----:B------:R-:W-:Y:S02]  /*71300*/  ISETP.GE.U32.AND P5, PT, R3, 0x7ffffc86, PT ;  /* 0x7ffffc860300780c */ /* 0x000fe40003fa6070 */
[----:B------:R-:W-:Y:S01]  /*71310*/  IADD3 R11, R13, -0x29e, RZ ;  /* 0xfffffd620d0b7810 */ /* 0x000fe20007ffe0ff */
[----:B---3--:R-:W-:-:S04]  /*71320*/  IMAD.WIDE R200, R8, 0x4, R200 ;  /* 0x0000000408c87825 */ /* 0x008fc800078e02c8 */
[C---:B------:R-:W-:Y:S01]  /*71330*/  IMAD.WIDE R198, R8.reuse, 0x4, R198 ;  /* 0x0000000408c67825 */ /* 0x040fe200078e02c6 */
[----:B------:R-:W3:Y:S01]  /*71340*/  LDC R15, c[0x0][0x230] ;  /* 0x00008c00ff0f7b82 */ /* 0x000ee20000000800 */
[----:B------:R1:W-:Y:S04]  /*71350*/  STL.64 [R1+0x1b08], R200 ;  /* 0x001b08c801007387 */ /* 0x0003e80000100a00 */
[----:B------:R1:W-:Y:S04]  /*71360*/  STL.64 [R1+0x1b10], R198 ;  /* 0x001b10c601007387 */ /* 0x0003e80000100a00 */
[----:B------:R-:W-:Y:S04]  /*71370*/  LDGSTS.E [R2+0x7000c], desc[UR60][R200.64], !P0 ;  /* 0x7000c000c8027fae */ /* 0x000fe8000c12187c */
[----:B------:R3:W-:Y:S01]  /*71380*/  LDGSTS.E [R2+0x7400c], desc[UR60][R198.64], !P0 ;  /* 0x7400c000c6027fae */ /* 0x0007e2000c12187c */
[----:B------:R-:W-:-:S04]  /*71390*/  IMAD.WIDE R196, R8, 0x4, R196 ;  /* 0x0000000408c47825 */ /* 0x000fc800078e02c4 */
[----:B--2---:R-:W-:Y:S01]  /*713a0*/  IMAD.WIDE R192, R8, 0x4, R192 ;  /* 0x0000000408c07825 */ /* 0x004fe200078e02c0 */
[----:B------:R-:W-:Y:S04]  /*713b0*/  STL.64 [R1+0x1cd8], R196 ;  /* 0x001cd8c401007387 */ /* 0x000fe80000100a00 */
[----:B------:R2:W-:Y:S04]  /*713c0*/  STL.64 [R1+0x1ce0], R192 ;  /* 0x001ce0c001007387 */ /* 0x0005e80000100a00 */
[----:B-1----:R-:W3:Y:S04]  /*713d0*/  LDL.LU.64 R200, [R1+0x1668] ;  /* 0x0016680001c87983 */ /* 0x002ee80000300a00 */
[----:B------:R-:W3:Y:S04]  /*713e0*/  LDL.LU.64 R198, [R1+0x1660] ;  /* 0x0016600001c67983 */ /* 0x000ee80000300a00 */
[----:B------:R-:W-:Y:S04]  /*713f0*/  LDGSTS.E [R2+0x78000], desc[UR60][R196.64], !P4 ;  /* 0x78000000c4027fae */ /* 0x000fe8000e12187c */
[----:B------:R1:W-:Y:S01]  /*71400*/  LDGSTS.E [R2+0x7c000], desc[UR60][R192.64], !P4 ;  /* 0x7c000000c0027fae */ /* 0x0003e2000e12187c */
[----:B------:R-:W-:Y:S01]  /*71410*/  ISETP.GE.U32.AND P0, PT, R4, 0x7ffffc85, PT ;  /* 0x7ffffc850400780c */ /* 0x000fe20003f06070 */
[----:B------:R-:W-:-:S02]  /*71420*/  VIADD R4, R12, 0xfffffd61 ;  /* 0xfffffd610c047836 */ /* 0x000fc40000000000 */
[----:B--2---:R-:W1:Y:S04]  /*71430*/  LDL.LU.64 R192, [R1+0x1658] ;  /* 0x0016580001c07983 */ /* 0x004e680000300a00 */
[----:B------:R-:W2:Y:S01]  /*71440*/  LDL.LU.64 R196, [R1+0x1650] ;  /* 0x0016500001c47983 */ /* 0x000ea20000300a00 */
[----:B------:R-:W-:-:S05]  /*71450*/  IMAD.WIDE R210, R8, 0x4, R210 ;  /* 0x0000000408d27825 */ /* 0x000fca00078e02d2 */
[----:B------:R-:W-:Y:S04]  /*71460*/  STL.64 [R1+0x1ce8], R210 ;  /* 0x001ce8d201007387 */ /* 0x000fe80000100a00 */
[----:B------:R-:W-:Y:S01]  /*71470*/  LDGSTS.E [R2+0x78004], desc[UR60][R210.64], !P6 ;  /* 0x78004000d2027fae */ /* 0x000fe2000f12187c */
[----:B----4-:R-:W-:-:S04]  /*71480*/  IMAD.WIDE R204, R8, 0x4, R204 ;  /* 0x0000000408cc7825 */ /* 0x010fc800078e02cc */
[----:B------:R-:W-:-:S04]  /*71490*/  IMAD.WIDE R208, R8, 0x4, R208 ;  /* 0x0000000408d07825 */ /* 0x000fc800078e02d0 */
[----:B------:R-:W-:-:S04]  /*714a0*/  IMAD.WIDE R194, R8, 0x4, R194 ;  /* 0x0000000408c27825 */ /* 0x000fc800078e02c2 */
[----:B------:R-:W-:-:S04]  /*714b0*/  IMAD.WIDE R202, R8, 0x4, R202 ;  /* 0x0000000408ca7825 */ /* 0x000fc800078e02ca */
[----:B------:R-:W-:Y:S01]  /*714c0*/  IMAD.WIDE R12, R8, 0x4, R212 ;  /* 0x00000004080c7825 */ /* 0x000fe200078e02d4 */
[----:B------:R-:W-:Y:S04]  /*714d0*/  STL.64 [R1+0x1cf8], R204 ;  /* 0x001cf8cc01007387 */ /* 0x000fe80000100a00 */
[----:B------:R4:W-:Y:S04]  /*714e0*/  STL.64 [R1+0x1cf0], R208 ;  /* 0x001cf0d001007387 */ /* 0x0009e80000100a00 */
[----:B------:R-:W-:Y:S04]  /*714f0*/  STL.64 [R1+0x1d08], R194 ;  /* 0x001d08c201007387 */ /* 0x000fe80000100a00 */
[----:B------:R4:W-:Y:S04]  /*71500*/  STL.64 [R1+0x1d00], R202 ;  /* 0x001d00ca01007387 */ /* 0x0009e80000100a00 */
[----:B------:R-:W-:Y:S04]  /*71510*/  LDGSTS.E [R2+0x7c004], desc[UR60][R208.64], !P6 ;  /* 0x7c004000d0027fae */ /* 0x000fe8000f12187c */
[----:B------:R2:W-:Y:S04]  /*71520*/  STL.64 [R1+0x1d10], R12 ;  /* 0x001d100c01007387 */ /* 0x0005e80000100a00 */
[----:B------:R-:W-:Y:S04]  /*71530*/  LDGSTS.E [R2+0x78008], desc[UR60][R204.64], !P5 ;  /* 0x78008000cc027fae */ /* 0x000fe8000e92187c */
[----:B------:R-:W-:Y:S04]  /*71540*/  LDGSTS.E [R2+0x7c008], desc[UR60][R202.64], !P5 ;  /* 0x7c008000ca027fae */ /* 0x000fe8000e92187c */
[----:B------:R-:W-:Y:S01]  /*71550*/  LDGSTS.E [R2+0x7800c], desc[UR60][R194.64], !P0 ;  /* 0x7800c000c2027fae */ /* 0x000fe2000c12187c */
[----:B------:R-:W-:Y:S01]  /*71560*/  VIADD R3, R7, 0xfffffd63 ;  /* 0xfffffd6307037836 */ /* 0x000fe20000000000 */
[----:B------:R-:W-:-:S02]  /*71570*/  ISETP.GE.U32.AND P6, PT, R11, 0x7ffffce3, PT ;  /* 0x7ffffce30b00780c */ /* 0x000fc40003fc6070 */
[----:B------:R1:W-:Y:S04]  /*71580*/  LDGSTS.E [R2+0x7c00c], desc[UR60][R12.64], !P0 ;  /* 0x7c00c0000c027fae */ /* 0x0003e8000c12187c */
[----:B----4-:R-:W4:Y:S04]  /*71590*/  LDL.LU.64 R208, [R1+0x1648] ;  /* 0x0016480001d07983 */ /* 0x010f280000300a00 */
[----:B------:R-:W4:Y:S04]  /*715a0*/  LDL.LU.64 R204, [R1+0x1640] ;  /* 0x0016400001cc7983 */ /* 0x000f280000300a00 */
[----:B------:R-:W4:Y:S01]  /*715b0*/  LDL.LU.64 R202, [R1+0x1638] ;  /* 0x0016380001ca7983 */ /* 0x000f220000300a00 */
[----:B---3--:R-:W-:-:S03]  /*715c0*/  IMAD.WIDE R198, R8, 0x4, R198 ;  /* 0x0000000408c67825 */ /* 0x008fc600078e02c6 */
[----:B------:R-:W3:Y:S01]  /*715d0*/  LDL.LU.64 R194, [R1+0x1630] ;  /* 0x0016300001c27983 */ /* 0x000ee20000300a00 */
[----:B------:R-:W-:Y:S02]  /*715e0*/  ISETP.GE.U32.AND P4, PT, R3, 0x7ffffce4, PT ;  /* 0x7ffffce40300780c */ /* 0x000fe40003f86070 */
[----:B------:R-:W-:Y:S01]  /*715f0*/  IADD3 R3, R6, -0x2a0, RZ ;  /* 0xfffffd6006037810 */ /* 0x000fe20007ffe0ff */
[----:B-1----:R-:W-:-:S03]  /*71600*/  IMAD.WIDE R192, R8, 0x4, R192 ;  /* 0x0000000408c07825 */ /* 0x002fc600078e02c0 */
[----:B------:R-:W-:Y:S01]  /*71610*/  ISETP.GE.U32.AND P0, PT, R3, 0x7ffffce1, PT ;  /* 0x7ffffce10300780c */ /* 0x000fe20003f06070 */
[C---:B------:R-:W-:Y:S01]  /*71620*/  IMAD.WIDE R2, R8.reuse, 0x4, R200 ;  /* 0x0000000408027825 */ /* 0x040fe200078e02c8 */
[----:B------:R-:W-:Y:S04]  /*71630*/  STL.64 [R1+0xfd8], R198 ;  /* 0x000fd8c601007387 */ /* 0x000fe80000100a00 */
[----:B------:R-:W3:Y:S01]  /*71640*/  LDL.LU.64 R200, [R1+0x1628] ;  /* 0x0016280001c87983 */ /* 0x000ee20000300a00 */
[----:B--2---:R-:W-:Y:S01]  /*71650*/  IMAD.WIDE R12, R8, 0x4, R196 ;  /* 0x00000004080c7825 */ /* 0x004fe200078e02c4 */
[----:B------:R-:W-:Y:S02]  /*71660*/  ISETP.GE.U32.AND P5, PT, R4, 0x7ffffce2, PT ;  /* 0x7ffffce20400780c */ /* 0x000fe40003fa6070 */
[----:B------:R-:W2:Y:S04]  /*71670*/  LDL.LU.64 R196, [R1+0x1620] ;  /* 0x0016200001c47983 */ /* 0x000ea80000300a00 */
[----:B------:R-:W-:Y:S04]  /*71680*/  LDGSTS.E [R0+0x60000], desc[UR60][R2.64], !P4 ;  /* 0x6000000002007fae */ /* 0x000fe8000e12187c */
[----:B------:R1:W-:Y:S04]  /*71690*/  STL.64 [R1+0xfe0], R192 ;  /* 0x000fe0c001007387 */ /* 0x0003e80000100a00 */
[----:B------:R-:W-:Y:S04]  /*716a0*/  LDGSTS.E [R0+0x64000], desc[UR60][R198.64], !P4 ;  /* 0x64000000c6007fae */ /* 0x000fe8000e12187c */
[----:B------:R1:W-:Y:S04]  /*716b0*/  STL.64 [R1+0xfe8], R12 ;  /* 0x000fe80c01007387 */ /* 0x0003e80000100a00 */
[----:B------:R-:W-:Y:S01]  /*716c0*/  LDGSTS.E [R0+0x60004], desc[UR60][R192.64], !P6 ;  /* 0x60004000c0007fae */ /* 0x000fe2000f12187c */
[----:B------:R-:W-:-:S03]  /*716d0*/  VIADD R11, R15, 0xfffffd43 ;  /* 0xfffffd430f0b7836 */ /* 0x000fc60000000000 */
[----:B------:R1:W-:Y:S01]  /*716e0*/  LDGSTS.E [R0+0x64004], desc[UR60][R12.64], !P6 ;  /* 0x640040000c007fae */ /* 0x0003e2000f12187c */
[----:B------:R-:W2:Y:S01]  /*716f0*/  LDC R7, c[0x0][0x230] ;  /* 0x00008c00ff077b82 */ /* 0x000ea20000000800 */
[C---:B----4-:R-:W-:Y:S02]  /*71700*/  IMAD.WIDE R212, R8.reuse, 0x4, R208 ;  /* 0x0000000408d47825 */ /* 0x050fe400078e02d0 */
[----:B-1----:R-:W4:Y:S04]  /*71710*/  LDL.LU.64 R192, [R1+0x1618] ;  /* 0x0016180001c07983 */ /* 0x002f280000300a00 */
[----:B------:R-:W4:Y:S01]  /*71720*/  LDL.LU.64 R198, [R1+0x1610] ;  /* 0x0016100001c67983 */ /* 0x000f220000300a00 */
[----:B------:R-:W-:Y:S01]  /*71730*/  IMAD.WIDE R210, R8, 0x4, R204 ;  /* 0x0000000408d27825 */ /* 0x000fe200078e02cc */
[----:B------:R-:W-:-:S02]  /*71740*/  IADD3 R4, R252, -0x2be, RZ ;  /* 0xfffffd42fc047810 */ /* 0x000fc40007ffe0ff */
[----:B------:R-:W-:Y:S04]  /*71750*/  STL.64 [R1+0xff0], R212 ;  /* 0x000ff0d401007387 */ /* 0x000fe80000100a00 */
[----:B------:R-:W-:Y:S04]  /*71760*/  STL.64 [R1+0xff8], R210 ;  /* 0x000ff8d201007387 */ /* 0x000fe80000100a00 */
[----:B------:R-:W4:Y:S01]  /*71770*/  LDL.LU.64 R204, [R1+0x1608] ;  /* 0x0016080001cc7983 */ /* 0x000f220000300a00 */
[----:B------:R-:W-:-:S03]  /*71780*/  IMAD.WIDE R208, R8, 0x4, R202 ;  /* 0x0000000408d07825 */ /* 0x000fc600078e02ca */
[----:B------:R1:W-:Y:S04]  /*71790*/  LDGSTS.E [R0+0x60008], desc[UR60][R212.64], !P5 ;  /* 0x60008000d4007fae */ /* 0x0003e8000e92187c */
[----:B------:R-:W-:Y:S01]  /*717a0*/  LDGSTS.E [R0+0x64008], desc[UR60][R210.64], !P5 ;  /* 0x64008000d2007fae */ /* 0x000fe2000e92187c */
[----:B------:R-:W-:Y:S01]  /*717b0*/  ISETP.GE.U32.AND P4, PT, R11, 0x7ffffcc4, PT ;  /* 0x7ffffcc40b00780c */ /* 0x000fe20003f86070 */
[----:B------:R-:W4:Y:S02]  /*717c0*/  LDC R6, c[0x0][0x230] ;  /* 0x00008c00ff067b82 */ /* 0x000f240000000800 */
[----:B------:R2:W-:Y:S06]  /*717d0*/  LDGSTS.E [R0+0x6000c], desc[UR60][R208.64], !P0 ;  /* 0x6000c000d0007fae */ /* 0x0005ec000c12187c */
[----:B------:R-:W4:Y:S08]  /*717e0*/  LDC R13, c[0x0][0x230] ;  /* 0x00008c00ff0d7b82 */ /* 0x000f300000000800 */
[----:B------:R-:W4:Y:S08]  /*717f0*/  LDC R12, c[0x0][0x230] ;  /* 0x00008c00ff0c7b82 */ /* 0x000f300000000800 */
[----:B------:R-:W4:Y:S08]  /*71800*/  LDC R252, c[0x0][0x230] ;  /* 0x00008c00fffc7b82 */ /* 0x000f300000000800 */
[----:B------:R-:W4:Y:S01]  /*71810*/  LDC R15, c[0x0][0x230] ;  /* 0x00008c00ff0f7b82 */ /* 0x000f220000000800 */
[----:B---3--:R-:W-:-:S02]  /*71820*/  IMAD.WIDE R202, R8, 0x4, R194 ;  /* 0x0000000408ca7825 */ /* 0x008fc400078e02c2 */
[----:B------:R-:W3:Y:S04]  /*71830*/  LDL.LU.64 R194, [R1+0x1600] ;  /* 0x0016000001c27983 */ /* 0x000ee80000300a00 */
[----:B------:R-:W-:Y:S04]  /*71840*/  STL.64 [R1+0x1008], R208 ;  /* 0x001008d001007387 */ /* 0x000fe80000100a00 */
[----:B------:R1:W-:Y:S04]  /*71850*/  STL.64 [R1+0x1010], R202 ;  /* 0x001010ca01007387 */ /* 0x0003e80000100a00 */
[----:B------:R-:W-:Y:S01]  /*71860*/  LDGSTS.E [R0+0x6400c], desc[UR60][R202.64], !P0 ;  /* 0x6400c000ca007fae */ /* 0x000fe2000c12187c */
[----:B------:R-:W-:Y:S01]  /*71870*/  ISETP.GE.U32.AND P6, PT, R4, 0x7ffffcc3, PT ;  /* 0x7ffffcc30400780c */ /* 0x000fe20003fc6070 */
[----:B------:R-:W-:-:S02]  /*71880*/  VIADD R11, R207, 0xfffffd41 ;  /* 0xfffffd41cf0b7836 */ /* 0x000fc40000000000 */
[----:B-1----:R-:W3:Y:S04]  /*71890*/  LDL.LU.64 R202, [R1+0x15f8] ;  /* 0x0015f80001ca7983 */ /* 0x002ee80000300a00 */
[----:B------:R-:W3:Y:S01]  /*718a0*/  LDL.LU.64 R210, [R1+0x15f0] ;  /* 0x0015f00001d27983 */ /* 0x000ee20000300a00 */
[----:B------:R-:W-:-:S04]  /*718b0*/  IMAD.WIDE R212, R8, 0x4, R200 ;  /* 0x0000000408d47825 */ /* 0x000fc800078e02c8 */
[----:B--2---:R-:W-:Y:S01]  /*718c0*/  IMAD.WIDE R208, R8, 0x4, R196 ;  /* 0x0000000408d07825 */ /* 0x004fe200078e02c4 */
[----:B------:R-:W2:Y:S04]  /*718d0*/  LDL.LU.64 R200, [R1+0x15e8] ;  /* 0x0015e80001c87983 */ /* 0x000ea80000300a00 */
[----:B------:R-:W-:Y:S01]  /*718e0*/  STL.64 [R1+0x1220], R212 ;  /* 0x001220d401007387 */ /* 0x000fe20000100a00 */
[----:B------:R-:W-:-:S03]  /*718f0*/  ISETP.GE.U32.AND P5, PT, R11, 0x7ffffcc2, PT ;  /* 0x7ffffcc20b00780c */ /* 0x000fc60003fa6070 */
[----:B------:R-:W2:Y:S01]  /*71900*/  LDL.LU.64 R196, [R1+0x15e0] ;  /* 0x0015e00001c47983 */ /* 0x000ea20000300a00 */
[----:B------:R-:W-:-:S03]  /*71910*/  VIADD R11, R206, 0xfffffd23 ;  /* 0xfffffd23ce0b7836 */ /* 0x000fc60000000000 */
[----:B------:R1:W-:Y:S04]  /*71920*/  STL.64 [R1+0x1228], R208 ;  /* 0x001228d001007387 */ /* 0x0003e80000100a00 */
[----:B------:R-:W-:Y:S04]  /*71930*/  LDGSTS.E [R0+0x68000], desc[UR60][R212.64], !P4 ;  /* 0x68000000d4007fae */ /* 0x000fe8000e12187c */
[----:B------:R1:W-:Y:S01]  /*71940*/  LDGSTS.E [R0+0x6c000], desc[UR60][R208.64], !P4 ;  /* 0x6c000000d0007fae */ /* 0x0003e2000e12187c */
[----:B----4-:R-:W-:-:S04]  /*71950*/  IMAD.WIDE R206, R8, 0x4, R192 ;  /* 0x0000000408ce7825 */ /* 0x010fc800078e02c0 */
[C---:B------:R-:W-:Y:S01]  /*71960*/  IMAD.WIDE R198, R8.reuse, 0x4, R198 ;  /* 0x0000000408c67825 */ /* 0x040fe200078e02c6 */
[----:B------:R-:W4:Y:S04]  /*71970*/  LDL.LU.64 R192, [R1+0x15d8] ;  /* 0x0015d80001c07983 */ /* 0x000f280000300a00 */
[----:B------:R-:W-:Y:S04]  /*71980*/  STL.64 [R1+0x1230], R206 ;  /* 0x001230ce01007387 */ /* 0x000fe80000100a00 */
[----:B------:R3:W-:Y:S04]  /*71990*/  LDGSTS.E [R0+0x68004], desc[UR60][R206.64], !P6 ;  /* 0x68004000ce007fae */ /* 0x0007e8000f12187c */
[----:B------:R1:W-:Y:S04]  /*719a0*/  STL.64 [R1+0x1240], R198 ;  /* 0x001240c601007387 */ /* 0x0003e80000100a00 */
[----:B------:R-:W-:Y:S01]  /*719b0*/  LDGSTS.E [R0+0x6c004], desc[UR60][R198.64], !P6 ;  /* 0x6c004000c6007fae */ /* 0x000fe2000f12187c */
[----:B-1----:R-:W-:Y:S01]  /*719c0*/  IMAD.WIDE R208, R8, 0x4, R204 ;  /* 0x0000000408d07825 */ /* 0x002fe200078e02cc */
[----:B------:R-:W-:-:S02]  /*719d0*/  IADD3 R4, R7, -0x2c0, RZ ;  /* 0xfffffd4007047810 */ /* 0x000fc40007ffe0ff */
[----:B------:R-:W-:Y:S01]  /*719e0*/  ISETP.GE.U32.AND P4, PT, R11, 0x7ffffca4, PT ;  /* 0x7ffffca40b00780c */ /* 0x000fe20003f86070 */
[----:B------:R-:W1:Y:S01]  /*719f0*/  LDC R7, c[0x0][0x230] ;  /* 0x00008c00ff077b82 */ /* 0x000e620000000800 */
[----:B------:R-:W4:Y:S04]  /*71a00*/  LDL.LU.64 R198, [R1+0x15d0] ;  /* 0x0015d00001c67983 */ /* 0x000f280000300a00 */
[----:B------:R-:W4:Y:S04]  /*71a10*/  LDL.LU.64 R204, [R1+0x15c8] ;  /* 0x0015c80001cc7983 */ /* 0x000f280000300a00 */
[----:B------:R-:W-:Y:S01]  /*71a20*/  STL.64 [R1+0x1248], R208 ;  /* 0x001248d001007387 */ /* 0x000fe20000100a00 */
[----:B---3--:R-:W-:-:S03]  /*71a30*/  IMAD.WIDE R206, R8, 0x4, R194 ;  /* 0x0000000408ce7825 */ /* 0x008fc600078e02c2 */
[----:B------:R3:W-:Y:S04]  /*71a40*/  LDGSTS.E [R0+0x68008], desc[UR60][R208.64], !P5 ;  /* 0x68008000d0007fae */ /* 0x0007e8000e92187c */
[----:B------:R-:W3:Y:S01]  /*71a50*/  LDL.LU.64 R194, [R1+0x15c0] ;  /* 0x0015c00001c27983 */ /* 0x000ee20000300a00 */
[----:B------:R-:W-:Y:S02]  /*71a60*/  ISETP.GE.U32.AND P0, PT, R4, 0x7ffffcc1, PT ;  /* 0x7ffffcc10400780c */ /* 0x000fe40003f06070 */
[----:B------:R-:W-:Y:S01]  /*71a70*/  IADD3 R4, R6, -0x2de, RZ ;  /* 0xfffffd2206047810 */ /* 0x000fe20007ffe0ff */
[----:B------:R-:W-:Y:S01]  /*71a80*/  VIADD R11, R13, 0xfffffd21 ;  /* 0xfffffd210d0b7836 */ /* 0x000fe20000000000 */
[----:B------:R1:W-:Y:S04]  /*71a90*/  STL.64 [R1+0x1250], R206 ;  /* 0x001250ce01007387 */ /* 0x0003e80000100a00 */
[----:B------:R-:W-:Y:S01]  /*71aa0*/  LDGSTS.E [R0+0x6c008], desc[UR60][R206.64], !P5 ;  /* 0x6c008000ce007fae */ /* 0x000fe2000e92187c */
[----:B------:R-:W-:-:S02]  /*71ab0*/  ISETP.GE.U32.AND P6, PT, R4, 0x7ffffca3, PT ;  /* 0x7ffffca30400780c */ /* 0x000fc40003fc6070 */
[----:B------:R-:W-:Y:S01]  /*71ac0*/  IADD3 R4, R12, -0x2e0, RZ ;  /* 0xfffffd200c047810 */ /* 0x000fe20007ffe0ff */
[----:B------:R-:W3:Y:S01]  /*71ad0*/  LDC R6, c[0x0][0x230] ;  /* 0x00008c00ff067b82 */ /* 0x000ee20000000800 */
[----:B------:R-:W-:-:S04]  /*71ae0*/  IMAD.WIDE R202, R8, 0x4, R202 ;  /* 0x0000000408ca7825 */ /* 0x000fc800078e02ca */
[----:B------:R-:W-:-:S04]  /*71af0*/  IMAD.WIDE R12, R8, 0x4, R210 ;  /* 0x00000004080c7825 */ /* 0x000fc800078e02d2 */
[C---:B--2---:R-:W-:Y:S01]  /*71b00*/  IMAD.WIDE R214, R8.reuse, 0x4, R200 ;  /* 0x0000000408d67825 */ /* 0x044fe200078e02c8 */
[----:B------:R-:W-:Y:S04]  /*71b10*/  STL.64 [R1+0x1258], R202 ;  /* 0x001258ca01007387 */ /* 0x000fe80000100a00 */
[----:B------:R2:W-:Y:S04]  /*71b20*/  STL.64 [R1+0x1268], R12 ;  /* 0x0012680c01007387 */ /* 0x0005e80000100a00 */
[----:B------:R-:W-:Y:S04]  /*71b30*/  LDGSTS.E [R0+0x6800c], desc[UR60][R202.64], !P0 ;  /* 0x6800c000ca007fae */ /* 0x000fe8000c12187c */
[----:B-1----:R-:W3:Y:S04]  /*71b40*/  LDL.LU.64 R206, [R1+0x15b8] ;  /* 0x0015b80001ce7983 */ /* 0x002ee80000300a00 */
[----:B------:R-:W-:Y:S01]  /*71b50*/  LDGSTS.E [R0+0x6c00c], desc[UR60][R12.64], !P0 ;  /* 0x6c00c0000c007fae */ /* 0x000fe2000c12187c */
[----:B------:R-:W-:-:S03]  /*71b60*/  IMAD.WIDE R212, R8, 0x4, R196 ;  /* 0x0000000408d47825 */ /* 0x000fc600078e02c4 */
[----:B------:R1:W-:Y:S04]  /*71b70*/  LDGSTS.E [R0+0x70000], desc[UR60][R214.64], !P4 ;  /* 0x70000000d6007fae */ /* 0x0003e8000e12187c */
[----:B------:R-:W-:Y:S04]  /*71b80*/  LDGSTS.E [R0+0x74000], desc[UR60][R212.64], !P4 ;  /* 0x74000000d4007fae */ /* 0x000fe8000e12187c */
[----:B--2---:R-:W2:Y:S04]  /*71b90*/  LDL.LU.64 R12, [R1+0x15b0] ;  /* 0x0015b000010c7983 */ /* 0x004ea80000300a00 */
[----:B------:R1:W-:Y:S04]  /*71ba0*/  STL.64 [R1+0x1b18], R214 ;  /* 0x001b18d601007387 */ /* 0x0003e80000100a00 */
[----:B------:R-:W2:Y:S04]  /*71bb0*/  LDL.LU.64 R202, [R1+0x1598] ;  /* 0x0015980001ca7983 */ /* 0x000ea80000300a00 */
[----:B------:R-:W-:Y:S04]  /*71bc0*/  STL.64 [R1+0x1b20], R212 ;  /* 0x001b20d401007387 */ /* 0x000fe80000100a00 */
[----:B------:R-:W2:Y:S01]  /*71bd0*/  LDL.LU.64 R200, [R1+0x1560] ;  /* 0x0015600001c87983 */ /* 0x000ea20000300a00 */
[----:B----4-:R-:W-:-:S03]  /*71be0*/  IMAD.WIDE R210, R8, 0x4, R192 ;  /* 0x0000000408d27825 */ /* 0x010fc600078e02c0 */
[----:B------:R-:W4:Y:S04]  /*71bf0*/  LDL.LU.64 R192, [R1+0x15a8] ;  /* 0x0015a80001c07983 */ /* 0x000f280000300a00 */
[----:B------:R1:W-:Y:S04]  /*71c00*/  STL.64 [R1+0x1b28], R210 ;  /* 0x001b28d201007387 */ /* 0x0003e80000100a00 */
[----:B------:R-:W4:Y:S04]  /*71c10*/  LDL.LU.64 R196, [R1+0x1590] ;  /* 0x0015900001c47983 */ /* 0x000f280000300a00 */
[----:B------:R1:W-:Y:S01]  /*71c20*/  LDGSTS.E [R0+0x70004], desc[UR60][R210.64], !P6 ;  /* 0x70004000d2007fae */ /* 0x0003e2000f12187c */
[----:B---3--:R-:W-:-:S04]  /*71c30*/  IMAD.WIDE R208, R8, 0x4, R198 ;  /* 0x0000000408d07825 */ /* 0x008fc800078e02c6 */
[C---:B-1----:R-:W-:Y:S01]  /*71c40*/  IMAD.WIDE R214, R8.reuse, 0x4, R204 ;  /* 0x0000000408d67825 */ /* 0x042fe200078e02cc */
[----:B------:R-:W3:Y:S04]  /*71c50*/  LDL.LU.64 R198, [R1+0x1588] ;  /* 0x0015880001c67983 */ /* 0x000ee80000300a00 */
[----:B------:R1:W-:Y:S04]  /*71c60*/  STL.64 [R1+0x1b30], R208 ;  /* 0x001b30d001007387 */ /* 0x0003e80000100a00 */
[----:B------:R-:W3:Y:S04]  /*71c70*/  LDL.LU.64 R204, [R1+0x1578] ;  /* 0x0015780001cc7983 */ /* 0x000ee80000300a00 */
[----:B------:R-:W-:Y:S01]  /*71c80*/  LDGSTS.E [R0+0x74004], desc[UR60][R208.64], !P6 ;  /* 0x74004000d0007fae */ /* 0x000fe2000f12187c */
[----:B------:R-:W-:-:S03]  /*71c90*/  IMAD.WIDE R210, R8, 0x4, R194 ;  /* 0x0000000408d27825 */ /* 0x000fc600078e02c2 */
[----:B------:R-:W3:Y:S04]  /*71ca0*/  LDL.LU.64 R194, [R1+0x15a0] ;  /* 0x0015a00001c27983 */ /* 0x000ee80000300a00 */
[----:B------:R-:W-:Y:S04]  /*71cb0*/  STL.64 [R1+0x1b38], R214 ;  /* 0x001b38d601007387 */ /* 0x000fe80000100a00 */
[----:B------:R-:W3:Y:S04]  /*71cc0*/  LDL.LU.64 R216, [R1+0x1580] ;  /* 0x0015800001d87983 */ /* 0x000ee80000300a00 */
[----:B------:R-:W-:Y:S04]  /*71cd0*/  STL.64 [R1+0x1b40], R210 ;  /* 0x001b40d201007387 */ /* 0x000fe80000100a00 */
[----:B------:R-:W3:Y:S04]  /*71ce0*/  LDL.LU.64 R212, [R1+0x1570] ;  /* 0x0015700001d47983 */ /* 0x000ee80000300a00 */
[----:B-1----:R-:W3:Y:S01]  /*71cf0*/  LDL.LU.64 R208, [R1+0x1568] ;  /* 0x0015680001d07983 */ /* 0x002ee20000300a00 */
[----:B------:R-:W-:-:S02]  /*71d00*/  ISETP.GE.U32.AND P5, PT, R11, 0x7ffffca2, PT ;  /* 0x7ffffca20b00780c */ /* 0x000fc40003fa6070 */
[----:B------:R-:W-:Y:S02]  /*71d10*/  ISETP.GE.U32.AND P0, PT, R4, 0x7ffffca1, PT ;  /* 0x7ffffca10400780c */ /* 0x000fe40003f06070 */
[----:B------:R-:W-:Y:S02]  /*71d20*/  IADD3 R6, R6, -0x300, RZ ;  /* 0xfffffd0006067810 */ /* 0x000fe40007ffe0ff */
[----:B------:R-:W-:Y:S01]  /*71d30*/  IADD3 R4, R7, -0x2fe, RZ ;  /* 0xfffffd0207047810 */ /* 0x000fe20007ffe0ff */
[----:B------:R-:W-:Y:S02]  /*71d40*/  VIADD R11, R252, 0xfffffd03 ;  /* 0xfffffd03fc0b7836 */ /* 0x000fe40000000000 */
[----:B------:R-:W-:-:S04]  /*71d50*/  IMAD.WIDE R206, R8, 0x4, R206 ;  /* 0x0000000408ce7825 */ /* 0x000fc800078e02ce */
[----:B------:R-:W-:Y:S04]  /*71d60*/  LDGSTS.E [R0+0x70008], desc[UR60][R214.64], !P5 ;  /* 0x70008000d6007fae */ /* 0x000fe8000e92187c */
[----:B------:R-:W-:Y:S04]  /*71d70*/  LDGSTS.E [R0+0x74008], desc[UR60][R210.64], !P5 ;  /* 0x74008000d2007fae */ /* 0x000fe8000e92187c */
[----:B------:R-:W-:Y:S04]  /*71d80*/  STL.64 [R1+0x1b48], R206 ;  /* 0x001b48ce01007387 */ /* 0x000fe80000100a00 */
[----:B------:R-:W-:Y:S01]  /*71d90*/  LDGSTS.E [R0+0x7000c], desc[UR60][R206.64], !P0 ;  /* 0x7000c000ce007fae */ /* 0x000fe2000c12187c */
[----:B--2---:R-:W-:Y:S01]  /*71da0*/  IMAD.WIDE R12, R8, 0x4, R12 ;  /* 0x00000004080c7825 */ /* 0x004fe200078e020c */
[----:B------:R-:W-:-:S04]  /*71db0*/  ISETP.GE.U32.AND P6, PT, R4, 0x7ffffc83, PT ;  /* 0x7ffffc830400780c */ /* 0x000fc80003fc6070 */
[----:B------:R1:W-:Y:S04]  /*71dc0*/  STL.64 [R1+0x1b50], R12 ;  /* 0x001b500c01007387 */ /* 0x0003e80000100a00 */
[----:B------:R1:W-:Y:S01]  /*71dd0*/  LDGSTS.E [R0+0x7400c], desc[UR60][R12.64], !P0 ;  /* 0x7400c0000c007fae */ /* 0x0003e2000c12187c */
[----:B------:R-:W-:Y:S01]  /*71de0*/  ISETP.GE.U32.AND P0, PT, R6, 0x7ffffc81, PT ;  /* 0x7ffffc810600780c */ /* 0x000fe20003f06070 */
[----:B------:R-:W-:-:S04]  /*71df0*/  IMAD.WIDE R6, R5, 0x4, R200 ;  /* 0x0000000405067825 */ /* 0x000fc800078e02c8 */
[----:B------:R-:W-:Y:S01]  /*71e00*/  VIADD R4, R15, 0xfffffd01 ;  /* 0xfffffd010f047836 */ /* 0x000fe20000000000 */
[----:B------:R-:W-:Y:S01]  /*71e10*/  ISETP.GE.U32.AND P4, PT, R11, 0x7ffffc84, PT ;  /* 0x7ffffc840b00780c */ /* 0x000fe20003f86070 */
[----:B----4-:R-:W-:-:S04]  /*71e20*/  IMAD.WIDE R192, R8, 0x4, R192 ;  /* 0x0000000408c07825 */ /* 0x010fc800078e02c0 */
[----:B------:R-:W-:-:S04]  /*71e30*/  IMAD.WIDE R196, R8, 0x4, R196 ;  /* 0x0000000408c47825 */ /* 0x000fc800078e02c4 */
[----:B-1----:R-:W-:Y:S01]  /*71e40*/  IMAD.WIDE R12, R5, 0x4, R202 ;  /* 0x00000004050c7825 */ /* 0x002fe200078e02ca */
[----:B------:R-:W-:-:S04]  /*71e50*/  ISETP.GE.U32.AND P5, PT, R4, 0x7ffffc82, PT ;  /* 0x7ffffc820400780c */ /* 0x000fc80003fa6070 */
[----:B------:R-:W-:Y:S04]  /*71e60*/  STL.64 [R1+0x1d58], R12 ;  /* 0x001d580c01007387 */ /* 0x000fe80000100a00 */
[----:B------:R1:W-:Y:S04]  /*71e70*/  STL.64 [R1+0x1d18], R192 ;  /* 0x001d18c001007387 */ /* 0x0003e80000100a00 */
[----:B------:R-:W-:Y:S04]  /*71e80*/  STL.64 [R1+0x1d98], R6 ;  /* 0x001d980601007387 */ /* 0x000fe80000100a00 */
[----:B------:R-:W-:Y:S04]  /*71e90*/  STL.64 [R1+0x1d28], R196 ;  /* 0x001d28c401007387 */ /* 0x000fe80000100a00 */
[----:B------:R-:W2:Y:S04]  /*71ea0*/  LDL.LU.64 R202, [R1+0x1558] ;  /* 0x0015580001ca7983 */ /* 0x000ea80000300a00 */
[----:B------:R-:W4:Y:S04]  /*71eb0*/  LDL.LU.64 R200, [R1+0x1550] ;  /* 0x0015500001c87983 */ /* 0x000f280000300a00 */
[----:B------:R-:W-:Y:S01]  /*71ec0*/  LDGSTS.E [R0+0x78000], desc[UR60][R192.64], !P4 ;  /* 0x78000000c0007fae */ /* 0x000fe2000e12187c */
[----:B---3--:R-:W-:-:S04]  /*71ed0*/  IMAD.WIDE R214, R8, 0x4, R198 ;  /* 0x0000000408d67825 */ /* 0x008fc800078e02c6 */
[C---:B------:R-:W-:Y:S01]  /*71ee0*/  IMAD.WIDE R210, R8.reuse, 0x4, R204 ;  /* 0x0000000408d27825 */ /* 0x040fe200078e02cc */
[----:B------:R-:W-:Y:S04]  /*71ef0*/  STL.64 [R1+0x1d38], R214 ;  /* 0x001d38d601007387 */ /* 0x000fe80000100a00 */
[----:B------:R-:W3:Y:S04]  /*71f00*/  LDL.LU.64 R198, [R1+0x1548] ;  /* 0x0015480001c67983 */ /* 0x000ee80000300a00 */
[----:B------:R-:W3:Y:S04]  /*71f10*/  LDL.LU.64 R206, [R1+0x1540] ;  /* 0x0015400001ce7983 */ /* 0x000ee80000300a00 */
[----:B------:R-:W3:Y:S04]  /*71f20*/  LDL.LU.64 R204, [R1+0x1538] ;  /* 0x0015380001cc7983 */ /* 0x000ee80000300a00 */
[----:B------:R-:W-:Y:S01]  /*71f30*/  STL.64 [R1+0x1d48], R210 ;  /* 0x001d48d201007387 */ /* 0x000fe20000100a00 */
[----:B------:R-:W-:-:S04]  /*71f40*/  IMAD.WIDE R194, R8, 0x4, R194 ;  /* 0x0000000408c27825 */ /* 0x000fc800078e02c2 */
[----:B------:R-:W-:-:S04]  /*71f50*/  IMAD.WIDE R216, R8, 0x4, R216 ;  /* 0x0000000408d87825 */ /* 0x000fc800078e02d8 */
[----:B------:R-:W-:-:S04]  /*71f60*/  IMAD.WIDE R212, R8, 0x4, R212 ;  /* 0x0000000408d47825 */ /* 0x000fc800078e02d4 */
[----:B------:R-:W-:Y:S01]  /*71f70*/  IMAD.WIDE R208, R8, 0x4, R208 ;  /* 0x0000000408d07825 */ /* 0x000fe200078e02d0 */
[----:B------:R1:W-:Y:S04]  /*71f80*/  STL.64 [R1+0x1d20], R194 ;  /* 0x001d20c201007387 */ /* 0x0003e80000100a00 */
[----:B------:R-:W-:Y:S04]  /*71f90*/  STL.64 [R1+0x1d30], R216 ;  /* 0x001d30d801007387 */ /* 0x000fe80000100a00 */
[----:B-1----:R-:W3:Y:S04]  /*71fa0*/  LDL.LU.64 R192, [R1+0x2da8] ;  /* 0x002da80001c07983 */ /* 0x002ee80000300a00 */
[----:B------:R-:W-:Y:S04]  /*71fb0*/  LDGSTS.E [R0+0x7c000], desc[UR60][R194.64], !P4 ;  /* 0x7c000000c2007fae */ /* 0x000fe8000e12187c */
[----:B------:R-:W-:Y:S04]  /*71fc0*/  LDGSTS.E [R0+0x78004], desc[UR60][R196.64], !P6 ;  /* 0x78004000c4007fae */ /* 0x000fe8000f12187c */
[----:B------:R-:W-:Y:S04]  /*71fd0*/  LDGSTS.E [R0+0x7c004], desc[UR60][R216.64], !P6 ;  /* 0x7c004000d8007fae */ /* 0x000fe8000f12187c */
[----:B------:R-:W-:Y:S04]  /*71fe0*/  LDGSTS.E [R0+0x78008], desc[UR60][R214.64], !P5 ;  /* 0x78008000d6007fae */ /* 0x000fe8000e92187c */
[----:B------:R-:W-:Y:S04]  /*71ff0*/  LDGSTS.E [R0+0x7c008], desc[UR60][R212.64], !P5 ;  /* 0x7c008000d4007fae */ /* 0x000fe8000e92187c */
[----:B------:R-:W-:Y:S04]  /*72000*/  LDGSTS.E [R0+0x7800c], desc[UR60][R210.64], !P0 ;  /* 0x7800c000d2007fae */ /* 0x000fe8000c12187c */
[----:B------:R1:W-:Y:S01]  /*72010*/  LDGSTS.E [R0+0x7c00c], desc[UR60][R208.64], !P0 ;  /* 0x7c00c000d0007fae */ /* 0x0003e2000c12187c */
[C---:B------:R-:W-:Y:S01]  /*72020*/  VIADD R11, R244.reuse, 0x100000 ;  /* 0x00100000f40b7836 */ /* 0x040fe20000000000 */
[----:B------:R-:W-:-:S02]  /*72030*/  IADD3 R4, R244, 0x100000, RZ ;  /* 0x00100000f4047810 */ /* 0x000fc40007ffe0ff */
[----:B------:R-:W0:Y:S04]  /*72040*/  LDGDEPBAR ;  /* 0x00000000000079af */ /* 0x000e280000000000 */
[----:B------:R-:W3:Y:S04]  /*72050*/  LDL.LU.64 R194, [R1+0x2da0] ;  /* 0x002da00001c27983 */ /* 0x000ee80000300a00 */
[----:B------:R1:W-:Y:S04]  /*72060*/  STL.64 [R1+0x1d40], R212 ;  /* 0x001d40d401007387 */ /* 0x0003e80000100a00 */
[----:B------:R-:W3:Y:S04]  /*72070*/  LDL.LU.64 R196, [R1+0x2d98] ;  /* 0x002d980001c47983 */ /* 0x000ee80000300a00 */
[----:B------:R1:W-:Y:S04]  /*72080*/  STL.64 [R1+0x1d50], R208 ;  /* 0x001d50d001007387 */ /* 0x0003e80000100a00 */
[----:B------:R3:W-:Y:S04]  /*72090*/  LDGSTS.E [R11+0x40000], desc[UR60][R12.64], P1 ;  /* 0x400000000c0b7fae */ /* 0x0007e8000892187c */
[----:B------:R3:W-:Y:S04]  /*720a0*/  LDGSTS.E [R4+0x40400], desc[UR60][R6.64], P1 ;  /* 0x4040000006047fae */ /* 0x0007e8000892187c */
[----:B-1----:R-:W3:Y:S04]  /*720b0*/  LDL.LU.64 R212, [R1+0x1530] ;  /* 0x0015300001d47983 */ /* 0x002ee80000300a00 */
[----:B------:R-:W3:Y:S04]  /*720c0*/  LDL.LU.64 R210, [R1+0x1528] ;  /* 0x0015280001d27983 */ /* 0x000ee80000300a00 */
[----:B------:R-:W3:Y:S04]  /*720d0*/  LDL.LU.64 R208, [R1+0x1520] ;  /* 0x0015200001d07983 */ /* 0x000ee80000300a00 */
[----:B------:R-:W3:Y:S04]  /*720e0*/  LDL.LU.64 R216, [R1+0x1518] ;  /* 0x0015180001d87983 */ /* 0x000ee80000300a00 */
[----:B------:R-:W3:Y:S01]  /*720f0*/  LDL.LU.64 R214, [R1+0x1510] ;  /* 0x0015100001d67983 */ /* 0x000ee20000300a00 */
[C---:B------:R-:W-:Y:S01]  /*72100*/  VIADD R252, R244.reuse, 0x100000 ;  /* 0x00100000f4fc7836 */ /* 0x040fe20000000000 */
[C---:B------:R-:W-:Y:S01]  /*72110*/  IADD3 R15, R244.reuse, 0x100000, RZ ;  /* 0x00100000f40f7810 */ /* 0x040fe20007ffe0ff */
[----:B------:R-:W-:-:S02]  /*72120*/  VIADD R0, R244, 0x100000 ;  /* 0x00100000f4007836 */ /* 0x000fc40000000000 */
[----:B--2---:R-:W-:-:S04]  /*72130*/  IMAD.WIDE R202, R5, 0x4, R202 ;  /* 0x0000000405ca7825 */ /* 0x004fc800078e02ca */
[C---:B----4-:R-:W-:Y:S01]  /*72140*/  IMAD.WIDE R200, R5.reuse, 0x4, R200 ;  /* 0x0000000405c87825 */ /* 0x050fe200078e02c8 */
[----:B------:R1:W-:Y:S04]  /*72150*/  STL.64 [R1+0x1dd8], R202 ;  /* 0x001dd8ca01007387 */ /* 0x0003e80000100a00 */
[----:B------:R2:W-:Y:S04]  /*72160*/  STL.64 [R1+0x1e18], R200 ;  /* 0x001e18c801007387 */ /* 0x0005e80000100a00 */
[----:B------:R-:W-:Y:S04]  /*72170*/  LDGSTS.E [R252+0x40800], desc[UR60][R202.64], P1 ;  /* 0x40800000cafc7fae */ /* 0x000fe8000892187c */
[----:B------:R-:W-:Y:S01]  /*72180*/  LDGSTS.E [R15+0x40c00], desc[UR60][R200.64], P1 ;  /* 0x40c00000c80f7fae */ /* 0x000fe2000892187c */
[----:B---3--:R-:W-:-:S04]  /*72190*/  IMAD.WIDE R198, R5, 0x4, R198 ;  /* 0x0000000405c67825 */ /* 0x008fc800078e02c6 */
[----:B------:R-:W-:-:S04]  /*721a0*/  IMAD.WIDE R12, R5, 0x4, R206 ;  /* 0x00000004050c7825 */ /* 0x000fc800078e02ce */
[C---:B------:R-:W-:Y:S01]  /*721b0*/  IMAD.WIDE R6, R5.reuse, 0x4, R204 ;  /* 0x0000000405067825 */ /* 0x040fe200078e02cc */
[----:B------:R3:W-:Y:S04]  /*721c0*/  STL.64 [R1+0x1e58], R198 ;  /* 0x001e58c601007387 */ /* 0x0007e80000100a00 */
[----:B------:R4:W-:Y:S04]  /*721d0*/  STL.64 [R1+0x1e98], R12 ;  /* 0x001e980c01007387 */ /* 0x0009e80000100a00 */
[----:B------:R4:W-:Y:S04]  /*721e0*/  STL.64 [R1+0x1ed8], R6 ;  /* 0x001ed80601007387 */ /* 0x0009e80000100a00 */
[----:B------:R-:W-:Y:S04]  /*721f0*/  LDGSTS.E [R11+0x41000], desc[UR60][R198.64], P1 ;  /* 0x41000000c60b7fae */ /* 0x000fe8000892187c */
[----:B-1----:R-:W4:Y:S04]  /*72200*/  LDL.LU.64 R202, [R1+0x1508] ;  /* 0x0015080001ca7983 */ /* 0x002f280000300a00 */
[----:B--2---:R-:W2:Y:S04]  /*72210*/  LDL.LU.64 R200, [R1+0x1500] ;  /* 0x0015000001c87983 */ /* 0x004ea80000300a00 */
[----:B------:R4:W-:Y:S04]  /*72220*/  LDGSTS.E [R4+0x41400], desc[UR60][R12.64], P1 ;  /* 0x414000000c047fae */ /* 0x0009e8000892187c */
[----:B------:R1:W-:Y:S04]  /*72230*/  LDGSTS.E [R0+0x41800], desc[UR60][R6.64], P1 ;  /* 0x4180000006007fae */ /* 0x0003e8000892187c */
[----:B---3--:R-:W3:Y:S04]  /*72240*/  LDL.LU.64 R198, [R1+0x14f8] ;  /* 0x0014f80001c67983 */ /* 0x008ee80000300a00 */
[----:B------:R-:W3:Y:S04]  /*72250*/  LDL.LU.64 R206, [R1+0x14f0] ;  /* 0x0014f00001ce7983 */ /* 0x000ee80000300a00 */
[----:B------:R-:W3:Y:S01]  /*72260*/  LDL.LU.64 R204, [R1+0x14e8] ;  /* 0x0014e80001cc7983 */ /* 0x000ee20000300a00 */
[----:B------:R-:W-:-:S04]  /*72270*/  IMAD.WIDE R212, R5, 0x4, R212 ;  /* 0x0000000405d47825 */ /* 0x000fc800078e02d4 */
[----:B------:R-:W-:-:S04]  /*72280*/  IMAD.WIDE R210, R5, 0x4, R210 ;  /* 0x0000000405d27825 */ /* 0x000fc800078e02d2 */
[----:B------:R-:W-:-:S04]  /*72290*/  IMAD.WIDE R208, R5, 0x4, R208 ;  /* 0x0000000405d07825 */ /* 0x000fc800078e02d0 */
        /* <DEDUP_REMOVED lines=11> */
[----:B------:R3:W-:Y:S04]  /*72350*/  LDGSTS.E [R0+0x42c00], desc[UR60][R6.64], P1 ;  /* 0x42c0000006007fae */ /* 0x0007e8000892187c */
[----:B-1----:R-:W3:Y:S04]  /*72360*/  LDL.LU.64 R212, [R1+0x14e0] ;  /* 0x0014e00001d47983 */ /* 0x002ee80000300a00 */
[----:B----4-:R-:W4:Y:S04]  /*72370*/  LDL.LU.64 R210, [R1+0x14d8] ;  /* 0x0014d80001d27983 */ /* 0x010f280000300a00 */
[----:B------:R-:W4:Y:S04]  /*72380*/  LDL.LU.64 R208, [R1+0x14d0] ;  /* 0x0014d00001d07983 */ /* 0x000f280000300a00 */
[----:B------:R-:W4:Y:S04]  /*72390*/  LDL.LU.64 R216, [R1+0x14c8] ;  /* 0x0014c80001d87983 */ /* 0x000f280000300a00 */
[----:B------:R-:W4:Y:S01]  /*723a0*/  LDL.LU.64 R214, [R1+0x14c0] ;  /* 0x0014c00001d67983 */ /* 0x000f220000300a00 */
[----:B------:R-:W-:-:S04]  /*723b0*/  IMAD.WIDE R202, R5, 0x4, R202 ;  /* 0x0000000405ca7825 */ /* 0x000fc800078e02ca */
[C---:B--2---:R-:W-:Y:S01]  /*723c0*/  IMAD.WIDE R200, R5.reuse, 0x4, R200 ;  /* 0x0000000405c87825 */ /* 0x044fe200078e02c8 */
        /* <DEDUP_REMOVED lines=19> */
[----:B----4-:R-:W-:-:S04]  /*72500*/  IMAD.WIDE R210, R5, 0x4, R210 ;  /* 0x0000000405d27825 */ /* 0x010fc800078e02d2 */
[----:B------:R-:W-:-:S04]  /*72510*/  IMAD.WIDE R208, R5, 0x4, R208 ;  /* 0x0000000405d07825 */ /* 0x000fc800078e02d0 */
[----:B-1----:R-:W-:-:S04]  /*72520*/  IMAD.WIDE R12, R5, 0x4, R216 ;  /* 0x00000004050c7825 */ /* 0x002fc800078e02d8 */
        /* <DEDUP_REMOVED lines=168> */
[----:B------:R2:W-:Y:S04]  /*72fb0*/  LDGSTS.E [R11+0x66c00], desc[UR60][R208.64], P1 ;  /* 0x66c00000d00b7fae */ /* 0x0005e8000892187c */
        /* <DEDUP_REMOVED lines=8> */
[----:B--2---:R-:W-:Y:S01]  /*73040*/  IMAD.WIDE R200, R5, 0x4, R200 ;  /* 0x0000000405c87825 */ /* 0x004fe200078e02c8 */
[----:B------:R-:W-:-:S03]  /*73050*/  IADD3 R244, R244, 0x100000, RZ ;  /* 0x00100000f4f47810 */ /* 0x000fc60007ffe0ff */
[----:B------:R-:W-:Y:S02]  /*73060*/  VIADD R11, R245, 0x100000 ;  /* 0x00100000f50b7836 */ /* 0x000fe40000000000 */
[C---:B------:R-:W-:Y:S01]  /*73070*/  IMAD.WIDE R234, R5.reuse, 0x4, R234 ;  /* 0x0000000405ea7825 */ /* 0x040fe200078e02ea */
[----:B------:R1:W-:Y:S04]  /*73080*/  STL.64 [R1+0x2c08], R202 ;  /* 0x002c08ca01007387 */ /* 0x0003e80000100a00 */
[----:B------:R2:W-:Y:S01]  /*73090*/  STL.64 [R1+0x2c00], R200 ;  /* 0x002c00c801007387 */ /* 0x0005e20000100a00 */
[----:B---3--:R-:W-:-:S04]  /*730a0*/  IMAD.WIDE R198, R5, 0x4, R198 ;  /* 0x0000000405c67825 */ /* 0x008fc800078e02c6 */
[----:B------:R-:W-:-:S04]  /*730b0*/  IMAD.WIDE R12, R5, 0x4, R206 ;  /* 0x00000004050c7825 */ /* 0x000fc800078e02ce */
[----:B------:R-:W-:Y:S01]  /*730c0*/  IMAD.WIDE R6, R5, 0x4, R204 ;  /* 0x0000000405067825 */ /* 0x000fe200078e02cc */
[----:B------:R-:W-:-:S03]  /*730d0*/  IADD3 R4, R245, 0x100000, RZ ;  /* 0x00100000f5047810 */ /* 0x000fc60007ffe0ff */
[----:B------:R-:W-:Y:S01]  /*730e0*/  VIADD R0, R245, 0x100000 ;  /* 0x00100000f5007836 */ /* 0x000fe20000000000 */
[----:B------:R3:W-:Y:S04]  /*730f0*/  STL.64 [R1+0x1d60], R198 ;  /* 0x001d60c601007387 */ /* 0x0007e80000100a00 */
[----:B------:R4:W-:Y:S04]  /*73100*/  STL.64 [R1+0x1da0], R12 ;  /* 0x001da00c01007387 */ /* 0x0009e80000100a00 */
[----:B------:R3:W-:Y:S04]  /*73110*/  LDGSTS.E [R244+0x67800], desc[UR60][R202.64], P1 ;  /* 0x67800000caf47fae */ /* 0x0007e8000892187c */
[----:B------:R4:W-:Y:S04]  /*73120*/  STL.64 [R1+0x1de0], R6 ;  /* 0x001de00601007387 */ /* 0x0009e80000100a00 */
[----:B------:R3:W-:Y:S04]  /*73130*/  LDGSTS.E [R15+0x67c00], desc[UR60][R200.64], P1 ;  /* 0x67c00000c80f7fae */ /* 0x0007e8000892187c */
[----:B------:R-:W-:Y:S04]  /*73140*/  LDGSTS.E [R11+0x40080], desc[UR60][R198.64], P1 ;  /* 0x40080000c60b7fae */ /* 0x000fe8000892187c */
[----:B------:R4:W-:Y:S04]  /*73150*/  LDGSTS.E [R4+0x40480], desc[UR60][R12.64], P1 ;  /* 0x404800000c047fae */ /* 0x0009e8000892187c */
[----:B------:R4:W-:Y:S01]  /*73160*/  LDGSTS.E [R0+0x40880], desc[UR60][R6.64], P1 ;  /* 0x4088000006007fae */ /* 0x0009e2000892187c */
[----:B------:R-:W-:-:S04]  /*73170*/  IMAD.WIDE R224, R5, 0x4, R224 ;  /* 0x0000000405e07825 */ /* 0x000fc800078e02e0 */
[----:B------:R-:W-:-:S04]  /*73180*/  IMAD.WIDE R134, R5, 0x4, R134 ;  /* 0x0000000405867825 */ /* 0x000fc800078e0286 */
[----:B------:R-:W-:-:S04]  /*73190*/  IMAD.WIDE R132, R5, 0x4, R132 ;  /* 0x0000000405847825 */ /* 0x000fc800078e0284 */
[----:B------:R-:W-:-:S04]  /*731a0*/  IMAD.WIDE R130, R5, 0x4, R130 ;  /* 0x0000000405827825 */ /* 0x000fc800078e0282 */
[----:B------:R-:W-:-:S04]  /*731b0*/  IMAD.WIDE R128, R5, 0x4, R128 ;  /* 0x0000000405807825 */ /* 0x000fc800078e0280 */
[----:B------:R-:W-:Y:S01]  /*731c0*/  IMAD.WIDE R126, R5, 0x4, R126 ;  /* 0x00000004057e7825 */ /* 0x000fe200078e027e */
[----:B-1----:R-:W4:Y:S04]  /*731d0*/  LDL.LU.64 R202, [R1+0xca8] ;  /* 0x000ca80001ca7983 */ /* 0x002f280000300a00 */
[----:B--2---:R-:W2:Y:S04]  /*731e0*/  LDL.LU.64 R200, [R1+0xc98] ;  /* 0x000c980001c87983 */ /* 0x004ea80000300a00 */
[----:B---3--:R-:W3:Y:S04]  /*731f0*/  LDL.LU.64 R198, [R1+0xc88] ;  /* 0x000c880001c67983 */ /* 0x008ee80000300a00 */
[----:B------:R-:W3:Y:S04]  /*73200*/  LDL.LU.64 R206, [R1+0xc78] ;  /* 0x000c780001ce7983 */ /* 0x000ee80000300a00 */
[----:B------:R-:W3:Y:S01]  /*73210*/  LDL.LU.64 R204, [R1+0xc68] ;  /* 0x000c680001cc7983 */ /* 0x000ee20000300a00 */
[C---:B------:R-:W-:Y:S01]  /*73220*/  IADD3 R244, R245.reuse, 0x100000, RZ ;  /* 0x00100000f5f47810 */ /* 0x040fe20007ffe0ff */
[----:B------:R-:W-:-:S02]  /*73230*/  VIADD R15, R245, 0x100000 ;  /* 0x00100000f50f7836 */ /* 0x000fc40000000000 */
        /* <DEDUP_REMOVED lines=65> */
[C---:B------:R-:W-:Y:S01]  /*73650*/  IMAD.WIDE R192, R5.reuse, 0x4, R192 ;  /* 0x0000000405c07825 */ /* 0x040fe200078e02c0 */
[----:B------:R-:W1:Y:S03]  /*73660*/  LDC R252, c[0x0][0x230] ;  /* 0x00008c00fffc7b82 */ /* 0x000e660000000800 */
[----:B------:R-:W-:-:S04]  /*73670*/  IMAD.WIDE R212, R5, 0x4, R212 ;  /* 0x0000000405d47825 */ /* 0x000fc800078e02d4 */
[----:B----4-:R-:W-:-:S04]  /*73680*/  IMAD.WIDE R210, R5, 0x4, R210 ;  /* 0x0000000405d27825 */ /* 0x010fc800078e02d2 */
[----:B------:R-:W-:-:S04]  /*73690*/  IMAD.WIDE R208, R5, 0x4, R208 ;  /* 0x0000000405d07825 */ /* 0x000fc800078e02d0 */
        /* <DEDUP_REMOVED lines=12> */
[----:B----4-:R-:W4:Y:S04]  /*73760*/  LDL.LU.64 R212, [R1+0xc58] ;  /* 0x000c580001d47983 */ /* 0x010f280000300a00 */
[----:B--2---:R-:W2:Y:S04]  /*73770*/  LDL.LU.64 R210, [R1+0xc48] ;  /* 0x000c480001d27983 */ /* 0x004ea80000300a00 */
[----:B---3--:R-:W3:Y:S04]  /*73780*/  LDL.LU.64 R208, [R1+0xc38] ;  /* 0x000c380001d07983 */ /* 0x008ee80000300a00 */
[----:B------:R-:W3:Y:S04]  /*73790*/  LDL.LU.64 R216, [R1+0xc28] ;  /* 0x000c280001d87983 */ /* 0x000ee80000300a00 */
[----:B------:R-:W3:Y:S01]  /*737a0*/  LDL.LU.64 R214, [R1+0xc18] ;  /* 0x000c180001d67983 */ /* 0x000ee20000300a00 */
[----:B------:R-:W-:-:S04]  /*737b0*/  IMAD.WIDE R202, R5, 0x4, R202 ;  /* 0x0000000405ca7825 */ /* 0x000fc800078e02ca */
[----:B------:R-:W-:-:S04]  /*737c0*/  IMAD.WIDE R200, R5, 0x4, R200 ;  /* 0x0000000405c87825 */ /* 0x000fc800078e02c8 */
        /* <DEDUP_REMOVED lines=14> */
[----:B------:R-:W3:Y:S04]  /*738b0*/  LDL.LU.64 R200, [R1+0xbf8] ;  /* 0x000bf80001c87983 */ /* 0x000ee80000300a00 */
[----:B------:R-:W3:Y:S04]  /*738c0*/  LDL.LU.64 R198, [R1+0xbe8] ;  /* 0x000be80001c67983 */ /* 0x000ee80000300a00 */
[----:B------:R-:W3:Y:S04]  /*738d0*/  LDL.LU.64 R206, [R1+0xbd8] ;  /* 0x000bd80001ce7983 */ /* 0x000ee80000300a00 */
[----:B------:R-:W3:Y:S01]  /*738e0*/  LDL.LU.64 R204, [R1+0xbc8] ;  /* 0x000bc80001cc7983 */ /* 0x000ee20000300a00 */
[----:B----4-:R-:W-:-:S04]  /*738f0*/  IMAD.WIDE R212, R5, 0x4, R212 ;  /* 0x0000000405d47825 */ /* 0x010fc800078e02d4 */
        /* <DEDUP_REMOVED lines=14> */
[----:B-1----:R-:W4:Y:S04]  /*739e0*/  LDL.LU.64 R212, [R1+0xbb8] ;  /* 0x000bb80001d47983 */ /* 0x002f280000300a00 */
[----:B--2---:R-:W2:Y:S04]  /*739f0*/  LDL.LU.64 R210, [R1+0xba8] ;  /* 0x000ba80001d27983 */ /* 0x004ea80000300a00 */
[----:B---3--:R-:W3:Y:S04]  /*73a00*/  LDL.LU.64 R208, [R1+0xb98] ;  /* 0x000b980001d07983 */ /* 0x008ee80000300a00 */
[----:B------:R-:W3:Y:S04]  /*73a10*/  LDL.LU.64 R216, [R1+0xb88] ;  /* 0x000b880001d87983 */ /* 0x000ee80000300a00 */
[----:B------:R-:W3:Y:S01]  /*73a20*/  LDL.LU.64 R214, [R1+0xb78] ;  /* 0x000b780001d67983 */ /* 0x000ee20000300a00 */
[----:B------:R-:W-:-:S04]  /*73a30*/  IMAD.WIDE R202, R5, 0x4, R202 ;  /* 0x0000000405ca7825 */ /* 0x000fc800078e02ca */
[----:B------:R-:W-:-:S04]  /*73a40*/  IMAD.WIDE R200, R5, 0x4, R200 ;  /* 0x0000000405c87825 */ /* 0x000fc800078e02c8 */
[----:B------:R-:W-:-:S04]  /*73a50*/  IMAD.WIDE R198, R5, 0x4, R198 ;  /* 0x0000000405c67825 */ /* 0x000fc800078e02c6 */
[----:B----4-:R-:W-:-:S04]  /*73a60*/  IMAD.WIDE R12, R5, 0x4, R206 ;  /* 0x00000004050c7825 */ /* 0x010fc800078e02ce */
        /* <DEDUP_REMOVED lines=160> */
[----:B------:R-:W-:Y:S01]  /*74470*/  IMAD.WIDE R6, R5, 0x4, R204 ;  /* 0x0000000405067825 */ /* 0x000fe200078e02cc */
[----:B------:R1:W-:Y:S04]  /*74480*/  STL.64 [R1+0x2b28], R202 ;  /* 0x002b28ca01007387 */ /* 0x0003e80000100a00 */
[----:B------:R4:W-:Y:S04]  /*74490*/  STL.64 [R1+0x2b20], R200 ;  /* 0x002b20c801007387 */ /* 0x0009e80000100a00 */
[----:B------:R4:W-:Y:S04]  /*744a0*/  STL.64 [R1+0x2b18], R198 ;  /* 0x002b18c601007387 */ /* 0x0009e80000100a00 */
[----:B------:R3:W-:Y:S04]  /*744b0*/  STL.64 [R1+0x2b10], R12 ;  /* 0x002b100c01007387 */ /* 0x0007e80000100a00 */
[----:B------:R-:W-:Y:S04]  /*744c0*/  LDGSTS.E [R244+0x66880], desc[UR60][R202.64], P1 ;  /* 0x66880000caf47fae */ /* 0x000fe8000892187c */
[----:B------:R3:W-:Y:S04]  /*744d0*/  STL.64 [R1+0x2b08], R6 ;  /* 0x002b080601007387 */ /* 0x0007e80000100a00 */
[----:B------:R4:W-:Y:S04]  /*744e0*/  LDGSTS.E [R15+0x66c80], desc[UR60][R200.64], P1 ;  /* 0x66c80000c80f7fae */ /* 0x0009e8000892187c */
[----:B------:R4:W-:Y:S04]  /*744f0*/  LDGSTS.E [R11+0x67080], desc[UR60][R198.64], P1 ;  /* 0x67080000c60b7fae */ /* 0x0009e8000892187c */
[----:B------:R3:W-:Y:S04]  /*74500*/  LDGSTS.E [R4+0x67480], desc[UR60][R12.64], P1 ;  /* 0x674800000c047fae */ /* 0x0007e8000892187c */
[----:B------:R3:W-:Y:S01]  /*74510*/  LDGSTS.E [R0+0x67880], desc[UR60][R6.64], P1 ;  /* 0x6788000006007fae */ /* 0x0007e2000892187c */
[----:B------:R-:W-:-:S03]  /*74520*/  IADD3 R245, R245, 0x100000, RZ ;  /* 0x00100000f5f57810 */ /* 0x000fc60007ffe0ff */
[----:B-1----:R-:W3:Y:S04]  /*74530*/  LDL.LU.64 R202, [R1+0x958] ;  /* 0x0009580001ca7983 */ /* 0x002ee80000300a00 */
[----:B----4-:R-:W4:Y:S04]  /*74540*/  LDL.LU.64 R200, [R1+0x950] ;  /* 0x0009500001c87983 */ /* 0x010f280000300a00 */
[----:B------:R-:W4:Y:S04]  /*74550*/  LDL.LU.64 R198, [R1+0x948] ;  /* 0x0009480001c67983 */ /* 0x000f280000300a00 */
[----:B------:R-:W4:Y:S04]  /*74560*/  LDL.LU.64 R206, [R1+0x940] ;  /* 0x0009400001ce7983 */ /* 0x000f280000300a00 */
[----:B------:R-:W4:Y:S01]  /*74570*/  LDL.LU.64 R204, [R1+0x938] ;  /* 0x0009380001cc7983 */ /* 0x000f220000300a00 */
[C---:B------:R-:W-:Y:S01]  /*74580*/  VIADD R15, R246.reuse, 0x100000 ;  /* 0x00100000f60f7836 */ /* 0x040fe20000000000 */
[----:B------:R-:W-:Y:S01]  /*74590*/  IADD3 R11, R246, 0x100000, RZ ;  /* 0x00100000f60b7810 */ /* 0x000fe20007ffe0ff */
[----:B------:R-:W-:-:S04]  /*745a0*/  IMAD.WIDE R212, R5, 0x4, R212 ;  /* 0x0000000405d47825 */ /* 0x000fc800078e02d4 */
[----:B--2---:R-:W-:-:S04]  /*745b0*/  IMAD.WIDE R210, R5, 0x4, R210 ;  /* 0x0000000405d27825 */ /* 0x004fc800078e02d2 */
[----:B---3--:R-:W-:-:S04]  /*745c0*/  IMAD.WIDE R208, R5, 0x4, R208 ;  /* 0x0000000405d07825 */ /* 0x008fc800078e02d0 */
        /* <DEDUP_REMOVED lines=10> */
[----:B-1----:R-:W4:Y:S04]  /*74670*/  LDL.LU.64 R212, [R1+0x930] ;  /* 0x0009300001d47983 */ /* 0x002f280000300a00 */
[----:B--2---:R-:W2:Y:S04]  /*74680*/  LDL.LU.64 R210, [R1+0x928] ;  /* 0x0009280001d27983 */ /* 0x004ea80000300a00 */
[----:B---3--:R-:W3:Y:S04]  /*74690*/  LDL.LU.64 R208, [R1+0x920] ;  /* 0x0009200001d07983 */ /* 0x008ee80000300a00 */
[----:B------:R-:W3:Y:S04]  /*746a0*/  LDL.LU.64 R216, [R1+0x918] ;  /* 0x0009180001d87983 */ /* 0x000ee80000300a00 */
[----:B------:R-:W3:Y:S01]  /*746b0*/  LDL.LU.64 R214, [R1+0x910] ;  /* 0x0009100001d67983 */ /* 0x000ee20000300a00 */
[C---:B------:R-:W-:Y:S01]  /*746c0*/  VIADD R4, R246.reuse, 0x100000 ;  /* 0x00100000f6047836 */ /* 0x040fe20000000000 */
[C---:B------:R-:W-:Y:S01]  /*746d0*/  IADD3 R0, R246.reuse, 0x100000, RZ ;  /* 0x00100000f6007810 */ /* 0x040fe20007ffe0ff */
[----:B------:R-:W-:-:S03]  /*746e0*/  VIADD R244, R246, 0x100000 ;  /* 0x00100000f6f47836 */ /* 0x000fc60000000000 */
[----:B------:R1:W-:Y:S04]  /*746f0*/  LDGSTS.E [R4+0x40900], desc[UR60][R12.64], P1 ;  /* 0x409000000c047fae */ /* 0x0003e8000892187c */
[----:B------:R1:W-:Y:S01]  /*74700*/  LDGSTS.E [R0+0x40d00], desc[UR60][R6.64], P1 ;  /* 0x40d0000006007fae */ /* 0x0003e2000892187c */
        /* <DEDUP_REMOVED lines=229> */
[----:B------:R3:W-:Y:S04]  /*75560*/  LDGSTS.E [R15+0x66d00], desc[UR60][R212.64], P1 ;  /* 0x66d00000d40f7fae */ /* 0x0007e8000892187c */
        /* <DEDUP_REMOVED lines=8> */
[----:B------:R-:W-:Y:S01]  /*755f0*/  IADD3 R246, R246, 0x100000, RZ ;  /* 0x00100000f6f67810 */ /* 0x000fe20007ffe0ff */
[C---:B------:R-:W-:Y:S01]  /*75600*/  VIADD R244, R247.reuse, 0x100000 ;  /* 0x00100000f7f47836 */ /* 0x040fe20000000000 */
[----:B------:R-:W-:-:S03]  /*75610*/  IADD3 R15, R247, 0x100000, RZ ;  /* 0x00100000f70f7810 */ /* 0x000fc60007ffe0ff */
[----:B------:R1:W-:Y:S04]  /*75620*/  LDGSTS.E [R246+0x67900], desc[UR60][R12.64], P1 ;  /* 0x679000000cf67fae */ /* 0x0003e8000892187c */
[----:B------:R1:W-:Y:S01]  /*75630*/  LDGSTS.E [R0+0x67d00], desc[UR60][R6.64], P1 ;  /* 0x67d0000006007fae */ /* 0x0003e2000892187c */
[----:B------:R-:W-:-:S04]  /*75640*/  IMAD.WIDE R202, R5, 0x4, R202 ;  /* 0x0000000405ca7825 */ /* 0x000fc800078e02ca */
[----:B----4-:R-:W-:-:S04]  /*75650*/  IMAD.WIDE R200, R5, 0x4, R200 ;  /* 0x0000000405c87825 */ /* 0x010fc800078e02c8 */
[----:B------:R-:W-:-:S04]  /*75660*/  IMAD.WIDE R198, R5, 0x4, R198 ;  /* 0x0000000405c67825 */ /* 0x000fc800078e02c6 */
[----:B-1----:R-:W-:-:S04]  /*75670*/  IMAD.WIDE R12, R5, 0x4, R206 ;  /* 0x00000004050c7825 */ /* 0x002fc800078e02ce */
[----:B------:R-:W-:Y:S01]  /*75680*/  IMAD.WIDE R6, R5, 0x4, R204 ;  /* 0x0000000405067825 */ /* 0x000fe200078e02cc */
[----:B------:R1:W-:Y:S03]  /*75690*/  STL.64 [R1+0x12c8], R202 ;  /* 0x0012c8ca01007387 */ /* 0x0003e60000100a00 */
[C---:B------:R-:W-:Y:S01]  /*756a0*/  VIADD R11, R247.reuse, 0x100000 ;  /* 0x00100000f70b7836 */ /* 0x040fe20000000000 */
[----:B------:R4:W-:Y:S04]  /*756b0*/  STL.64 [R1+0x1338], R200 ;  /* 0x001338c801007387 */ /* 0x0009e80000100a00 */
[----:B------:R4:W-:Y:S01]  /*756c0*/  STL.64 [R1+0x13e0], R198 ;  /* 0x0013e0c601007387 */ /* 0x0009e20000100a00 */
[----:B------:R-:W-:-:S03]  /*756d0*/  IADD3 R4, R247, 0x100000, RZ ;  /* 0x00100000f7047810 */ /* 0x000fc60007ffe0ff */
[----:B------:R3:W-:Y:S01]  /*756e0*/  STL.64 [R1+0x1480], R12 ;  /* 0x0014800c01007387 */ /* 0x0007e20000100a00 */
[----:B------:R-:W-:-:S03]  /*756f0*/  VIADD R0, R247, 0x100000 ;  /* 0x00100000f7007836 */ /* 0x000fc60000000000 */
        /* <DEDUP_REMOVED lines=63> */
[----:B------:R-:W-:Y:S04]  /*75af0*/  LDGSTS.E [R11+0x44580], desc[UR60][R208.64], P1 ;  /* 0x44580000d00b7fae */ /* 0x000fe8000892187c */
[----:B------:R3:W-:Y:S04]  /*75b00*/  LDGSTS.E [R4+0x44980], desc[UR60][R12.64], P1 ;  /* 0x449800000c047fae */ /* 0x0007e8000892187c */
[----:B------:R3:W-:Y:S04]  /*75b10*/  LDGSTS.E [R0+0x44d80], desc[UR60][R6.64], P1 ;  /* 0x44d8000006007fae */ /* 0x0007e8000892187c */
[----:B-1----:R-:W3:Y:S04]  /*75b20*/  LDL.LU.64 R210, [R1+0x5b8] ;  /* 0x0005b80001d27983 */ /* 0x002ee80000300a00 */
[----:B------:R-:W3:Y:S04]  /*75b30*/  LDL.LU.64 R216, [R1+0x5b0] ;  /* 0x0005b00001d87983 */ /* 0x000ee80000300a00 */
[----:B--2---:R-:W2:Y:S04]  /*75b40*/  LDL.LU.64 R208, [R1+0x5a0] ;  /* 0x0005a00001d07983 */ /* 0x004ea80000300a00 */
[----:B------:R-:W2:Y:S04]  /*75b50*/  LDL.LU.64 R214, [R1+0x598] ;  /* 0x0005980001d67983 */ /* 0x000ea80000300a00 */
[----:B------:R-:W2:Y:S01]  /*75b60*/  LDL.LU.64 R212, [R1+0x588] ;  /* 0x0005880001d47983 */ /* 0x000ea20000300a00 */
[----:B------:R-:W-:-:S04]  /*75b70*/  IMAD.WIDE R202, R5, 0x4, R202 ;  /* 0x0000000405ca7825 */ /* 0x000fc800078e02ca */
[----:B----4-:R-:W-:-:S04]  /*75b80*/  IMAD.WIDE R200, R5, 0x4, R200 ;  /* 0x0000000405c87825 */ /* 0x010fc800078e02c8 */
[----:B------:R-:W-:-:S04]  /*75b90*/  IMAD.WIDE R198, R5, 0x4, R198 ;  /* 0x0000000405c67825 */ /* 0x000fc800078e02c6 */
[----:B---3--:R-:W-:-:S04]  /*75ba0*/  IMAD.WIDE R12, R5, 0x4, R206 ;  /* 0x00000004050c7825 */ /* 0x008fc800078e02ce */
        /* <DEDUP_REMOVED lines=8> */
[----:B------:R4:W-:Y:S04]  /*75c30*/  STL.64 [R1+0x2370], R6 ;  /* 0x0023700601007387 */ /* 0x0009e80000100a00 */
[----:B------:R3:W-:Y:S04]  /*75c40*/  LDGSTS.E [R4+0x45d80], desc[UR60][R12.64], P1 ;  /* 0x45d800000c047fae */ /* 0x0007e8000892187c */
[----:B------:R4:W-:Y:S04]  /*75c50*/  LDGSTS.E [R0+0x46180], desc[UR60][R6.64], P1 ;  /* 0x4618000006007fae */ /* 0x0009e8000892187c */
[----:B-1----:R-:W4:Y:S04]  /*75c60*/  LDL.LU.64 R198, [R1+0x580] ;  /* 0x0005800001c67983 */ /* 0x002f280000300a00 */
[----:B------:R-:W4:Y:S04]  /*75c70*/  LDL.LU.64 R200, [R1+0x198] ;  /* 0x0001980001c87983 */ /* 0x000f280000300a00 */
[----:B------:R-:W4:Y:S04]  /*75c80*/  LDL.LU.64 R202, [R1+0x170] ;  /* 0x0001700001ca7983 */ /* 0x000f280000300a00 */
[----:B------:R-:W4:Y:S04]  /*75c90*/  LDL.LU.64 R204, [R1+0x148] ;  /* 0x0001480001cc7983 */ /* 0x000f280000300a00 */
[----:B------:R-:W4:Y:S01]  /*75ca0*/  LDL.LU.64 R206, [R1+0x120] ;  /* 0x0001200001ce7983 */ /* 0x000f220000300a00 */
[----:B------:R-:W-:-:S04]  /*75cb0*/  IMAD.WIDE R210, R5, 0x4, R210 ;  /* 0x0000000405d27825 */ /* 0x000fc800078e02d2 */
[----:B------:R-:W-:-:S04]  /*75cc0*/  IMAD.WIDE R216, R5, 0x4, R216 ;  /* 0x0000000405d87825 */ /* 0x000fc800078e02d8 */
[----:B--2---:R-:W-:-:S04]  /*75cd0*/  IMAD.WIDE R208, R5, 0x4, R208 ;  /* 0x0000000405d07825 */ /* 0x004fc800078e02d0 */
[----:B---3--:R-:W-:-:S04]  /*75ce0*/  IMAD.WIDE R12, R5, 0x4, R214 ;  /* 0x00000004050c7825 */ /* 0x008fc800078e02d6 */
[----:B----4-:R-:W-:Y:S01]  /*75cf0*/  IMAD.WIDE R6, R5, 0x4, R212 ;  /* 0x0000000405067825 */ /* 0x010fe200078e02d4 */
[----:B------:R-:W-:Y:S04]  /*75d00*/  STL.64 [R1+0x23e0], R210 ;  /* 0x0023e0d201007387 */ /* 0x000fe80000100a00 */
[----:B------:R-:W-:Y:S04]  /*75d10*/  STL.64 [R1+0x2418], R216 ;  /* 0x002418d801007387 */ /* 0x000fe80000100a00 */
[----:B------:R1:W-:Y:S04]  /*75d20*/  LDGSTS.E [R244+0x46580], desc[UR60][R210.64], P1 ;  /* 0x46580000d2f47fae */ /* 0x0003e8000892187c */
[----:B------:R2:W-:Y:S01]  /*75d30*/  STL.64 [R1+0x2450], R208 ;  /* 0x002450d001007387 */ /* 0x0005e20000100a00 */
[----:B------:R-:W-:-:S03]  /*75d40*/  IMAD.MOV.U32 R245, RZ, RZ, R209 ;  /* 0x000000fffff57224 */ /* 0x000fc600078e00d1 */
[----:B------:R-:W-:Y:S01]  /*75d50*/  LDGSTS.E [R15+0x46980], desc[UR60][R216.64], P1 ;  /* 0x46980000d80f7fae */ /* 0x000fe2000892187c */
[----:B-1----:R-:W-:-:S03]  /*75d60*/  MOV R244, R208 ;  /* 0x000000d000f47202 */ /* 0x002fc60000000f00 */
[----:B--2---:R-:W2:Y:S04]  /*75d70*/  LDL.LU.64 R208, [R1+0xf8] ;  /* 0x0000f80001d07983 */ /* 0x004ea80000300a00 */
[----:B------:R1:W-:Y:S04]  /*75d80*/  STL.64 [R1+0x2488], R12 ;  /* 0x0024880c01007387 */ /* 0x0003e80000100a00 */
[----:B------:R-:W3:Y:S04]  /*75d90*/  LDL.LU.64 R210, [R1+0xd0] ;  /* 0x0000d00001d27983 */ /* 0x000ee80000300a00 */
[----:B------:R4:W-:Y:S04]  /*75da0*/  STL.64 [R1+0x24d0], R6 ;  /* 0x0024d00601007387 */ /* 0x0009e80000100a00 */
[----:B------:R-:W3:Y:S04]  /*75db0*/  LDL.LU.64 R212, [R1+0xa8] ;  /* 0x0000a80001d47983 */ /* 0x000ee80000300a00 */
[----:B------:R-:W3:Y:S04]  /*75dc0*/  LDL.LU.64 R214, [R1+0x80] ;  /* 0x0000800001d67983 */ /* 0x000ee80000300a00 */
[----:B------:R-:W3:Y:S04]  /*75dd0*/  LDL.LU.64 R216, [R1+0x58] ;  /* 0x0000580001d87983 */ /* 0x000ee80000300a00 */
[----:B------:R4:W-:Y:S04]  /*75de0*/  LDGSTS.E [R11+0x46d80], desc[UR60][R244.64], P1 ;  /* 0x46d80000f40b7fae */ /* 0x0009e8000892187c */
[----:B------:R3:W-:Y:S04]  /*75df0*/  LDGSTS.E [R4+0x47180], desc[UR60][R12.64], P1 ;  /* 0x471800000c047fae */ /* 0x0007e8000892187c */
[----:B------:R3:W-:Y:S04]  /*75e00*/  LDGSTS.E [R0+0x47580], desc[UR60][R6.64], P1 ;  /* 0x4758000006007fae */ /* 0x0007e8000892187c */
[----:B-1----:R-:W3:Y:S04]  /*75e10*/  LDL.LU.64 R12, [R1+0x30] ;  /* 0x00003000010c7983 */ /* 0x002ee80000300a00 */
[----:B----4-:R-:W4:Y:S01]  /*75e20*/  LDL.LU.64 R6, [R1+0x8] ;  /* 0x0000080001067983 */ /* 0x010f220000300a00 */
[----:B------:R-:W-:Y:S01]  /*75e30*/  IMAD.WIDE R198, R5, 0x4, R198 ;  /* 0x0000000405c67825 */ /* 0x000fe200078e02c6 */
[----:B------:R-:W-:-:S03]  /*75e40*/  IADD3 R244, R247, 0x100000, RZ ;  /* 0x00100000f7f47810 */ /* 0x000fc60007ffe0ff */
[----:B------:R-:W-:-:S04]  /*75e50*/  IMAD.WIDE R200, R5, 0x4, R200 ;  /* 0x0000000405c87825 */ /* 0x000fc800078e02c8 */
[----:B------:R-:W-:-:S04]  /*75e60*/  IMAD.WIDE R202, R5, 0x4, R202 ;  /* 0x0000000405ca7825 */ /* 0x000fc800078e02ca */
[C---:B------:R-:W-:Y:S01]  /*75e70*/  IMAD.WIDE R204, R5.reuse, 0x4, R204 ;  /* 0x0000000405cc7825 */ /* 0x040fe200078e02cc */
[----:B------:R1:W-:Y:S04]  /*75e80*/  STL.64 [R1+0x2500], R198 ;  /* 0x002500c601007387 */ /* 0x0003e80000100a00 */
[----:B------:R1:W-:Y:S04]  /*75e90*/  STL.64 [R1+0x2530], R200 ;  /* 0x002530c801007387 */ /* 0x0003e80000100a00 */
[----:B------:R-:W-:Y:S01]  /*75ea0*/  LDGSTS.E [R244+0x47980], desc[UR60][R198.64], P1 ;  /* 0x47980000c6f47fae */ /* 0x000fe2000892187c */
[----:B------:R-:W-:-:S03]  /*75eb0*/  IMAD.WIDE R206, R5, 0x4, R206 ;  /* 0x0000000405ce7825 */ /* 0x000fc600078e02ce */
[----:B------:R-:W-:Y:S04]  /*75ec0*/  LDGSTS.E [R15+0x47d80], desc[UR60][R200.64], P1 ;  /* 0x47d80000c80f7fae */ /* 0x000fe8000892187c */
[----:B------:R-:W-:Y:S04]  /*75ed0*/  LDGSTS.E [R11+0x60180], desc[UR60][R202.64], P1 ;  /* 0x60180000ca0b7fae */ /* 0x000fe8000892187c */
[----:B------:R-:W-:Y:S04]  /*75ee0*/  LDGSTS.E [R4+0x60580], desc[UR60][R204.64], P1 ;  /* 0x60580000cc047fae */ /* 0x000fe8000892187c */
[----:B------:R-:W-:Y:S04]  /*75ef0*/  LDGSTS.E [R0+0x60980], desc[UR60][R206.64], P1 ;  /* 0x60980000ce007fae */ /* 0x000fe8000892187c */
[----:B-1----:R-:W4:Y:S04]  /*75f00*/  LDL.LU.64 R198, [R1+0x2d90] ;  /* 0x002d900001c67983 */ /* 0x002f280000300a00 */
[----:B------:R1:W-:Y:S04]  /*75f10*/  STL.64 [R1+0x2830], R202 ;  /* 0x002830ca01007387 */ /* 0x0003e80000100a00 */
[----:B------:R-:W4:Y:S04]  /*75f20*/  LDL.LU.64 R200, [R1+0x2d88] ;  /* 0x002d880001c87983 */ /* 0x000f280000300a00 */
[----:B------:R1:W-:Y:S04]  /*75f30*/  STL.64 [R1+0x2908], R204 ;  /* 0x002908cc01007387 */ /* 0x0003e80000100a00 */
[----:B-1----:R-:W4:Y:S04]  /*75f40*/  LDL.LU.64 R202, [R1+0x2d80] ;  /* 0x002d800001ca7983 */ /* 0x002f280000300a00 */
[----:B------:R1:W-:Y:S04]  /*75f50*/  STL.64 [R1+0x2910], R206 ;  /* 0x002910ce01007387 */ /* 0x0003e80000100a00 */
[----:B------:R-:W4:Y:S04]  /*75f60*/  LDL.LU.64 R204, [R1+0x2d78] ;  /* 0x002d780001cc7983 */ /* 0x000f280000300a00 */
[----:B-1----:R-:W4:Y:S01]  /*75f70*/  LDL.LU.64 R206, [R1+0x2d70] ;  /* 0x002d700001ce7983 */ /* 0x002f220000300a00 */
[----:B--2---:R-:W-:-:S04]  /*75f80*/  IMAD.WIDE R208, R5, 0x4, R208 ;  /* 0x0000000405d07825 */ /* 0x004fc800078e02d0 */
[----:B---3--:R-:W-:-:S04]  /*75f90*/  IMAD.WIDE R210, R5, 0x4, R210 ;  /* 0x0000000405d27825 */ /* 0x008fc800078e02d2 */
        /* <DEDUP_REMOVED lines=10> */
[----:B-1----:R-:W3:Y:S04]  /*76040*/  LDL.LU.64 R208, [R1+0x2d68] ;  /* 0x002d680001d07983 */ /* 0x002ee80000300a00 */
[----:B------:R1:W-:Y:S04]  /*76050*/  STL.64 [R1+0x2948], R212 ;  /* 0x002948d401007387 */ /* 0x0003e80000100a00 */
[----:B--2---:R-:W2:Y:S04]  /*76060*/  LDL.LU.64 R210, [R1+0x2d60] ;  /* 0x002d600001d27983 */ /* 0x004ea80000300a00 */
[----:B------:R1:W-:Y:S01]  /*76070*/  STL.64 [R1+0x29f8], R214 ;  /* 0x0029f8d601007387 */ /* 0x0003e20000100a00 */
[----:B------:R-:W-:-:S04]  /*76080*/  IMAD.WIDE R12, R5, 0x4, R12 ;  /* 0x00000004050c7825 */ /* 0x000fc800078e020c */
[----:B----4-:R-:W-:Y:S01]  /*76090*/  IMAD.WIDE R6, R5, 0x4, R6 ;  /* 0x0000000405067825 */ /* 0x010fe200078e0206 */
[----:B------:R-:W-:Y:S04]  /*760a0*/  LDGSTS.E [R244+0x62180], desc[UR60][R12.64], P1 ;  /* 0x621800000cf47fae */ /* 0x000fe8000892187c */
[----:B------:R-:W-:Y:S04]  /*760b0*/  LDGSTS.E [R15+0x62580], desc[UR60][R6.64], P1 ;  /* 0x62580000060f7fae */ /* 0x000fe8000892187c */
[----:B------:R-:W-:Y:S04]  /*760c0*/  LDGSTS.E [R11+0x62980], desc[UR60][R234.64], P1 ;  /* 0x62980000ea0b7fae */ /* 0x000fe8000892187c */
[----:B------:R-:W-:Y:S04]  /*760d0*/  LDGSTS.E [R4+0x62d80], desc[UR60][R224.64], P1 ;  /* 0x62d80000e0047fae */ /* 0x000fe8000892187c */
[----:B-1----:R-:W4:Y:S04]  /*760e0*/  LDL.LU.64 R212, [R1+0x2d58] ;  /* 0x002d580001d47983 */ /* 0x002f280000300a00 */
[----:B------:R1:W-:Y:S04]  /*760f0*/  STL.64 [R1+0x29f0], R216 ;  /* 0x0029f0d801007387 */ /* 0x0003e80000100a00 */
[----:B------:R-:W4:Y:S04]  /*76100*/  LDL.LU.64 R214, [R1+0x2d50] ;  /* 0x002d500001d67983 */ /* 0x000f280000300a00 */
[----:B------:R1:W-:Y:S04]  /*76110*/  LDGSTS.E [R0+0x63180], desc[UR60][R134.64], P1 ;  /* 0x6318000086007fae */ /* 0x0003e8000892187c */
[----:B-1----:R-:W3:Y:S04]  /*76120*/  LDL.LU.64 R216, [R1+0x2d48] ;  /* 0x002d480001d87983 */ /* 0x002ee80000300a00 */
[----:B------:R1:W-:Y:S04]  /*76130*/  STL.64 [R1+0x29e8], R12 ;  /* 0x0029e80c01007387 */ /* 0x0003e80000100a00 */
[----:B------:R1:W-:Y:S04]  /*76140*/  STL.64 [R1+0x29e0], R6 ;  /* 0x0029e00601007387 */ /* 0x0003e80000100a00 */
[----:B-1----:R-:W5:Y:S04]  /*76150*/  LDL.LU.64 R12, [R1+0x2d40] ;  /* 0x002d4000010c7983 */ /* 0x002f680000300a00 */
[----:B------:R1:W-:Y:S04]  /*76160*/  STL.64 [R1+0x29d8], R234 ;  /* 0x0029d8ea01007387 */ /* 0x0003e80000100a00 */
[----:B------:R-:W5:Y:S04]  /*76170*/  LDL.LU.64 R6, [R1+0x2d38] ;  /* 0x002d380001067983 */ /* 0x000f680000300a00 */
[----:B------:R-:W-:Y:S04]  /*76180*/  STL.64 [R1+0x29d0], R224 ;  /* 0x0029d0e001007387 */ /* 0x000fe80000100a00 */
[----:B------:R1:W-:Y:S04]  /*76190*/  STL.64 [R1+0x29c8], R134 ;  /* 0x0029c88601007387 */ /* 0x0003e80000100a00 */
[----:B------:R-:W-:Y:S04]  /*761a0*/  STL.64 [R1+0x29c0], R132 ;  /* 0x0029c08401007387 */ /* 0x000fe80000100a00 */
[----:B------:R-:W-:Y:S04]  /*761b0*/  STL.64 [R1+0x29b8], R130 ;  /* 0x0029b88201007387 */ /* 0x000fe80000100a00 */
[----:B------:R-:W-:Y:S04]  /*761c0*/  STL.64 [R1+0x29b0], R128 ;  /* 0x0029b08001007387 */ /* 0x000fe80000100a00 */
[----:B------:R-:W-:Y:S04]  /*761d0*/  STL.64 [R1+0x29a8], R126 ;  /* 0x0029a87e01007387 */ /* 0x000fe80000100a00 */
[----:B------:R1:W-:Y:S04]  /*761e0*/  STL.64 [R1+0x29a0], R124 ;  /* 0x0029a07c01007387 */ /* 0x0003e80000100a00 */
[----:B------:R-:W-:Y:S04]  /*761f0*/  STL.64 [R1+0x2998], R122 ;  /* 0x0029987a01007387 */ /* 0x000fe80000100a00 */
[----:B------:R1:W-:Y:S04]  /*76200*/  STL.64 [R1+0x2990], R120 ;  /* 0x0029907801007387 */ /* 0x0003e80000100a00 */
[----:B------:R-:W-:Y:S04]  /*76210*/  STL.64 [R1+0x2988], R118 ;  /* 0x0029887601007387 */ /* 0x000fe80000100a00 */
[----:B------:R-:W-:Y:S04]  /*76220*/  STL.64 [R1+0x2980], R116 ;  /* 0x0029807401007387 */ /* 0x000fe80000100a00 */
[----:B------:R1:W-:Y:S04]  /*76230*/  STL.64 [R1+0x2978], R114 ;  /* 0x0029787201007387 */ /* 0x0003e80000100a00 */
[----:B-1----:R-:W2:Y:S01]  /*76240*/  LDL.LU.64 R234, [R1+0x578] ;  /* 0x0005780001ea7983 */ /* 0x002ea20000300a00 */
[----:B------:R-:W-:-:S05]  /*76250*/  VIADD R134, R247, 0x100000 ;  /* 0x00100000f7867836 */ /* 0x000fca0000000000 */
[----:B------:R-:W-:Y:S04]  /*76260*/  LDGSTS.E [R134+0x63580], desc[UR60][R132.64], P1 ;  /* 0x6358000084867fae */ /* 0x000fe8000892187c */
[----:B------:R-:W-:Y:S04]  /*76270*/  LDGSTS.E [R15+0x63980], desc[UR60][R130.64], P1 ;  /* 0x63980000820f7fae */ /* 0x000fe8000892187c */
[----:B------:R-:W-:Y:S04]  /*76280*/  LDGSTS.E [R11+0x63d80], desc[UR60][R128.64], P1 ;  /* 0x63d80000800b7fae */ /* 0x000fe8000892187c */
[----:B------:R-:W-:Y:S04]  /*76290*/  LDGSTS.E [R4+0x64180], desc[UR60][R126.64], P1 ;  /* 0x641800007e047fae */ /* 0x000fe8000892187c */
[----:B------:R1:W-:Y:S04]  /*762a0*/  LDGSTS.E [R0+0x64580], desc[UR60][R124.64], P1 ;  /* 0x645800007c007fae */ /* 0x0003e8000892187c */
[----:B------:R-:W-:Y:S01]  /*762b0*/  STL.64 [R1+0x2970], R112 ;  /* 0x0029707001007387 */ /* 0x000fe20000100a00 */
[----:B-1----:R-:W-:-:S05]  /*762c0*/  IADD3 R124, R247, 0x100000, RZ ;  /* 0x00100000f77c7810 */ /* 0x002fca0007ffe0ff */
[----:B------:R-:W-:Y:S04]  /*762d0*/  LDGSTS.E [R124+0x64980], desc[UR60][R122.64], P1 ;  /* 0x649800007a7c7fae */ /* 0x000fe8000892187c */
[----:B------:R-:W-:Y:S04]  /*762e0*/  LDGSTS.E [R15+0x64d80], desc[UR60][R120.64], P1 ;  /* 0x64d80000780f7fae */ /* 0x000fe8000892187c */
[----:B------:R-:W-:Y:S04]  /*762f0*/  LDGSTS.E [R11+0x65180], desc[UR60][R118.64], P1 ;  /* 0x65180000760b7fae */ /* 0x000fe8000892187c */
[----:B------:R-:W-:Y:S04]  /*76300*/  LDGSTS.E [R4+0x65580], desc[UR60][R116.64], P1 ;  /* 0x6558000074047fae */ /* 0x000fe8000892187c */
[----:B------:R1:W-:Y:S04]  /*76310*/  LDGSTS.E [R0+0x65980], desc[UR60][R114.64], P1 ;  /* 0x6598000072007fae */ /* 0x0003e8000892187c */
[----:B------:R-:W-:Y:S04]  /*76320*/  STL.64 [R1+0x2968], R110 ;  /* 0x0029686e01007387 */ /* 0x000fe80000100a00 */
[----:B------:R-:W-:Y:S04]  /*76330*/  STL.64 [R1+0x2960], R108 ;  /* 0x0029606c01007387 */ /* 0x000fe80000100a00 */
[----:B------:R-:W-:Y:S04]  /*76340*/  STL.64 [R1+0x2958], R106 ;  /* 0x0029586a01007387 */ /* 0x000fe80000100a00 */
[----:B------:R2:W-:Y:S04]  /*76350*/  STL.64 [R1+0x2950], R104 ;  /* 0x0029506801007387 */ /* 0x0005e80000100a00 */
[----:B------:R-:W4:Y:S04]  /*76360*/  LDL.LU.64 R120, [R1+0x558] ;  /* 0x0005580001787983 */ /* 0x000f280000300a00 */
[----:B------:R-:W3:Y:S01]  /*76370*/  LDL.LU.64 R122, [R1+0x538] ;  /* 0x00053800017a7983 */ /* 0x000ee20000300a00 */
[----:B-1----:R-:W-:-:S03]  /*76380*/  VIADD R114, R247, 0x100000 ;  /* 0x00100000f7727836 */ /* 0x002fc60000000000 */
[----:B------:R-:W3:Y:S04]  /*76390*/  LDL.LU.64 R134, [R1+0x518] ;  /* 0x0005180001867983 */ /* 0x000ee80000300a00 */
[----:B------:R-:W3:Y:S04]  /*763a0*/  LDL.LU.64 R126, [R1+0x4f8] ;  /* 0x0004f800017e7983 */ /* 0x000ee80000300a00 */
[----:B------:R-:W-:Y:S04]  /*763b0*/  LDGSTS.E [R114+0x65d80], desc[UR60][R112.64], P1 ;  /* 0x65d8000070727fae */ /* 0x000fe8000892187c */
[----:B------:R-:W-:Y:S04]  /*763c0*/  LDGSTS.E [R15+0x66180], desc[UR60][R110.64], P1 ;  /* 0x661800006e0f7fae */ /* 0x000fe8000892187c */
[----:B------:R-:W-:Y:S04]  /*763d0*/  LDGSTS.E [R11+0x66580], desc[UR60][R108.64], P1 ;  /* 0x665800006c0b7fae */ /* 0x000fe8000892187c */
[----:B------:R-:W-:Y:S04]  /*763e0*/  LDGSTS.E [R4+0x66980], desc[UR60][R106.64], P1 ;  /* 0x669800006a047fae */ /* 0x000fe8000892187c */
[----:B------:R1:W-:Y:S04]  /*763f0*/  LDGSTS.E [R0+0x66d80], desc[UR60][R104.64], P1 ;  /* 0x66d8000068007fae */ /* 0x0003e8000892187c */
[----:B------:R-:W3:Y:S04]  /*76400*/  LDL.LU.64 R128, [R1+0x4d8] ;  /* 0x0004d80001807983 */ /* 0x000ee80000300a00 */
[----:B------:R-:W-:Y:S04]  /*76410*/  STL.64 [R1+0x2940], R102 ;  /* 0x0029406601007387 */ /* 0x000fe80000100a00 */
[----:B------:R-:W-:Y:S04]  /*76420*/  STL.64 [R1+0x2938], R100 ;  /* 0x0029386401007387 */ /* 0x000fe80000100a00 */
[----:B------:R-:W-:Y:S04]  /*76430*/  STL.64 [R1+0x2930], R98 ;  /* 0x0029306201007387 */ /* 0x000fe80000100a00 */
[----:B------:R2:W-:Y:S01]  /*76440*/  STL.64 [R1+0x2928], R96 ;  /* 0x0029286001007387 */ /* 0x0005e20000100a00 */
[----:B------:R-:W-:-:S03]  /*76450*/  IADD3 R247, R247, 0x100000, RZ ;  /* 0x00100000f7f77810 */ /* 0x000fc60007ffe0ff */
[----:B------:R-:W-:Y:S04]  /*76460*/  LDGSTS.E [R15+0x67180], desc[UR60][R102.64], P1 ;  /* 0x67180000660f7fae */ /* 0x000fe8000892187c */
[----:B------:R-:W-:Y:S04]  /*76470*/  LDGSTS.E [R11+0x67580], desc[UR60][R100.64], P1 ;  /* 0x67580000640b7fae */ /* 0x000fe8000892187c */
[----:B------:R-:W-:Y:S01]  /*76480*/  LDGSTS.E [R247+0x67980], desc[UR60][R98.64], P1 ;  /* 0x6798000062f77fae */ /* 0x000fe2000892187c */
[----:B-1----:R-:W-:-:S03]  /*76490*/  VIADD R0, R248, 0x100000 ;  /* 0x00100000f8007836 */ /* 0x002fc60000000000 */
[----:B------:R1:W-:Y:S01]  /*764a0*/  LDGSTS.E [R4+0x67d80], desc[UR60][R96.64], P1 ;  /* 0x67d8000060047fae */ /* 0x0003e2000892187c */
[----:B--2---:R-:W-:-:S05]  /*764b0*/  IMAD.WIDE R104, R5, 0x4, R234 ;  /* 0x0000000405687825 */ /* 0x004fca00078e02ea */
[----:B------:R3:W-:Y:S04]  /*764c0*/  STL.64 [R1+0x1000], R104 ;  /* 0x0010006801007387 */ /* 0x0007e80000100a00 */
[----:B------:R-:W2:Y:S04]  /*764d0*/  LDL.LU.64 R130, [R1+0x4b8] ;  /* 0x0004b80001827983 */ /* 0x000ea80000300a00 */
[----:B------:R-:W2:Y:S04]  /*764e0*/  LDL.LU.64 R132, [R1+0x498] ;  /* 0x0004980001847983 */ /* 0x000ea80000300a00 */
[----:B------:R-:W2:Y:S04]  /*764f0*/  LDL.LU.64 R244, [R1+0x478] ;  /* 0x0004780001f47983 */ /* 0x000ea80000300a00 */
[----:B------:R-:W2:Y:S04]  /*76500*/  LDL.LU.64 R224, [R1+0x458] ;  /* 0x0004580001e07983 */ /* 0x000ea80000300a00 */
[----:B------:R-:W2:Y:S04]  /*76510*/  LDL.LU.64 R234, [R1+0x438] ;  /* 0x0004380001ea7983 */ /* 0x000ea80000300a00 */
[----:B------:R3:W-:Y:S01]  /*76520*/  LDGSTS.E [R0+0x40200], desc[UR60][R104.64], P1 ;  /* 0x4020000068007fae */ /* 0x0007e2000892187c */
[C---:B-1----:R-:W-:Y:S01]  /*76530*/  IADD3 R96, R248.reuse, 0x100000, RZ ;  /* 0x00100000f8607810 */ /* 0x042fe20007ffe0ff */
[C---:B------:R-:W-:Y:S01]  /*76540*/  VIADD R15, R248.reuse, 0x100000 ;  /* 0x00100000f80f7836 */ /* 0x040fe20000000000 */
[C---:B------:R-:W-:Y:S01]  /*76550*/  IADD3 R11, R248.reuse, 0x100000, RZ ;  /* 0x00100000f80b7810 */ /* 0x040fe20007ffe0ff */
[----:B------:R-:W-:-:S02]  /*76560*/  VIADD R4, R248, 0x100000 ;  /* 0x00100000f8047836 */ /* 0x000fc40000000000 */
[----:B----4-:R-:W-:-:S04]  /*76570*/  IMAD.WIDE R106, R5, 0x4, R120 ;  /* 0x00000004056a7825 */ /* 0x010fc800078e0278 */
[----:B---3--:R-:W-:-:S04]  /*76580*/  IMAD.WIDE R104, R5, 0x4, R122 ;  /* 0x0000000405687825 */ /* 0x008fc800078e027a */
[----:B------:R-:W-:-:S04]  /*76590*/  IMAD.WIDE R102, R5, 0x4, R134 ;  /* 0x0000000405667825 */ /* 0x000fc800078e0286 */
[C---:B------:R-:W-:Y:S01]  /*765a0*/  IMAD.WIDE R100, R5.reuse, 0x4, R126 ;  /* 0x0000000405647825 */ /* 0x040fe200078e027e */
[----:B------:R2:W-:Y:S04]  /*765b0*/  STL.64 [R1+0x1048], R106 ;  /* 0x0010486a01007387 */ /* 0x0005e80000100a00 */
[----:B------:R1:W-:Y:S04]  /*765c0*/  STL.64 [R1+0x1130], R104 ;  /* 0x0011306801007387 */ /* 0x0003e80000100a00 */
[----:B------:R3:W-:Y:S01]  /*765d0*/  STL.64 [R1+0x11f0], R102 ;  /* 0x0011f06601007387 */ /* 0x0007e20000100a00 */
[----:B------:R-:W-:-:S03]  /*765e0*/  IMAD.WIDE R98, R5, 0x4, R128 ;  /* 0x0000000405627825 */ /* 0x000fc600078e0280 */
[----:B------:R4:W-:Y:S04]  /*765f0*/  STL.64 [R1+0x12a0], R100 ;  /* 0x0012a06401007387 */ /* 0x0009e80000100a00 */
[----:B------:R2:W-:Y:S04]  /*76600*/  LDGSTS.E [R96+0x40600], desc[UR60][R106.64], P1 ;  /* 0x406000006a607fae */ /* 0x0005e8000892187c */
[----:B------:R4:W-:Y:S04]  /*76610*/  STL.64 [R1+0x1308], R98 ;  /* 0x0013086201007387 */ /* 0x0009e80000100a00 */
[----:B------:R1:W-:Y:S04]  /*76620*/  LDGSTS.E [R15+0x40a00], desc[UR60][R104.64], P1 ;  /* 0x40a00000680f7fae */ /* 0x0003e8000892187c */
[----:B------:R-:W4:Y:S04]  /*76630*/  LDL.LU.64 R120, [R1+0x418] ;  /* 0x0004180001787983 */ /* 0x000f280000300a00 */
[----:B------:R3:W-:Y:S04]  /*76640*/  LDGSTS.E [R11+0x40e00], desc[UR60][R102.64], P1 ;  /* 0x40e00000660b7fae */ /* 0x0007e8000892187c */
[----:B------:R-:W4:Y:S04]  /*76650*/  LDL.LU.64 R122, [R1+0x3f8] ;  /* 0x0003f800017a7983 */ /* 0x000f280000300a00 */
[----:B------:R4:W-:Y:S04]  /*76660*/  LDGSTS.E [R4+0x41200], desc[UR60][R100.64], P1 ;  /* 0x4120000064047fae */ /* 0x0009e8000892187c */
[----:B------:R-:W4:Y:S04]  /*76670*/  LDL.LU.64 R134, [R1+0x3d8] ;  /* 0x0003d80001867983 */ /* 0x000f280000300a00 */
[----:B------:R-:W4:Y:S04]  /*76680*/  LDL.LU.64 R126, [R1+0x3b8] ;  /* 0x0003b800017e7983 */ /* 0x000f280000300a00 */
[----:B------:R4:W-:Y:S04]  /*76690*/  LDGSTS.E [R0+0x41600], desc[UR60][R98.64], P1 ;  /* 0x4160000062007fae */ /* 0x0009e8000892187c */
[----:B------:R-:W4:Y:S01]  /*766a0*/  LDL.LU.64 R128, [R1+0x398] ;  /* 0x0003980001807983 */ /* 0x000f220000300a00 */
[----:B--2---:R-:W-:-:S04]  /*766b0*/  IMAD.WIDE R106, R5, 0x4, R130 ;  /* 0x00000004056a7825 */ /* 0x004fc800078e0282 */
[----:B-1----:R-:W-:-:S04]  /*766c0*/  IMAD.WIDE R104, R5, 0x4, R132 ;  /* 0x0000000405687825 */ /* 0x002fc800078e0284 */
        /* <DEDUP_REMOVED lines=13> */
[----:B------:R1:W-:Y:S04]  /*767a0*/  LDGSTS.E [R96+0x41a00], desc[UR60][R106.64], P1 ;  /* 0x41a000006a607fae */ /* 0x0003e8000892187c */
[----:B------:R2:W-:Y:S04]  /*767b0*/  LDGSTS.E [R15+0x41e00], desc[UR60][R104.64], P1 ;  /* 0x41e00000680f7fae */ /* 0x0005e8000892187c */
[----:B------:R3:W-:Y:S04]  /*767c0*/  LDGSTS.E [R11+0x42200], desc[UR60][R102.64], P1 ;  /* 0x42200000660b7fae */ /* 0x0007e8000892187c */
[----:B------:R4:W-:Y:S04]  /*767d0*/  LDGSTS.E [R4+0x42600], desc[UR60][R100.64], P1 ;  /* 0x4260000064047fae */ /* 0x0009e8000892187c */
[----:B------:R4:W-:Y:S01]  /*767e0*/  LDGSTS.E [R0+0x42a00], desc[UR60][R98.64], P1 ;  /* 0x42a0000062007fae */ /* 0x0009e2000892187c */
        /* <DEDUP_REMOVED lines=53> */
[----:B------:R-:W4:Y:S04]  /*76b40*/  LDL.LU.64 R120, [R1+0x168] ;  /* 0x0001680001787983 */ /* 0x000f280000300a00 */
[----:B------:R3:W-:Y:S04]  /*76b50*/  LDGSTS.E [R11+0x45e00], desc[UR60][R102.64], P1 ;  /* 0x45e00000660b7fae */ /* 0x0007e8000892187c */
[----:B------:R-:W4:Y:S04]  /*76b60*/  LDL.LU.64 R122, [R1+0x140] ;  /* 0x00014000017a7983 */ /* 0x000f280000300a00 */
[----:B------:R-:W4:Y:S04]  /*76b70*/  LDL.LU.64 R134, [R1+0x118] ;  /* 0x0001180001867983 */ /* 0x000f280000300a00 */
[----:B------:R4:W-:Y:S04]  /*76b80*/  LDGSTS.E [R4+0x46200], desc[UR60][R100.64], P1 ;  /* 0x4620000064047fae */ /* 0x0009e8000892187c */
[----:B------:R-:W4:Y:S04]  /*76b90*/  LDL.LU.64 R126, [R1+0xf0] ;  /* 0x0000f000017e7983 */ /* 0x000f280000300a00 */
[----:B------:R4:W-:Y:S01]  /*76ba0*/  LDGSTS.E [R0+0x46600], desc[UR60][R98.64], P1 ;  /* 0x4660000062007fae */ /* 0x0009e2000892187c */
[----:B-1----:R-:W-:-:S04]  /*76bb0*/  IMAD.WIDE R106, R5, 0x4, R130 ;  /* 0x00000004056a7825 */ /* 0x002fc800078e0282 */
[----:B--2---:R-:W-:-:S04]  /*76bc0*/  IMAD.WIDE R104, R5, 0x4, R132 ;  /* 0x0000000405687825 */ /* 0x004fc800078e0284 */
[----:B---3--:R-:W-:-:S04]  /*76bd0*/  IMAD.WIDE R102, R5, 0x4, R244 ;  /* 0x0000000405667825 */ /* 0x008fc800078e02f4 */
[C---:B----4-:R-:W-:Y:S01]  /*76be0*/  IMAD.WIDE R100, R5.reuse, 0x4, R224 ;  /* 0x0000000405647825 */ /* 0x050fe200078e02e0 */
[----:B------:R1:W-:Y:S04]  /*76bf0*/  STL.64 [R1+0x2420], R106 ;  /* 0x0024206a01007387 */ /* 0x0003e80000100a00 */
[----:B------:R2:W-:Y:S01]  /*76c00*/  STL.64 [R1+0x2458], R104 ;  /* 0x0024586801007387 */ /* 0x0005e20000100a00 */
[----:B------:R-:W-:-:S03]  /*76c10*/  IMAD.WIDE R98, R5, 0x4, R234 ;  /* 0x0000000405627825 */ /* 0x000fc600078e02ea */
[----:B------:R-:W3:Y:S04]  /*76c20*/  LDL.LU.64 R128, [R1+0xc8] ;  /* 0x0000c80001807983 */ /* 0x000ee80000300a00 */
[----:B------:R4:W-:Y:S04]  /*76c30*/  STL.64 [R1+0x2490], R102 ;  /* 0x0024906601007387 */ /* 0x0009e80000100a00 */
[----:B------:R-:W3:Y:S04]  /*76c40*/  LDL.LU.64 R130, [R1+0xa0] ;  /* 0x0000a00001827983 */ /* 0x000ee80000300a00 */
[----:B------:R4:W-:Y:S04]  /*76c50*/  STL.64 [R1+0x24d8], R100 ;  /* 0x0024d86401007387 */ /* 0x0009e80000100a00 */
[----:B------:R-:W3:Y:S04]  /*76c60*/  LDL.LU.64 R132, [R1+0x78] ;  /* 0x0000780001847983 */ /* 0x000ee80000300a00 */
[----:B------:R4:W-:Y:S04]  /*76c70*/  STL.64 [R1+0x2508], R98 ;  /* 0x0025086201007387 */ /* 0x0009e80000100a00 */
[----:B------:R-:W3:Y:S04]  /*76c80*/  LDL.LU.64 R244, [R1+0x50] ;  /* 0x0000500001f47983 */ /* 0x000ee80000300a00 */
[----:B------:R-:W3:Y:S04]  /*76c90*/  LDL.LU.64 R224, [R1+0x28] ;  /* 0x0000280001e07983 */ /* 0x000ee80000300a00 */
[----:B------:R-:W3:Y:S04]  /*76ca0*/  LDL.LU.64 R234, [R1] ;  /* 0x0000000001ea7983 */ /* 0x000ee80000300a00 */
[----:B------:R1:W-:Y:S04]  /*76cb0*/  LDGSTS.E [R96+0x46a00], desc[UR60][R106.64], P1 ;  /* 0x46a000006a607fae */ /* 0x0003e8000892187c */
[----:B------:R2:W-:Y:S04]  /*76cc0*/  LDGSTS.E [R15+0x46e00], desc[UR60][R104.64], P1 ;  /* 0x46e00000680f7fae */ /* 0x0005e8000892187c */
[----:B------:R4:W-:Y:S04]  /*76cd0*/  LDGSTS.E [R11+0x47200], desc[UR60][R102.64], P1 ;  /* 0x47200000660b7fae */ /* 0x0009e8000892187c */
[----:B------:R4:W-:Y:S04]  /*76ce0*/  LDGSTS.E [R4+0x47600], desc[UR60][R100.64], P1 ;  /* 0x4760000064047fae */ /* 0x0009e8000892187c */
[----:B------:R4:W-:Y:S01]  /*76cf0*/  LDGSTS.E [R0+0x47a00], desc[UR60][R98.64], P1 ;  /* 0x47a0000062007fae */ /* 0x0009e2000892187c */
[----:B-1----:R-:W-:-:S04]  /*76d00*/  IMAD.WIDE R106, R5, 0x4, R118 ;  /* 0x00000004056a7825 */ /* 0x002fc800078e0276 */
[----:B--2---:R-:W-:-:S04]  /*76d10*/  IMAD.WIDE R104, R5, 0x4, R120 ;  /* 0x0000000405687825 */ /* 0x004fc800078e0278 */
[----:B----4-:R-:W-:-:S04]  /*76d20*/  IMAD.WIDE R102, R5, 0x4, R122 ;  /* 0x0000000405667825 */ /* 0x010fc800078e027a */
[----:B------:R-:W-:-:S04]  /*76d30*/  IMAD.WIDE R100, R5, 0x4, R134 ;  /* 0x0000000405647825 */ /* 0x000fc800078e0286 */
        /* <DEDUP_REMOVED lines=11> */
[----:B---3--:R-:W-:-:S04]  /*76df0*/  IMAD.WIDE R106, R5, 0x4, R128 ;  /* 0x00000004056a7825 */ /* 0x008fc800078e0280 */
[----:B-1----:R-:W-:-:S04]  /*76e00*/  IMAD.WIDE R104, R5, 0x4, R130 ;  /* 0x0000000405687825 */ /* 0x002fc800078e0282 */
[----:B--2---:R-:W-:-:S04]  /*76e10*/  IMAD.WIDE R102, R5, 0x4, R132 ;  /* 0x0000000405667825 */ /* 0x004fc800078e0284 */
[----:B----4-:R-:W-:-:S04]  /*76e20*/  IMAD.WIDE R100, R5, 0x4, R244 ;  /* 0x0000000405647825 */ /* 0x010fc800078e02f4 */
[C---:B------:R-:W-:Y:S01]  /*76e30*/  IMAD.WIDE R98, R5.reuse, 0x4, R224 ;  /* 0x0000000405627825 */ /* 0x040fe200078e02e0 */
[----:B------:R-:W-:Y:S04]  /*76e40*/  STL.64 [R1+0x2778], R106 ;  /* 0x0027786a01007387 */ /* 0x000fe80000100a00 */
[----:B------:R-:W-:Y:S04]  /*76e50*/  LDGSTS.E [R96+0x61200], desc[UR60][R106.64], P1 ;  /* 0x612000006a607fae */ /* 0x000fe8000892187c */
[----:B------:R-:W-:Y:S04]  /*76e60*/  STL.64 [R1+0x2788], R104 ;  /* 0x0027886801007387 */ /* 0x000fe80000100a00 */
[----:B------:R-:W-:Y:S04]  /*76e70*/  LDGSTS.E [R15+0x61600], desc[UR60][R104.64], P1 ;  /* 0x61600000680f7fae */ /* 0x000fe8000892187c */
        /* <DEDUP_REMOVED lines=8> */
[----:B---3--:R-:W-:Y:S01]  /*76f00*/  IMAD.WIDE R98, R5, 0x4, R222 ;  /* 0x0000000405627825 */ /* 0x008fe200078e02de */
[----:B------:R-:W-:Y:S04]  /*76f10*/  STL.64 [R1+0x2850], R102 ;  /* 0x0028506601007387 */ /* 0x000fe80000100a00 */
[----:B------:R-:W-:Y:S04]  /*76f20*/  STL.64 [R1+0x2858], R100 ;  /* 0x0028586401007387 */ /* 0x000fe80000100a00 */
[----:B------:R-:W-:Y:S04]  /*76f30*/  STL.64 [R1+0x2900], R98 ;  /* 0x0029006201007387 */ /* 0x000fe80000100a00 */
        /* <DEDUP_REMOVED lines=12> */
[----:B------:R-:W4:Y:S04]  /*77000*/  LDL.LU.64 R234, [R1+0x570] ;  /* 0x0005700001ea7983 */ /* 0x000f280000300a00 */
[----:B------:R-:W2:Y:S04]  /*77010*/  LDL.LU.64 R224, [R1+0x550] ;  /* 0x0005500001e07983 */ /* 0x000ea80000300a00 */
[----:B------:R-:W-:Y:S04]  /*77020*/  STL.64 [R1+0x2898], R70 ;  /* 0x0028984601007387 */ /* 0x000fe80000100a00 */
[----:B------:R-:W-:Y:S04]  /*77030*/  STL.64 [R1+0x2890], R68 ;  /* 0x0028904401007387 */ /* 0x000fe80000100a00 */
[----:B------:R3:W-:Y:S04]  /*77040*/  STL.64 [R1+0x2888], R66 ;  /* 0x0028884201007387 */ /* 0x0007e80000100a00 */
[----:B------:R3:W-:Y:S04]  /*77050*/  STL.64 [R1+0x2880], R64 ;  /* 0x0028804001007387 */ /* 0x0007e80000100a00 */
[----:B------:R3:W-:Y:S04]  /*77060*/  STL.64 [R1+0x2878], R62 ;  /* 0x0028783e01007387 */ /* 0x0007e80000100a00 */
[----:B------:R-:W3:Y:S04]  /*77070*/  LDL.LU.64 R120, [R1+0x530] ;  /* 0x0005300001787983 */ /* 0x000ee80000300a00 */
[----:B------:R-:W3:Y:S04]  /*77080*/  LDL.LU.64 R122, [R1+0x510] ;  /* 0x00051000017a7983 */ /* 0x000ee80000300a00 */
[----:B------:R-:W3:Y:S04]  /*77090*/  LDL.LU.64 R134, [R1+0x4f0] ;  /* 0x0004f00001867983 */ /* 0x000ee80000300a00 */
[----:B------:R-:W3:Y:S04]  /*770a0*/  LDL.LU.64 R126, [R1+0x4d0] ;  /* 0x0004d000017e7983 */ /* 0x000ee80000300a00 */
[----:B------:R-:W3:Y:S04]  /*770b0*/  LDL.LU.64 R128, [R1+0x4b0] ;  /* 0x0004b00001807983 */ /* 0x000ee80000300a00 */
[----:B------:R3:W-:Y:S04]  /*770c0*/  STL.64 [R1+0x2870], R60 ;  /* 0x0028703c01007387 */ /* 0x0007e80000100a00 */
[----:B------:R3:W-:Y:S04]  /*770d0*/  STL.64 [R1+0x2868], R58 ;  /* 0x0028683a01007387 */ /* 0x0007e80000100a00 */
[----:B------:R3:W-:Y:S04]  /*770e0*/  STL.64 [R1+0x2860], R56 ;  /* 0x0028603801007387 */ /* 0x0007e80000100a00 */
[----:B------:R-:W3:Y:S04]  /*770f0*/  LDL.LU.64 R116, [R1+0x490] ;  /* 0x0004900001747983 */ /* 0x000ee80000300a00 */
[----:B------:R-:W3:Y:S04]  /*77100*/  LDL.LU.64 R118, [R1+0x470] ;  /* 0x0004700001767983 */ /* 0x000ee80000300a00 */
[----:B------:R-:W3:Y:S04]  /*77110*/  LDL.LU.64 R130, [R1+0x450] ;  /* 0x0004500001827983 */ /* 0x000ee80000300a00 */
[----:B------:R-:W3:Y:S04]  /*77120*/  LDL.LU.64 R132, [R1+0x430] ;  /* 0x0004300001847983 */ /* 0x000ee80000300a00 */
[----:B------:R-:W-:Y:S04]  /*77130*/  LDGSTS.E [R96+0x62600], desc[UR60][R102.64], P1 ;  /* 0x6260000066607fae */ /* 0x000fe8000892187c */
[----:B------:R-:W-:Y:S04]  /*77140*/  LDGSTS.E [R15+0x62a00], desc[UR60][R100.64], P1 ;  /* 0x62a00000640f7fae */ /* 0x000fe8000892187c */
[----:B------:R-:W-:Y:S04]  /*77150*/  LDGSTS.E [R11+0x62e00], desc[UR60][R98.64], P1 ;  /* 0x62e00000620b7fae */ /* 0x000fe8000892187c */
[----:B------:R-:W-:Y:S04]  /*77160*/  LDGSTS.E [R4+0x63200], desc[UR60][R94.64], P1 ;  /* 0x632000005e047fae */ /* 0x000fe8000892187c */
[----:B------:R1:W-:Y:S02]  /*77170*/  LDGSTS.E [R0+0x63600], desc[UR60][R92.64], P1 ;  /* 0x636000005c007fae */ /* 0x0003e4000892187c */
[----:B-1----:R-:W-:-:S05]  /*77180*/  IADD3 R92, R248, 0x100000, RZ ;  /* 0x00100000f85c7810 */ /* 0x002fca0007ffe0ff */
[----:B------:R-:W-:Y:S04]  /*77190*/  LDGSTS.E [R92+0x63a00], desc[UR60][R90.64], P1 ;  /* 0x63a000005a5c7fae */ /* 0x000fe8000892187c */
[----:B------:R-:W-:Y:S04]  /*771a0*/  LDGSTS.E [R15+0x63e00], desc[UR60][R88.64], P1 ;  /* 0x63e00000580f7fae */ /* 0x000fe8000892187c */
[----:B------:R-:W-:Y:S04]  /*771b0*/  LDGSTS.E [R11+0x64200], desc[UR60][R86.64], P1 ;  /* 0x64200000560b7fae */ /* 0x000fe8000892187c */
[----:B------:R-:W-:Y:S04]  /*771c0*/  LDGSTS.E [R4+0x64600], desc[UR60][R84.64], P1 ;  /* 0x6460000054047fae */ /* 0x000fe8000892187c */
[----:B------:R1:W-:Y:S01]  /*771d0*/  LDGSTS.E [R0+0x64a00], desc[UR60][R82.64], P1 ;  /* 0x64a0000052007fae */ /* 0x0003e2000892187c */
[----:B--2---:R-:W-:-:S03]  /*771e0*/  IMAD.WIDE R244, R5, 0x4, R224 ;  /* 0x0000000405f47825 */ /* 0x004fc600078e02e0 */
[----:B------:R-:W2:Y:S01]  /*771f0*/  LDL.LU.64 R224, [R1+0x410] ;  /* 0x0004100001e07983 */ /* 0x000ea20000300a00 */
[----:B-1----:R-:W-:-:S05]  /*77200*/  VIADD R82, R248, 0x100000 ;  /* 0x00100000f8527836 */ /* 0x002fca0000000000 */
[----:B------:R-:W-:Y:S04]  /*77210*/  LDGSTS.E [R82+0x64e00], desc[UR60][R80.64], P1 ;  /* 0x64e0000050527fae */ /* 0x000fe8000892187c */
[----:B------:R-:W-:Y:S04]  /*77220*/  LDGSTS.E [R15+0x65200], desc[UR60][R78.64], P1 ;  /* 0x652000004e0f7fae */ /* 0x000fe8000892187c */
[----:B------:R-:W-:Y:S04]  /*77230*/  LDGSTS.E [R11+0x65600], desc[UR60][R76.64], P1 ;  /* 0x656000004c0b7fae */ /* 0x000fe8000892187c */
[----:B------:R-:W-:Y:S04]  /*77240*/  LDGSTS.E [R4+0x65a00], desc[UR60][R74.64], P1 ;  /* 0x65a000004a047fae */ /* 0x000fe8000892187c */
[----:B------:R3:W-:Y:S01]  /*77250*/  LDGSTS.E [R0+0x65e00], desc[UR60][R72.64], P1 ;  /* 0x65e0000048007fae */ /* 0x0007e2000892187c */
[----:B----4-:R-:W-:Y:S01]  /*77260*/  IMAD.WIDE R234, R5, 0x4, R234 ;  /* 0x0000000405ea7825 */ /* 0x010fe200078e02ea */
[----:B---3--:R-:W-:-:S03]  /*77270*/  IADD3 R72, R248, 0x100000, RZ ;  /* 0x00100000f8487810 */ /* 0x008fc60007ffe0ff */
[----:B------:R-:W-:Y:S02]  /*77280*/  VIADD R248, R248, 0x100000 ;  /* 0x00100000f8f87836 */ /* 0x000fe40000000000 */
[----:B------:R-:W-:Y:S04]  /*77290*/  LDGSTS.E [R72+0x66200], desc[UR60][R70.64], P1 ;  /* 0x6620000046487fae */ /* 0x000fe8000892187c */
[----:B------:R-:W-:Y:S04]  /*772a0*/  LDGSTS.E [R15+0x66600], desc[UR60][R68.64], P1 ;  /* 0x66600000440f7fae */ /* 0x000fe8000892187c */
[----:B------:R1:W-:Y:S04]  /*772b0*/  LDGSTS.E [R11+0x66a00], desc[UR60][R66.64], P1 ;  /* 0x66a00000420b7fae */ /* 0x0003e8000892187c */
[----:B------:R3:W-:Y:S04]  /*772c0*/  LDGSTS.E [R4+0x66e00], desc[UR60][R64.64], P1 ;  /* 0x66e0000040047fae */ /* 0x0007e8000892187c */
[----:B------:R4:W-:Y:S04]  /*772d0*/  LDGSTS.E [R0+0x67200], desc[UR60][R62.64], P1 ;  /* 0x672000003e007fae */ /* 0x0009e8000892187c */
[----:B------:R4:W-:Y:S04]  /*772e0*/  LDGSTS.E [R15+0x67600], desc[UR60][R60.64], P1 ;  /* 0x676000003c0f7fae */ /* 0x0009e8000892187c */
[----:B------:R4:W-:Y:S04]  /*772f0*/  LDGSTS.E [R248+0x67a00], desc[UR60][R58.64], P1 ;  /* 0x67a000003af87fae */ /* 0x0009e8000892187c */
[----:B------:R4:W-:Y:S01]  /*77300*/  LDGSTS.E [R11+0x67e00], desc[UR60][R56.64], P1 ;  /* 0x67e00000380b7fae */ /* 0x0009e2000892187c */
[----:B-1----:R-:W-:-:S04]  /*77310*/  IMAD.WIDE R66, R5, 0x4, R120 ;  /* 0x0000000405427825 */ /* 0x002fc800078e0278 */
[----:B---3--:R-:W-:-:S04]  /*77320*/  IMAD.WIDE R64, R5, 0x4, R122 ;  /* 0x0000000405407825 */ /* 0x008fc800078e027a */
[----:B----4-:R-:W-:Y:S01]  /*77330*/  IMAD.WIDE R62, R5, 0x4, R134 ;  /* 0x00000004053e7825 */ /* 0x010fe200078e0286 */
[----:B------:R-:W-:-:S03]  /*77340*/  IADD3 R4, R249, 0x100000, RZ ;  /* 0x00100000f9047810 */ /* 0x000fc60007ffe0ff */
[----:B------:R-:W-:-:S04]  /*77350*/  IMAD.WIDE R60, R5, 0x4, R126 ;  /* 0x00000004053c7825 */ /* 0x000fc800078e027e */
[----:B------:R-:W-:Y:S02]  /*77360*/  VIADD R0, R249, 0x100000 ;  /* 0x00100000f9007836 */ /* 0x000fe40000000000 */
[----:B------:R-:W-:Y:S01]  /*77370*/  IMAD.WIDE R58, R5, 0x4, R128 ;  /* 0x00000004053a7825 */ /* 0x000fe200078e0280 */
[C---:B------:R-:W-:Y:S01]  /*77380*/  IADD3 R56, R249.reuse, 0x100000, RZ ;  /* 0x00100000f9387810 */ /* 0x040fe20007ffe0ff */
[----:B------:R1:W-:Y:S02]  /*77390*/  STL.64 [R1+0xe58], R66 ;  /* 0x000e584201007387 */ /* 0x0003e40000100a00 */
[C---:B------:R-:W-:Y:S02]  /*773a0*/  VIADD R15, R249.reuse, 0x100000 ;  /* 0x00100000f90f7836 */ /* 0x040fe40000000000 */
[----:B------:R3:W-:Y:S01]  /*773b0*/  STL.64 [R1+0xeb0], R64 ;  /* 0x000eb04001007387 */ /* 0x0007e20000100a00 */
[----:B------:R-:W-:-:S03]  /*773c0*/  IADD3 R11, R249, 0x100000, RZ ;  /* 0x00100000f90b7810 */ /* 0x000fc60007ffe0ff */
[----:B------:R4:W-:Y:S04]  /*773d0*/  STL.64 [R1+0xfa8], R62 ;  /* 0x000fa83e01007387 */ /* 0x0009e80000100a00 */
[----:B------:R-:W-:Y:S04]  /*773e0*/  LDGSTS.E [R4+0x40280], desc[UR60][R234.64], P1 ;  /* 0x40280000ea047fae */ /* 0x000fe8000892187c */
[----:B------:R4:W-:Y:S04]  /*773f0*/  STL.64 [R1+0x1028], R60 ;  /* 0x0010283c01007387 */ /* 0x0009e80000100a00 */
[----:B------:R-:W-:Y:S04]  /*77400*/  LDGSTS.E [R0+0x40680], desc[UR60][R244.64], P1 ;  /* 0x40680000f4007fae */ /* 0x000fe8000892187c */
[----:B------:R2:W-:Y:S04]  /*77410*/  STL.64 [R1+0x10e0], R58 ;  /* 0x0010e03a01007387 */ /* 0x0005e80000100a00 */
[----:B------:R1:W-:Y:S04]  /*77420*/  LDGSTS.E [R56+0x40a80], desc[UR60][R66.64], P1 ;  /* 0x40a8000042387fae */ /* 0x0003e8000892187c */
[----:B------:R-:W2:Y:S04]  /*77430*/  LDL.LU.64 R120, [R1+0x3f0] ;  /* 0x0003f00001787983 */ /* 0x000ea80000300a00 */
[----:B------:R3:W-:Y:S04]  /*77440*/  LDGSTS.E [R15+0x40e80], desc[UR60][R64.64], P1 ;  /* 0x40e80000400f7fae */ /* 0x0007e8000892187c */
[----:B------:R-:W2:Y:S04]  /*77450*/  LDL.LU.64 R122, [R1+0x3d0] ;  /* 0x0003d000017a7983 */ /* 0x000ea80000300a00 */
[----:B------:R4:W-:Y:S04]  /*77460*/  LDGSTS.E [R11+0x41280], desc[UR60][R62.64], P1 ;  /* 0x412800003e0b7fae */ /* 0x0009e8000892187c */
[----:B------:R-:W2:Y:S04]  /*77470*/  LDL.LU.64 R134, [R1+0x3b0] ;  /* 0x0003b00001867983 */ /* 0x000ea80000300a00 */
[----:B------:R4:W-:Y:S04]  /*77480*/  LDGSTS.E [R4+0x41680], desc[UR60][R60.64], P1 ;  /* 0x416800003c047fae */ /* 0x0009e8000892187c */
[----:B------:R-:W2:Y:S04]  /*77490*/  LDL.LU.64 R126, [R1+0x390] ;  /* 0x00039000017e7983 */ /* 0x000ea80000300a00 */
[----:B------:R2:W-:Y:S04]  /*774a0*/  LDGSTS.E [R0+0x41a80], desc[UR60][R58.64], P1 ;  /* 0x41a800003a007fae */ /* 0x0005e8000892187c */
[----:B------:R-:W2:Y:S01]  /*774b0*/  LDL.LU.64 R128, [R1+0x370] ;  /* 0x0003700001807983 */ /* 0x000ea20000300a00 */
[----:B-1----:R-:W-:-:S04]  /*774c0*/  IMAD.WIDE R66, R5, 0x4, R116 ;  /* 0x0000000405427825 */ /* 0x002fc800078e0274 */
[----:B---3--:R-:W-:-:S04]  /*774d0*/  IMAD.WIDE R64, R5, 0x4, R118 ;  /* 0x0000000405407825 */ /* 0x008fc800078e0276 */
[----:B----4-:R-:W-:-:S04]  /*774e0*/  IMAD.WIDE R62, R5, 0x4, R130 ;  /* 0x00000004053e7825 */ /* 0x010fc800078e0282 */
[C---:B------:R-:W-:Y:S01]  /*774f0*/  IMAD.WIDE R60, R5.reuse, 0x4, R132 ;  /* 0x00000004053c7825 */ /* 0x040fe200078e0284 */
[----:B------:R1:W-:Y:S04]  /*77500*/  STL.64 [R1+0x11b0], R66 ;  /* 0x0011b04201007387 */ /* 0x0003e80000100a00 */
[----:B------:R3:W-:Y:S04]  /*77510*/  STL.64 [R1+0x1260], R64 ;  /* 0x0012604001007387 */ /* 0x0007e80000100a00 */
[----:B------:R4:W-:Y:S04]  /*77520*/  STL.64 [R1+0x12f8], R62 ;  /* 0x0012f83e01007387 */ /* 0x0009e80000100a00 */
[----:B------:R1:W-:Y:S04]  /*77530*/  LDGSTS.E [R56+0x41e80], desc[UR60][R66.64], P1 ;  /* 0x41e8000042387fae */ /* 0x0003e8000892187c */
[----:B------:R4:W-:Y:S04]  /*77540*/  STL.64 [R1+0x1390], R60 ;  /* 0x0013903c01007387 */ /* 0x0009e80000100a00 */
[----:B------:R3:W-:Y:S04]  /*77550*/  LDGSTS.E [R15+0x42280], desc[UR60][R64.64], P1 ;  /* 0x42280000400f7fae */ /* 0x0007e8000892187c */
[----:B------:R4:W-:Y:S04]  /*77560*/  LDGSTS.E [R11+0x42680], desc[UR60][R62.64], P1 ;  /* 0x426800003e0b7fae */ /* 0x0009e8000892187c */
        /* <DEDUP_REMOVED lines=9> */
[----:B-1----:R-:W-:-:S04]  /*77600*/  IMAD.WIDE R66, R5, 0x4, R120 ;  /* 0x0000000405427825 */ /* 0x002fc800078e0278 */
[----:B---3--:R-:W-:-:S04]  /*77610*/  IMAD.WIDE R64, R5, 0x4, R122 ;  /* 0x0000000405407825 */ /* 0x008fc800078e027a */
[----:B----4-:R-:W-:-:S04]  /*77620*/  IMAD.WIDE R62, R5, 0x4, R134 ;  /* 0x00000004053e7825 */ /* 0x010fc800078e0286 */
[C---:B------:R-:W-:Y:S01]  /*77630*/  IMAD.WIDE R60, R5.reuse, 0x4, R126 ;  /* 0x00000004053c7825 */ /* 0x040fe200078e027e */
[----:B------:R1:W-:Y:S03]  /*77640*/  STL.64 [R1+0x14a8], R66 ;  /* 0x0014a84201007387 */ /* 0x0003e60000100a00 */
[C---:B--2---:R-:W-:Y:S01]  /*77650*/  IMAD.WIDE R58, R5.reuse, 0x4, R128 ;  /* 0x00000004053a7825 */ /* 0x044fe200078e0280 */
[----:B------:R2:W-:Y:S04]  /*77660*/  STL.64 [R1+0x14d8], R64 ;  /* 0x0014d84001007387 */ /* 0x0005e80000100a00 */
[----:B------:R3:W-:Y:S04]  /*77670*/  STL.64 [R1+0x1508], R62 ;  /* 0x0015083e01007387 */ /* 0x0007e80000100a00 */
[----:B------:R4:W-:Y:S04]  /*77680*/  STL.64 [R1+0x1538], R60 ;  /* 0x0015383c01007387 */ /* 0x0009e80000100a00 */
[----:B------:R-:W4:Y:S04]  /*77690*/  LDL.LU.64 R120, [R1+0x2b0] ;  /* 0x0002b00001787983 */ /* 0x000f280000300a00 */
        /* <DEDUP_REMOVED lines=23> */
[----:B------:R1:W-:Y:S04]  /*77810*/  LDGSTS.E [R56+0x44680], desc[UR60][R66.64], P1 ;  /* 0x4468000042387fae */ /* 0x0003e8000892187c */
[----:B------:R2:W-:Y:S04]  /*77820*/  LDGSTS.E [R15+0x44a80], desc[UR60][R64.64], P1 ;  /* 0x44a80000400f7fae */ /* 0x0005e8000892187c */
[----:B------:R3:W-:Y:S04]  /*77830*/  LDGSTS.E [R11+0x44e80], desc[UR60][R62.64], P1 ;  /* 0x44e800003e0b7fae */ /* 0x0007e8000892187c */
[----:B------:R4:W-:Y:S04]  /*77840*/  LDGSTS.E [R4+0x45280], desc[UR60][R60.64], P1 ;  /* 0x452800003c047fae */ /* 0x0009e8000892187c */
[----:B------:R4:W-:Y:S04]  /*77850*/  LDGSTS.E [R0+0x45680], desc[UR60][R58.64], P1 ;  /* 0x456800003a007fae */ /* 0x0009e8000892187c */
[----:B------:R-:W4:Y:S04]  /*77860*/  LDL.LU.64 R124, [R1+0x1b0] ;  /* 0x0001b000017c7983 */ /* 0x000f280000300a00 */
[----:B------:R-:W4:Y:S01]  /*77870*/  LDL.LU.64 R116, [R1+0x188] ;  /* 0x0001880001747983 */ /* 0x000f220000300a00 */
[----:B-1----:R-:W-:-:S04]  /*77880*/  IMAD.WIDE R66, R5, 0x4, R120 ;  /* 0x0000000405427825 */ /* 0x002fc800078e0278 */
[----:B--2---:R-:W-:-:S04]  /*77890*/  IMAD.WIDE R64, R5, 0x4, R122 ;  /* 0x0000000405407825 */ /* 0x004fc800078e027a */
[----:B---3--:R-:W-:-:S04]  /*778a0*/  IMAD.WIDE R62, R5, 0x4, R134 ;  /* 0x00000004053e7825 */ /* 0x008fc800078e0286 */
[C---:B----4-:R-:W-:Y:S01]  /*778b0*/  IMAD.WIDE R60, R5.reuse, 0x4, R126 ;  /* 0x00000004053c7825 */ /* 0x050fe200078e027e */
[----:B------:R1:W-:Y:S04]  /*778c0*/  STL.64 [R1+0x2300], R66 ;  /* 0x0023004201007387 */ /* 0x0003e80000100a00 */
[----:B------:R2:W-:Y:S01]  /*778d0*/  STL.64 [R1+0x2340], R64 ;  /* 0x0023404001007387 */ /* 0x0005e20000100a00 */
[----:B------:R-:W-:-:S03]  /*778e0*/  IMAD.WIDE R58, R5, 0x4, R128 ;  /* 0x00000004053a7825 */ /* 0x000fc600078e0280 */
[----:B------:R3:W-:Y:S04]  /*778f0*/  STL.64 [R1+0x2380], R62 ;  /* 0x0023803e01007387 */ /* 0x0007e80000100a00 */
[----:B------:R4:W-:Y:S04]  /*77900*/  STL.64 [R1+0x23f0], R60 ;  /* 0x0023f03c01007387 */ /* 0x0009e80000100a00 */
        /* <DEDUP_REMOVED lines=9> */
[----:B------:R-:W4:Y:S04]  /*779a0*/  LDL.LU.64 R128, [R1+0x98] ;  /* 0x0000980001807983 */ /* 0x000f280000300a00 */
[----:B------:R4:W-:Y:S04]  /*779b0*/  LDGSTS.E [R4+0x46680], desc[UR60][R60.64], P1 ;  /* 0x466800003c047fae */ /* 0x0009e8000892187c */
[----:B------:R4:W-:Y:S01]  /*779c0*/  LDGSTS.E [R0+0x46a80], desc[UR60][R58.64], P1 ;  /* 0x46a800003a007fae */ /* 0x0009e2000892187c */
[----:B-1----:R-:W-:-:S04]  /*779d0*/  IMAD.WIDE R66, R5, 0x4, R130 ;  /* 0x0000000405427825 */ /* 0x002fc800078e0282 */
[----:B--2---:R-:W-:-:S04]  /*779e0*/  IMAD.WIDE R64, R5, 0x4, R132 ;  /* 0x0000000405407825 */ /* 0x004fc800078e0284 */
[C---:B---3--:R-:W-:Y:S01]  /*779f0*/  IMAD.WIDE R62, R5.reuse, 0x4, R224 ;  /* 0x00000004053e7825 */ /* 0x048fe200078e02e0 */
[----:B------:R1:W-:Y:S04]  /*77a00*/  STL.64 [R1+0x2460], R66 ;  /* 0x0024604201007387 */ /* 0x0003e80000100a00 */
[----:B------:R-:W2:Y:S04]  /*77a10*/  LDL.LU.64 R130, [R1+0x70] ;  /* 0x0000700001827983 */ /* 0x000ea80000300a00 */
[----:B------:R3:W-:Y:S04]  /*77a20*/  STL.64 [R1+0x2498], R64 ;  /* 0x0024984001007387 */ /* 0x0007e80000100a00 */
[----:B------:R-:W2:Y:S04]  /*77a30*/  LDL.LU.64 R132, [R1+0x48] ;  /* 0x0000480001847983 */ /* 0x000ea80000300a00 */
[----:B------:R3:W-:Y:S04]  /*77a40*/  STL.64 [R1+0x24e0], R62 ;  /* 0x0024e03e01007387 */ /* 0x0007e80000100a00 */
[----:B------:R-:W2:Y:S01]  /*77a50*/  LDL.LU.64 R224, [R1+0x20] ;  /* 0x0000200001e07983 */ /* 0x000ea20000300a00 */
[----:B----4-:R-:W-:-:S04]  /*77a60*/  IMAD.WIDE R60, R5, 0x4, R124 ;  /* 0x00000004053c7825 */ /* 0x010fc800078e027c */
[C---:B------:R-:W-:Y:S01]  /*77a70*/  IMAD.WIDE R58, R5.reuse, 0x4, R116 ;  /* 0x00000004053a7825 */ /* 0x040fe200078e0274 */
[----:B------:R1:W-:Y:S04]  /*77a80*/  LDGSTS.E [R56+0x46e80], desc[UR60][R66.64], P1 ;  /* 0x46e8000042387fae */ /* 0x0003e8000892187c */
[----:B------:R3:W-:Y:S04]  /*77a90*/  LDGSTS.E [R15+0x47280], desc[UR60][R64.64], P1 ;  /* 0x47280000400f7fae */ /* 0x0007e8000892187c */
[----:B------:R4:W-:Y:S04]  /*77aa0*/  LDGSTS.E [R11+0x47680], desc[UR60][R62.64], P1 ;  /* 0x476800003e0b7fae */ /* 0x0009e8000892187c */
[----:B------:R4:W-:Y:S04]  /*77ab0*/  STL.64 [R1+0x2510], R60 ;  /* 0x0025103c01007387 */ /* 0x0009e80000100a00 */
[----:B------:R4:W-:Y:S04]  /*77ac0*/  LDGSTS.E [R4+0x47a80], desc[UR60][R60.64], P1 ;  /* 0x47a800003c047fae */ /* 0x0009e8000892187c */
[----:B------:R4:W-:Y:S04]  /*77ad0*/  STL.64 [R1+0x2540], R58 ;  /* 0x0025403a01007387 */ /* 0x0009e80000100a00 */
[----:B------:R4:W-:Y:S01]  /*77ae0*/  LDGSTS.E [R0+0x47e80], desc[UR60][R58.64], P1 ;  /* 0x47e800003a007fae */ /* 0x0009e2000892187c */
[----:B-1----:R-:W-:-:S04]  /*77af0*/  IMAD.WIDE R66, R5, 0x4, R118 ;  /* 0x0000000405427825 */ /* 0x002fc800078e0276 */
[----:B---3--:R-:W-:-:S04]  /*77b00*/  IMAD.WIDE R64, R5, 0x4, R120 ;  /* 0x0000000405407825 */ /* 0x008fc800078e0278 */
[----:B----4-:R-:W-:-:S04]  /*77b10*/  IMAD.WIDE R62, R5, 0x4, R122 ;  /* 0x00000004053e7825 */ /* 0x010fc800078e027a */
[----:B------:R-:W-:-:S04]  /*77b20*/  IMAD.WIDE R60, R5, 0x4, R134 ;  /* 0x00000004053c7825 */ /* 0x000fc800078e0286 */
[C---:B------:R-:W-:Y:S01]  /*77b30*/  IMAD.WIDE R58, R5.reuse, 0x4, R126 ;  /* 0x00000004053a7825 */ /* 0x040fe200078e027e */
[----:B------:R1:W-:Y:S04]  /*77b40*/  STL.64 [R1+0x25c8], R66 ;  /* 0x0025c84201007387 */ /* 0x0003e80000100a00 */
[----:B------:R1:W-:Y:S04]  /*77b50*/  LDGSTS.E [R56+0x60280], desc[UR60][R66.64], P1 ;  /* 0x6028000042387fae */ /* 0x0003e8000892187c */
[----:B------:R-:W-:Y:S04]  /*77b60*/  STL.64 [R1+0x2660], R64 ;  /* 0x0026604001007387 */ /* 0x000fe80000100a00 */
[----:B------:R-:W-:Y:S04]  /*77b70*/  LDGSTS.E [R15+0x60680], desc[UR60][R64.64], P1 ;  /* 0x60680000400f7fae */ /* 0x000fe8000892187c */
[----:B------:R-:W-:Y:S04]  /*77b80*/  STL.64 [R1+0x2668], R62 ;  /* 0x0026683e01007387 */ /* 0x000fe80000100a00 */
[----:B------:R-:W-:Y:S04]  /*77b90*/  LDGSTS.E [R11+0x60a80], desc[UR60][R62.64], P1 ;  /* 0x60a800003e0b7fae */ /* 0x000fe8000892187c */
[----:B------:R-:W-:Y:S04]  /*77ba0*/  STL.64 [R1+0x2670], R60 ;  /* 0x0026703c01007387 */ /* 0x000fe80000100a00 */
[----:B------:R-:W-:Y:S04]  /*77bb0*/  LDGSTS.E [R4+0x60e80], desc[UR60][R60.64], P1 ;  /* 0x60e800003c047fae */ /* 0x000fe8000892187c */
[----:B------:R3:W-:Y:S04]  /*77bc0*/  STL.64 [R1+0x2678], R58 ;  /* 0x0026783a01007387 */ /* 0x0007e80000100a00 */
[----:B------:R3:W-:Y:S01]  /*77bd0*/  LDGSTS.E [R0+0x61280], desc[UR60][R58.64], P1 ;  /* 0x612800003a007fae */ /* 0x0007e2000892187c */
[----:B-1----:R-:W-:-:S05]  /*77be0*/  IMAD.WIDE R66, R5, 0x4, R128 ;  /* 0x0000000405427825 */ /* 0x002fca00078e0280 */
[----:B------:R-:W-:Y:S04]  /*77bf0*/  STL.64 [R1+0x26c0], R66 ;  /* 0x0026c04201007387 */ /* 0x000fe80000100a00 */
[----:B------:R-:W-:Y:S01]  /*77c00*/  LDGSTS.E [R56+0x61680], desc[UR60][R66.64], P1 ;  /* 0x6168000042387fae */ /* 0x000fe2000892187c */
[----:B---3--:R-:W-:-:S04]  /*77c10*/  IMAD.WIDE R58, R5, 0x4, R240 ;  /* 0x00000004053a7825 */ /* 0x008fc800078e02f0 */
[----:B--2---:R-:W-:-:S04]  /*77c20*/  IMAD.WIDE R64, R5, 0x4, R130 ;  /* 0x0000000405407825 */ /* 0x004fc800078e0282 */
[----:B------:R-:W-:-:S04]  /*77c30*/  IMAD.WIDE R62, R5, 0x4, R132 ;  /* 0x00000004053e7825 */ /* 0x000fc800078e0284 */
        /* <DEDUP_REMOVED lines=8> */
[----:B------:R2:W-:Y:S01]  /*77cc0*/  LDGSTS.E [R0+0x62680], desc[UR60][R58.64], P1 ;  /* 0x626800003a007fae */ /* 0x0005e2000892187c */
[----:B-1----:R-:W-:-:S04]  /*77cd0*/  IMAD.WIDE R60, R5, 0x4, R230 ;  /* 0x00000004053c7825 */ /* 0x002fc800078e02e6 */
[C---:B--2---:R-:W-:Y:S01]  /*77ce0*/  IMAD.WIDE R58, R5.reuse, 0x4, R220 ;  /* 0x00000004053a7825 */ /* 0x044fe200078e02dc */
        /* <DEDUP_REMOVED lines=17> */
[----:B------:R-:W3:Y:S04]  /*77e00*/  LDL.LU.64 R224, [R1+0x528] ;  /* 0x0005280001e07983 */ /* 0x000ee80000300a00 */
[----:B------:R-:W-:Y:S04]  /*77e10*/  STL.64 [R1+0x27e8], R28 ;  /* 0x0027e81c01007387 */ /* 0x000fe80000100a00 */
[----:B------:R3:W-:Y:S04]  /*77e20*/  STL.64 [R1+0x27e0], R26 ;  /* 0x0027e01a01007387 */ /* 0x0007e80000100a00 */
        /* <DEDUP_REMOVED lines=10> */
[----:B------:R-:W3:Y:S04]  /*77ed0*/  LDL.LU.64 R124, [R1+0x468] ;  /* 0x00046800017c7983 */ /* 0x000ee80000300a00 */
[----:B------:R-:W3:Y:S04]  /*77ee0*/  LDL.LU.64 R116, [R1+0x448] ;  /* 0x0004480001747983 */ /* 0x000ee80000300a00 */
[----:B------:R-:W3:Y:S04]  /*77ef0*/  LDL.LU.64 R118, [R1+0x428] ;  /* 0x0004280001767983 */ /* 0x000ee80000300a00 */
[----:B------:R-:W-:Y:S04]  /*77f00*/  LDGSTS.E [R56+0x62a80], desc[UR60][R60.64], P1 ;  /* 0x62a800003c387fae */ /* 0x000fe8000892187c */
[----:B------:R-:W-:Y:S04]  /*77f10*/  LDGSTS.E [R15+0x62e80], desc[UR60][R58.64], P1 ;  /* 0x62e800003a0f7fae */ /* 0x000fe8000892187c */
[----:B------:R-:W-:Y:S04]  /*77f20*/  LDGSTS.E [R11+0x63280], desc[UR60][R54.64], P1 ;  /* 0x63280000360b7fae */ /* 0x000fe8000892187c */
[----:B------:R-:W-:Y:S04]  /*77f30*/  LDGSTS.E [R4+0x63680], desc[UR60][R52.64], P1 ;  /* 0x6368000034047fae */ /* 0x000fe8000892187c */
[----:B------:R1:W-:Y:S01]  /*77f40*/  LDGSTS.E [R0+0x63a80], desc[UR60][R50.64], P1 ;  /* 0x63a8000032007fae */ /* 0x0003e2000892187c */
[----:B----4-:R-:W-:-:S04]  /*77f50*/  IMAD.WIDE R220, R5, 0x4, R130 ;  /* 0x0000000405dc7825 */ /* 0x010fc800078e0282 */
[----:B--2---:R-:W-:Y:S01]  /*77f60*/  IMAD.WIDE R222, R5, 0x4, R132 ;  /* 0x0000000405de7825 */ /* 0x004fe200078e0284 */
[----:B------:R-:W2:Y:S04]  /*77f70*/  LDL.LU.64 R130, [R1+0x408] ;  /* 0x0004080001827983 */ /* 0x000ea80000300a00 */
[----:B------:R-:W4:Y:S01]  /*77f80*/  LDL.LU.64 R132, [R1+0x3e8] ;  /* 0x0003e80001847983 */ /* 0x000f220000300a00 */
[----:B-1----:R-:W-:-:S05]  /*77f90*/  VIADD R50, R249, 0x100000 ;  /* 0x00100000f9327836 */ /* 0x002fca0000000000 */
        /* <DEDUP_REMOVED lines=11> */
[----:B---3--:R-:W-:-:S04]  /*78050*/  IMAD.WIDE R230, R5, 0x4, R120 ;  /* 0x0000000405e67825 */ /* 0x008fc800078e0278 */
[C---:B------:R-:W-:Y:S01]  /*78060*/  IMAD.WIDE R232, R5.reuse, 0x4, R122 ;  /* 0x0000000405e87825 */ /* 0x040fe200078e027a */
[----:B------:R-:W3:Y:S03]  /*78070*/  LDL.LU.64 R120, [R1+0x3c8] ;  /* 0x0003c80001787983 */ /* 0x000ee60000300a00 */
[C---:B------:R-:W-:Y:S01]  /*78080*/  IMAD.WIDE R240, R5.reuse, 0x4, R134 ;  /* 0x0000000405f07825 */ /* 0x040fe200078e0286 */
[----:B------:R-:W3:Y:S03]  /*78090*/  LDL.LU.64 R122, [R1+0x3a8] ;  /* 0x0003a800017a7983 */ /* 0x000ee60000300a00 */
[----:B------:R-:W-:Y:S01]  /*780a0*/  IMAD.WIDE R246, R5, 0x4, R126 ;  /* 0x0000000405f67825 */ /* 0x000fe200078e027e */
[----:B------:R-:W3:Y:S04]  /*780b0*/  LDL.LU.64 R134, [R1+0x388] ;  /* 0x0003880001867983 */ /* 0x000ee80000300a00 */
[----:B------:R-:W3:Y:S01]  /*780c0*/  LDL.LU.64 R126, [R1+0x368] ;  /* 0x00036800017e7983 */ /* 0x000ee20000300a00 */
[C---:B-1----:R-:W-:Y:S01]  /*780d0*/  VIADD R30, R249.reuse, 0x100000 ;  /* 0x00100000f91e7836 */ /* 0x042fe20000000000 */
[----:B------:R-:W-:-:S04]  /*780e0*/  IADD3 R249, R249, 0x100000, RZ ;  /* 0x00100000f9f97810 */ /* 0x000fc80007ffe0ff */
[----:B------:R-:W-:Y:S04]  /*780f0*/  LDGSTS.E [R30+0x66680], desc[UR60][R28.64], P1 ;  /* 0x666800001c1e7fae */ /* 0x000fe8000892187c */
[----:B------:R1:W-:Y:S04]  /*78100*/  LDGSTS.E [R15+0x66a80], desc[UR60][R26.64], P1 ;  /* 0x66a800001a0f7fae */ /* 0x0003e8000892187c */
[----:B------:R1:W-:Y:S04]  /*78110*/  LDGSTS.E [R11+0x66e80], desc[UR60][R24.64], P1 ;  /* 0x66e80000180b7fae */ /* 0x0003e8000892187c */
[----:B------:R-:W-:Y:S04]  /*78120*/  LDGSTS.E [R4+0x67280], desc[UR60][R22.64], P1 ;  /* 0x6728000016047fae */ /* 0x000fe8000892187c */
[----:B------:R-:W-:Y:S04]  /*78130*/  LDGSTS.E [R0+0x67680], desc[UR60][R20.64], P1 ;  /* 0x6768000014007fae */ /* 0x000fe8000892187c */
[----:B------:R1:W-:Y:S01]  /*78140*/  LDGSTS.E [R249+0x67a80], desc[UR60][R18.64], P1 ;  /* 0x67a8000012f97fae */ /* 0x0003e2000892187c */
[----:B------:R-:W-:-:S03]  /*78150*/  IMAD.WIDE R224, R5, 0x4, R224 ;  /* 0x0000000405e07825 */ /* 0x000fc600078e02e0 */
[----:B------:R4:W-:Y:S01]  /*78160*/  LDGSTS.E [R15+0x67e80], desc[UR60][R16.64], P1 ;  /* 0x67e80000100f7fae */ /* 0x0009e2000892187c */
[----:B-1----:R-:W-:-:S04]  /*78170*/  IMAD.WIDE R26, R5, 0x4, R124 ;  /* 0x00000004051a7825 */ /* 0x002fc800078e027c */
[----:B------:R-:W-:-:S04]  /*78180*/  IMAD.WIDE R24, R5, 0x4, R116 ;  /* 0x0000000405187825 */ /* 0x000fc800078e0274 */
[----:B------:R-:W-:-:S04]  /*78190*/  IMAD.WIDE R248, R5, 0x4, R128 ;  /* 0x0000000405f87825 */ /* 0x000fc800078e0280 */
[C---:B------:R-:W-:Y:S01]  /*781a0*/  IMAD.WIDE R22, R5.reuse, 0x4, R118 ;  /* 0x0000000405167825 */ /* 0x040fe200078e0276 */
[----:B------:R-:W3:Y:S04]  /*781b0*/  LDL.LU.64 R128, [R1+0x348] ;  /* 0x0003480001807983 */ /* 0x000ee80000300a00 */
[----:B------:R3:W-:Y:S04]  /*781c0*/  STL.64 [R1+0xf50], R26 ;  /* 0x000f501a01007387 */ /* 0x0007e80000100a00 */
[----:B------:R1:W-:Y:S04]  /*781d0*/  STL.64 [R1+0x1018], R24 ;  /* 0x0010181801007387 */ /* 0x0003e80000100a00 */
[----:B------:R1:W-:Y:S01]  /*781e0*/  STL.64 [R1+0x1098], R22 ;  /* 0x0010981601007387 */ /* 0x0003e20000100a00 */
[----:B--2---:R-:W-:-:S04]  /*781f0*/  IMAD.WIDE R20, R5, 0x4, R130 ;  /* 0x0000000405147825 */ /* 0x004fc800078e0282 */
[C---:B----4-:R-:W-:Y:S01]  /*78200*/  IMAD.WIDE R18, R5.reuse, 0x4, R132 ;  /* 0x0000000405127825 */ /* 0x050fe200078e0284 */
        /* <DEDUP_REMOVED lines=8> */
[C---:B------:R-:W-:Y:S01]  /*78290*/  IADD3 R4, R250.reuse, 0x100000, RZ ;  /* 0x00100000fa047810 */ /* 0x040fe20007ffe0ff */
[C---:B------:R-:W-:Y:S01]  /*782a0*/  VIADD R0, R250.reuse, 0x100000 ;  /* 0x00100000fa007836 */ /* 0x040fe20000000000 */
[C---:B------:R-:W-:Y:S01]  /*782b0*/  IADD3 R16, R250.reuse, 0x100000, RZ ;  /* 0x00100000fa107810 */ /* 0x040fe20007ffe0ff */
[----:B------:R-:W-:Y:S01]  /*782c0*/  VIADD R15, R250, 0x100000 ;  /* 0x00100000fa0f7836 */ /* 0x000fe20000000000 */
        /* <DEDUP_REMOVED lines=10> */
[----:B------:R2:W-:Y:S04]  /*78370*/  LDGSTS.E [R11+0x42b00], desc[UR60][R22.64], P1 ;  /* 0x42b00000160b7fae */ /* 0x0005e8000892187c */
[----:B------:R2:W-:Y:S04]  /*78380*/  LDGSTS.E [R4+0x42f00], desc[UR60][R20.64], P1 ;  /* 0x42f0000014047fae */ /* 0x0005e8000892187c */
[----:B------:R4:W-:Y:S01]  /*78390*/  LDGSTS.E [R0+0x43300], desc[UR60][R18.64], P1 ;  /* 0x4330000012007fae */ /* 0x0009e2000892187c */
[----:B---3--:R-:W-:-:S04]  /*783a0*/  IMAD.WIDE R26, R5, 0x4, R120 ;  /* 0x00000004051a7825 */ /* 0x008fc800078e0278 */
[----:B-1----:R-:W-:-:S04]  /*783b0*/  IMAD.WIDE R24, R5, 0x4, R122 ;  /* 0x0000000405187825 */ /* 0x002fc800078e027a */
[----:B--2---:R-:W-:-:S04]  /*783c0*/  IMAD.WIDE R22, R5, 0x4, R134 ;  /* 0x0000000405167825 */ /* 0x004fc800078e0286 */
        /* <DEDUP_REMOVED lines=11> */
[----:B------:R-:W4:Y:S04]  /*78480*/  LDL.LU.64 R120, [R1+0x288] ;  /* 0x0002880001787983 */ /* 0x000f280000300a00 */
[----:B------:R-:W4:Y:S04]  /*78490*/  LDL.LU.64 R122, [R1+0x268] ;  /* 0x00026800017a7983 */ /* 0x000f280000300a00 */
[----:B------:R-:W4:Y:S04]  /*784a0*/  LDL.LU.64 R134, [R1+0x248] ;  /* 0x0002480001867983 */ /* 0x000f280000300a00 */
[----:B------:R-:W4:Y:S04]  /*784b0*/  LDL.LU.64 R126, [R1+0x228] ;  /* 0x00022800017e7983 */ /* 0x000f280000300a00 */
[----:B------:R4:W-:Y:S04]  /*784c0*/  LDGSTS.E [R0+0x44700], desc[UR60][R18.64], P1 ;  /* 0x4470000012007fae */ /* 0x0009e8000892187c */
[----:B------:R-:W4:Y:S01]  /*784d0*/  LDL.LU.64 R128, [R1+0x208] ;  /* 0x0002080001807983 */ /* 0x000f220000300a00 */
[----:B-1----:R-:W-:-:S04]  /*784e0*/  IMAD.WIDE R26, R5, 0x4, R124 ;  /* 0x00000004051a7825 */ /* 0x002fc800078e027c */
[----:B--2---:R-:W-:-:S04]  /*784f0*/  IMAD.WIDE R24, R5, 0x4, R116 ;  /* 0x0000000405187825 */ /* 0x004fc800078e0274 */
[----:B---3--:R-:W-:-:S04]  /*78500*/  IMAD.WIDE R22, R5, 0x4, R118 ;  /* 0x0000000405167825 */ /* 0x008fc800078e0276 */
[----:B------:R-:W-:-:S04]  /*78510*/  IMAD.WIDE R20, R5, 0x4, R130 ;  /* 0x0000000405147825 */ /* 0x000fc800078e0282 */
[C---:B----4-:R-:W-:Y:S01]  /*78520*/  IMAD.WIDE R18, R5.reuse, 0x4, R132 ;  /* 0x0000000405127825 */ /* 0x050fe200078e0284 */
[----:B------:R1:W-:Y:S04]  /*78530*/  STL.64 [R1+0x1500], R26 ;  /* 0x0015001a01007387 */ /* 0x0003e80000100a00 */
[----:B------:R2:W-:Y:S04]  /*78540*/  STL.64 [R1+0x1530], R24 ;  /* 0x0015301801007387 */ /* 0x0005e80000100a00 */
[----:B------:R3:W-:Y:S04]  /*78550*/  STL.64 [R1+0x2288], R22 ;  /* 0x0022881601007387 */ /* 0x0007e80000100a00 */
[----:B------:R4:W-:Y:S04]  /*78560*/  STL.64 [R1+0x22c8], R20 ;  /* 0x0022c81401007387 */ /* 0x0009e80000100a00 */
[----:B------:R4:W-:Y:S04]  /*78570*/  STL.64 [R1+0x2308], R18 ;  /* 0x0023081201007387 */ /* 0x0009e80000100a00 */
[----:B------:R-:W4:Y:S04]  /*78580*/  LDL.LU.64 R130, [R1+0x1e8] ;  /* 0x0001e80001827983 */ /* 0x000f280000300a00 */
[----:B------:R-:W4:Y:S04]  /*78590*/  LDL.LU.64 R132, [R1+0x1c8] ;  /* 0x0001c80001847983 */ /* 0x000f280000300a00 */
[----:B------:R1:W-:Y:S04]  /*785a0*/  LDGSTS.E [R16+0x44b00], desc[UR60][R26.64], P1 ;  /* 0x44b000001a107fae */ /* 0x0003e8000892187c */
[----:B------:R2:W-:Y:S04]  /*785b0*/  LDGSTS.E [R15+0x44f00], desc[UR60][R24.64], P1 ;  /* 0x44f00000180f7fae */ /* 0x0005e8000892187c */
[----:B------:R3:W-:Y:S04]  /*785c0*/  LDGSTS.E [R11+0x45300], desc[UR60][R22.64], P1 ;  /* 0x45300000160b7fae */ /* 0x0007e8000892187c */
        /* <DEDUP_REMOVED lines=14> */
[----:B------:R-:W4:Y:S04]  /*786b0*/  LDL.LU.64 R118, [R1+0x130] ;  /* 0x0001300001767983 */ /* 0x000f280000300a00 */
[----:B------:R4:W-:Y:S04]  /*786c0*/  STL.64 [R1+0x2468], R18 ;  /* 0x0024681201007387 */ /* 0x0009e80000100a00 */
[----:B------:R1:W-:Y:S04]  /*786d0*/  LDGSTS.E [R16+0x45f00], desc[UR60][R26.64], P1 ;  /* 0x45f000001a107fae */ /* 0x0003e8000892187c */
        /* <DEDUP_REMOVED lines=8> */
[----:B------:R4:W-:Y:S01]  /*78760*/  LDGSTS.E [R0+0x46f00], desc[UR60][R18.64], P1 ;  /* 0x46f0000012007fae */ /* 0x0009e2000892187c */
[----:B-1----:R-:W-:-:S04]  /*78770*/  IMAD.WIDE R26, R5, 0x4, R130 ;  /* 0x00000004051a7825 */ /* 0x002fc800078e0282 */
[C---:B--2---:R-:W-:Y:S01]  /*78780*/  IMAD.WIDE R24, R5.reuse, 0x4, R132 ;  /* 0x0000000405187825 */ /* 0x044fe200078e0284 */
[----:B------:R-:W2:Y:S04]  /*78790*/  LDL.LU.64 R130, [R1+0x40] ;  /* 0x0000400001827983 */ /* 0x000ea80000300a00 */
[----:B------:R1:W-:Y:S04]  /*787a0*/  STL.64 [R1+0x24b8], R26 ;  /* 0x0024b81a01007387 */ /* 0x0003e80000100a00 */
[----:B------:R-:W2:Y:S01]  /*787b0*/  LDL.LU.64 R132, [R1+0x18] ;  /* 0x0000180001847983 */ /* 0x000ea20000300a00 */
[----:B---3--:R-:W-:-:S04]  /*787c0*/  IMAD.WIDE R22, R5, 0x4, R112 ;  /* 0x0000000405167825 */ /* 0x008fc800078e0270 */
[----:B----4-:R-:W-:-:S04]  /*787d0*/  IMAD.WIDE R20, R5, 0x4, R124 ;  /* 0x0000000405147825 */ /* 0x010fc800078e027c */
[C---:B------:R-:W-:Y:S01]  /*787e0*/  IMAD.WIDE R18, R5.reuse, 0x4, R116 ;  /* 0x0000000405127825 */ /* 0x040fe200078e0274 */
        /* <DEDUP_REMOVED lines=25> */
[----:B---3--:R-:W-:-:S04]  /*78980*/  IMAD.WIDE R20, R5, 0x4, R238 ;  /* 0x0000000405147825 */ /* 0x008fc800078e02ee */
[C---:B----4-:R-:W-:Y:S01]  /*78990*/  IMAD.WIDE R18, R5.reuse, 0x4, R228 ;  /* 0x0000000405127825 */ /* 0x050fe200078e02e4 */
[----:B------:R1:W-:Y:S04]  /*789a0*/  STL.64 [R1+0x25e0], R26 ;  /* 0x0025e01a01007387 */ /* 0x0003e80000100a00 */
[----:B------:R1:W-:Y:S02]  /*789b0*/  LDGSTS.E [R16+0x61b00], desc[UR60][R26.64], P1 ;  /* 0x61b000001a107fae */ /* 0x0003e4000892187c */
        /* <DEDUP_REMOVED lines=48> */
[----:B------:R2:W-:Y:S04]  /*78cc0*/  STL.64 [R1+0x2700], R22 ;  /* 0x0027001601007387 */ /* 0x0005e80000100a00 */
[----:B------:R3:W-:Y:S04]  /*78cd0*/  STL.64 [R1+0x2740], R20 ;  /* 0x0027401401007387 */ /* 0x0007e80000100a00 */
[----:B------:R1:W-:Y:S04]  /*78ce0*/  LDGSTS.E [R15+0x65b00], desc[UR60][R24.64], P1 ;  /* 0x65b00000180f7fae */ /* 0x0003e8000892187c */
[----:B------:R4:W-:Y:S04]  /*78cf0*/  STL.64 [R1+0x2738], R18 ;  /* 0x0027381201007387 */ /* 0x0009e80000100a00 */
[----:B------:R-:W4:Y:S04]  /*78d00*/  LDL.LU.64 R116, [R1+0x560] ;  /* 0x0005600001747983 */ /* 0x000f280000300a00 */
[----:B------:R-:W4:Y:S04]  /*78d10*/  LDL.LU.64 R118, [R1+0x540] ;  /* 0x0005400001767983 */ /* 0x000f280000300a00 */
[----:B------:R-:W4:Y:S04]  /*78d20*/  LDL.LU.64 R120, [R1+0x520] ;  /* 0x0005200001787983 */ /* 0x000f280000300a00 */
[----:B------:R-:W4:Y:S01]  /*78d30*/  LDL.LU.64 R132, [R1+0x500] ;  /* 0x0005000001847983 */ /* 0x000f220000300a00 */
[----:B------:R-:W-:-:S03]  /*78d40*/  IMAD.WIDE R26, R5, 0x4, R164 ;  /* 0x00000004051a7825 */ /* 0x000fc600078e02a4 */
[----:B------:R2:W-:Y:S04]  /*78d50*/  LDGSTS.E [R11+0x65f00], desc[UR60][R22.64], P1 ;  /* 0x65f00000160b7fae */ /* 0x0005e8000892187c */
[----:B------:R3:W-:Y:S04]  /*78d60*/  LDGSTS.E [R4+0x66300], desc[UR60][R20.64], P1 ;  /* 0x6630000014047fae */ /* 0x0007e8000892187c */
[----:B------:R4:W-:Y:S01]  /*78d70*/  LDGSTS.E [R0+0x66700], desc[UR60][R18.64], P1 ;  /* 0x6670000012007fae */ /* 0x0009e2000892187c */
[----:B-1----:R-:W-:-:S03]  /*78d80*/  IMAD.WIDE R24, R5, 0x4, R166 ;  /* 0x0000000405187825 */ /* 0x002fc600078e02a6 */
[----:B------:R-:W-:Y:S04]  /*78d90*/  STL.64 [R1+0x2730], R26 ;  /* 0x0027301a01007387 */ /* 0x000fe80000100a00 */
[----:B------:R-:W-:Y:S04]  /*78da0*/  LDGSTS.E [R16+0x66b00], desc[UR60][R26.64], P1 ;  /* 0x66b000001a107fae */ /* 0x000fe8000892187c */
[----:B------:R1:W-:Y:S04]  /*78db0*/  STL.64 [R1+0x2728], R24 ;  /* 0x0027281801007387 */ /* 0x0003e80000100a00 */
[----:B------:R1:W-:Y:S01]  /*78dc0*/  LDGSTS.E [R15+0x66f00], desc[UR60][R24.64], P1 ;  /* 0x66f00000180f7fae */ /* 0x0003e2000892187c */
[----:B--2---:R-:W-:-:S04]  /*78dd0*/  IMAD.WIDE R22, R5, 0x4, R168 ;  /* 0x0000000405167825 */ /* 0x004fc800078e02a8 */
[----:B---3--:R-:W-:-:S04]  /*78de0*/  IMAD.WIDE R20, R5, 0x4, R170 ;  /* 0x0000000405147825 */ /* 0x008fc800078e02aa */
[C---:B----4-:R-:W-:Y:S01]  /*78df0*/  IMAD.WIDE R18, R5.reuse, 0x4, R172 ;  /* 0x0000000405127825 */ /* 0x050fe200078e02ac */
[----:B------:R-:W-:Y:S04]  /*78e00*/  STL.64 [R1+0x2720], R22 ;  /* 0x0027201601007387 */ /* 0x000fe80000100a00 */
[----:B------:R-:W-:Y:S04]  /*78e10*/  STL.64 [R1+0x2718], R20 ;  /* 0x0027181401007387 */ /* 0x000fe80000100a00 */
[----:B------:R2:W-:Y:S04]  /*78e20*/  STL.64 [R1+0x2710], R18 ;  /* 0x0027101201007387 */ /* 0x0005e80000100a00 */
[----:B------:R-:W3:Y:S04]  /*78e30*/  LDL.LU.64 R122, [R1+0x4e0] ;  /* 0x0004e000017a7983 */ /* 0x000ee80000300a00 */
[----:B------:R-:W4:Y:S04]  /*78e40*/  LDL.LU.64 R134, [R1+0x4c0] ;  /* 0x0004c00001867983 */ /* 0x000f280000300a00 */
[----:B------:R-:W4:Y:S04]  /*78e50*/  LDL.LU.64 R126, [R1+0x4a0] ;  /* 0x0004a000017e7983 */ /* 0x000f280000300a00 */
[----:B------:R-:W4:Y:S01]  /*78e60*/  LDL.LU.64 R128, [R1+0x480] ;  /* 0x0004800001807983 */ /* 0x000f220000300a00 */
[----:B-1----:R-:W-:-:S03]  /*78e70*/  IMAD.WIDE R24, R5, 0x4, R174 ;  /* 0x0000000405187825 */ /* 0x002fc600078e02ae */
[----:B------:R-:W4:Y:S04]  /*78e80*/  LDL.LU.64 R130, [R1+0x460] ;  /* 0x0004600001827983 */ /* 0x000f280000300a00 */
[----:B------:R-:W-:Y:S04]  /*78e90*/  LDGSTS.E [R11+0x67300], desc[UR60][R22.64], P1 ;  /* 0x67300000160b7fae */ /* 0x000fe8000892187c */
[----:B------:R-:W-:Y:S04]  /*78ea0*/  LDGSTS.E [R4+0x67700], desc[UR60][R20.64], P1 ;  /* 0x6770000014047fae */ /* 0x000fe8000892187c */
[----:B------:R1:W-:Y:S04]  /*78eb0*/  STL.64 [R1+0x26f8], R24 ;  /* 0x0026f81801007387 */ /* 0x0003e80000100a00 */
[----:B------:R2:W-:Y:S04]  /*78ec0*/  LDGSTS.E [R0+0x67b00], desc[UR60][R18.64], P1 ;  /* 0x67b0000012007fae */ /* 0x0005e8000892187c */
[----:B------:R-:W4:Y:S01]  /*78ed0*/  LDL.LU.64 R124, [R1+0x440] ;  /* 0x00044000017c7983 */ /* 0x000f220000300a00 */
[----:B------:R-:W-:-:S04]  /*78ee0*/  IMAD.WIDE R16, R5, 0x4, R116 ;  /* 0x0000000405107825 */ /* 0x000fc800078e0274 */
[C---:B--2---:R-:W-:Y:S01]  /*78ef0*/  IMAD.WIDE R18, R5.reuse, 0x4, R118 ;  /* 0x0000000405127825 */ /* 0x044fe200078e0276 */
[----:B------:R-:W2:Y:S03]  /*78f00*/  LDL.LU.64 R116, [R1+0x420] ;  /* 0x0004200001747983 */ /* 0x000ea60000300a00 */
[C---:B------:R-:W-:Y:S01]  /*78f10*/  IMAD.WIDE R20, R5.reuse, 0x4, R120 ;  /* 0x0000000405147825 */ /* 0x040fe200078e0278 */
[----:B------:R-:W2:Y:S03]  /*78f20*/  LDL.LU.64 R118, [R1+0x400] ;  /* 0x0004000001767983 */ /* 0x000ea60000300a00 */
[C---:B------:R-:W-:Y:S01]  /*78f30*/  IMAD.WIDE R22, R5.reuse, 0x4, R132 ;  /* 0x0000000405167825 */ /* 0x040fe200078e0284 */
[----:B------:R-:W2:Y:S04]  /*78f40*/  LDL.LU.64 R120, [R1+0x3e0] ;  /* 0x0003e00001787983 */ /* 0x000ea80000300a00 */
[----:B------:R-:W2:Y:S01]  /*78f50*/  LDL.LU.64 R132, [R1+0x3c0] ;  /* 0x0003c00001847983 */ /* 0x000ea20000300a00 */
[----:B---3--:R-:W-:-:S04]  /*78f60*/  IMAD.WIDE R152, R5, 0x4, R122 ;  /* 0x0000000405987825 */ /* 0x008fc800078e027a */
[C---:B----4-:R-:W-:Y:S01]  /*78f70*/  IMAD.WIDE R154, R5.reuse, 0x4, R134 ;  /* 0x00000004059a7825 */ /* 0x050fe200078e0286 */
[----:B------:R-:W3:Y:S03]  /*78f80*/  LDL.LU.64 R122, [R1+0x3a0] ;  /* 0x0003a000017a7983 */ /* 0x000ee60000300a00 */
[C---:B------:R-:W-:Y:S01]  /*78f90*/  IMAD.WIDE R156, R5.reuse, 0x4, R126 ;  /* 0x00000004059c7825 */ /* 0x040fe200078e027e */
[----:B------:R-:W4:Y:S04]  /*78fa0*/  LDL.LU.64 R134, [R1+0x380] ;  /* 0x0003800001867983 */ /* 0x000f280000300a00 */
[----:B------:R-:W4:Y:S01]  /*78fb0*/  LDL.LU.64 R126, [R1+0x360] ;  /* 0x00036000017e7983 */ /* 0x000f220000300a00 */
[----:B------:R-:W-:-:S04]  /*78fc0*/  IMAD.WIDE R158, R5, 0x4, R128 ;  /* 0x00000004059e7825 */ /* 0x000fc800078e0280 */
[C---:B------:R-:W-:Y:S01]  /*78fd0*/  IMAD.WIDE R160, R5.reuse, 0x4, R130 ;  /* 0x0000000405a07825 */ /* 0x040fe200078e0282 */
[----:B------:R-:W4:Y:S04]  /*78fe0*/  LDL.LU.64 R128, [R1+0x340] ;  /* 0x0003400001807983 */ /* 0x000f280000300a00 */
[----:B------:R-:W4:Y:S01]  /*78ff0*/  LDL.LU.64 R130, [R1+0x320] ;  /* 0x0003200001827983 */ /* 0x000f220000300a00 */
[----:B------:R-:W-:-:S03]  /*79000*/  IMAD.WIDE R162, R5, 0x4, R124 ;  /* 0x0000000405a27825 */ /* 0x000fc600078e027c */
[----:B------:R-:W4:Y:S01]  /*79010*/  LDL.LU.64 R124, [R1+0x300] ;  /* 0x00030000017c7983 */ /* 0x000f220000300a00 */
[----:B--2---:R-:W-:-:S04]  /*79020*/  IMAD.WIDE R164, R5, 0x4, R116 ;  /* 0x0000000405a47825 */ /* 0x004fc800078e0274 */
[C---:B------:R-:W-:Y:S01]  /*79030*/  IMAD.WIDE R166, R5.reuse, 0x4, R118 ;  /* 0x0000000405a67825 */ /* 0x040fe200078e0276 */
        /* <DEDUP_REMOVED lines=16> */
[----:B------:R-:W-:-:S05]  /*79140*/  IMAD.WIDE R34, R5, 0x4, R124 ;  /* 0x0000000405227825 */ /* 0x000fca00078e027c */
[----:B------:R3:W-:Y:S01]  /*79150*/  STL.64 [R1+0x1400], R34 ;  /* 0x0014002201007387 */ /* 0x0007e20000100a00 */
[----:B--2---:R-:W-:-:S04]  /*79160*/  IMAD.WIDE R32, R5, 0x4, R116 ;  /* 0x0000000405207825 */ /* 0x004fc800078e0274 */
[----:B------:R-:W-:-:S04]  /*79170*/  IMAD.WIDE R30, R5, 0x4, R118 ;  /* 0x00000004051e7825 */ /* 0x000fc800078e0276 */
[----:B------:R-:W-:-:S04]  /*79180*/  IMAD.WIDE R28, R5, 0x4, R120 ;  /* 0x00000004051c7825 */ /* 0x000fc800078e0278 */
[----:B------:R-:W-:Y:S01]  /*79190*/  IMAD.WIDE R26, R5, 0x4, R132 ;  /* 0x00000004051a7825 */ /* 0x000fe200078e0284 */
[----:B------:R4:W-:Y:S04]  /*791a0*/  STL.64 [R1+0x1490], R32 ;  /* 0x0014902001007387 */ /* 0x0009e80000100a00 */
[----:B------:R2:W-:Y:S04]  /*791b0*/  STL.64 [R1+0x14c0], R30 ;  /* 0x0014c01e01007387 */ /* 0x0005e80000100a00 */
[----:B------:R2:W-:Y:S04]  /*791c0*/  STL.64 [R1+0x14f0], R28 ;  /* 0x0014f01c01007387 */ /* 0x0005e80000100a00 */
[----:B------:R2:W-:Y:S04]  /*791d0*/  STL.64 [R1+0x1520], R26 ;  /* 0x0015201a01007387 */ /* 0x0005e80000100a00 */
[----:B------:R-:W2:Y:S01]  /*791e0*/  LDL.LU.64 R132, [R1+0x1c0] ;  /* 0x0001c00001847983 */ /* 0x000ea20000300a00 */
[----:B------:R-:W-:Y:S01]  /*791f0*/  IADD3 R250, R250, 0x100000, RZ ;  /* 0x00100000fafa7810 */ /* 0x000fe20007ffe0ff */
[C---:B------:R-:W-:Y:S01]  /*79200*/  VIADD R15, R251.reuse, 0x100000 ;  /* 0x00100000fb0f7836 */ /* 0x040fe20000000000 */
[C---:B------:R-:W-:Y:S01]  /*79210*/  IADD3 R11, R251.reuse, 0x100000, RZ ;  /* 0x00100000fb0b7810 */ /* 0x040fe20007ffe0ff */
[C---:B------:R-:W-:Y:S01]  /*79220*/  VIADD R4, R251.reuse, 0x100000 ;  /* 0x00100000fb047836 */ /* 0x040fe20000000000 */
[C---:B------:R-:W-:Y:S01]  /*79230*/  IADD3 R0, R251.reuse, 0x100000, RZ ;  /* 0x00100000fb007810 */ /* 0x040fe20007ffe0ff */
[----:B------:R1:W-:Y:S04]  /*79240*/  LDGSTS.E [R250+0x67f00], desc[UR60][R24.64], P1 ;  /* 0x67f0000018fa7fae */ /* 0x0003e8000892187c */
[----:B------:R-:W-:Y:S04]  /*79250*/  LDGSTS.E [R15+0x40380], desc[UR60][R16.64], P1 ;  /* 0x40380000100f7fae */ /* 0x000fe8000892187c */
[----:B------:R-:W-:Y:S04]  /*79260*/  LDGSTS.E [R11+0x40780], desc[UR60][R18.64], P1 ;  /* 0x40780000120b7fae */ /* 0x000fe8000892187c */
[----:B------:R-:W-:Y:S04]  /*79270*/  LDGSTS.E [R4+0x40b80], desc[UR60][R20.64], P1 ;  /* 0x40b8000014047fae */ /* 0x000fe8000892187c */
[----:B------:R-:W-:Y:S04]  /*79280*/  LDGSTS.E [R0+0x40f80], desc[UR60][R22.64], P1 ;  /* 0x40f8000016007fae */ /* 0x000fe8000892187c */
[----:B------:R-:W2:Y:S04]  /*79290*/  LDL.LU.64 R112, [R1+0x1a0] ;  /* 0x0001a00001707983 */ /* 0x000ea80000300a00 */
[----:B------:R-:W2:Y:S04]  /*792a0*/  LDL.LU.64 R124, [R1+0x178] ;  /* 0x00017800017c7983 */ /* 0x000ea80000300a00 */
[----:B------:R-:W2:Y:S04]  /*792b0*/  LDL.LU.64 R116, [R1+0x150] ;  /* 0x0001500001747983 */ /* 0x000ea80000300a00 */
[----:B------:R-:W2:Y:S01]  /*792c0*/  LDL.LU.64 R118, [R1+0x128] ;  /* 0x0001280001767983 */ /* 0x000ea20000300a00 */
[----:B-1----:R-:W-:-:S05]  /*792d0*/  VIADD R24, R251, 0x100000 ;  /* 0x00100000fb187836 */ /* 0x002fca0000000000 */
        /* <DEDUP_REMOVED lines=21> */
[----:B----4-:R-:W-:-:S04]  /*79430*/  IMAD.WIDE R32, R5, 0x4, R134 ;  /* 0x0000000405207825 */ /* 0x010fc800078e0286 */
[----:B--2---:R-:W-:-:S04]  /*79440*/  IMAD.WIDE R30, R5, 0x4, R126 ;  /* 0x00000004051e7825 */ /* 0x004fc800078e027e */
[----:B-1----:R-:W-:-:S04]  /*79450*/  IMAD.WIDE R28, R5, 0x4, R128 ;  /* 0x00000004051c7825 */ /* 0x002fc800078e0280 */
[C---:B------:R-:W-:Y:S01]  /*79460*/  IMAD.WIDE R26, R5.reuse, 0x4, R130 ;  /* 0x00000004051a7825 */ /* 0x040fe200078e0282 */
[----:B------:R1:W-:Y:S04]  /*79470*/  STL.64 [R1+0x2390], R34 ;  /* 0x0023902201007387 */ /* 0x0003e80000100a00 */
[----:B------:R2:W-:Y:S04]  /*79480*/  STL.64 [R1+0x2400], R32 ;  /* 0x0024002001007387 */ /* 0x0005e80000100a00 */
[----:B------:R3:W-:Y:S04]  /*79490*/  STL.64 [R1+0x2438], R30 ;  /* 0x0024381e01007387 */ /* 0x0007e80000100a00 */
[----:B------:R-:W4:Y:S04]  /*794a0*/  LDL.LU.64 R120, [R1+0x100] ;  /* 0x0001000001787983 */ /* 0x000f280000300a00 */
[----:B------:R3:W-:Y:S04]  /*794b0*/  STL.64 [R1+0x2470], R28 ;  /* 0x0024701c01007387 */ /* 0x0007e80000100a00 */
[----:B------:R-:W4:Y:S04]  /*794c0*/  LDL.LU.64 R122, [R1+0xd8] ;  /* 0x0000d800017a7983 */ /* 0x000f280000300a00 */
[----:B------:R3:W-:Y:S04]  /*794d0*/  STL.64 [R1+0x24c0], R26 ;  /* 0x0024c01a01007387 */ /* 0x0007e80000100a00 */
[----:B------:R-:W4:Y:S04]  /*794e0*/  LDL.LU.64 R134, [R1+0xb0] ;  /* 0x0000b00001867983 */ /* 0x000f280000300a00 */
[----:B------:R-:W4:Y:S04]  /*794f0*/  LDL.LU.64 R126, [R1+0x88] ;  /* 0x00008800017e7983 */ /* 0x000f280000300a00 */
[----:B------:R-:W4:Y:S04]  /*79500*/  LDL.LU.64 R128, [R1+0x60] ;  /* 0x0000600001807983 */ /* 0x000f280000300a00 */
[----:B------:R1:W-:Y:S04]  /*79510*/  LDGSTS.E [R24+0x46380], desc[UR60][R34.64], P1 ;  /* 0x4638000022187fae */ /* 0x0003e8000892187c */
[----:B------:R-:W4:Y:S04]  /*79520*/  LDL.LU.64 R130, [R1+0x38] ;  /* 0x0000380001827983 */ /* 0x000f280000300a00 */
[----:B------:R2:W-:Y:S04]  /*79530*/  LDGSTS.E [R15+0x46780], desc[UR60][R32.64], P1 ;  /* 0x46780000200f7fae */ /* 0x0005e8000892187c */
[----:B------:R3:W-:Y:S04]  /*79540*/  LDGSTS.E [R11+0x46b80], desc[UR60][R30.64], P1 ;  /* 0x46b800001e0b7fae */ /* 0x0007e8000892187c */
[----:B------:R3:W-:Y:S04]  /*79550*/  LDGSTS.E [R4+0x46f80], desc[UR60][R28.64], P1 ;  /* 0x46f800001c047fae */ /* 0x0007e8000892187c */
[----:B------:R3:W-:Y:S01]  /*79560*/  LDGSTS.E [R0+0x47380], desc[UR60][R26.64], P1 ;  /* 0x473800001a007fae */ /* 0x0007e2000892187c */
[----:B-1----:R-:W-:-:S03]  /*79570*/  IMAD.WIDE R34, R5, 0x4, R132 ;  /* 0x0000000405227825 */ /* 0x002fc600078e0284 */
[----:B------:R-:W4:Y:S04]  /*79580*/  LDL.LU.64 R132, [R1+0x10] ;  /* 0x0000100001847983 */ /* 0x000f280000300a00 */
[----:B------:R4:W-:Y:S04]  /*79590*/  STL.64 [R1+0x24f0], R34 ;  /* 0x0024f02201007387 */ /* 0x0009e80000100a00 */
[----:B------:R4:W-:Y:S01]  /*795a0*/  LDGSTS.E [R24+0x47780], desc[UR60][R34.64], P1 ;  /* 0x4778000022187fae */ /* 0x0009e2000892187c */
[----:B--2---:R-:W-:-:S04]  /*795b0*/  IMAD.WIDE R32, R5, 0x4, R112 ;  /* 0x0000000405207825 */ /* 0x004fc800078e0270 */
[----:B---3--:R-:W-:-:S04]  /*795c0*/  IMAD.WIDE R30, R5, 0x4, R124 ;  /* 0x00000004051e7825 */ /* 0x008fc800078e027c */
        /* <DEDUP_REMOVED lines=10> */
[----:B----4-:R-:W-:-:S04]  /*79670*/  IMAD.WIDE R34, R5, 0x4, R120 ;  /* 0x0000000405227825 */ /* 0x010fc800078e0278 */
[----:B-1----:R-:W-:-:S04]  /*79680*/  IMAD.WIDE R32, R5, 0x4, R122 ;  /* 0x0000000405207825 */ /* 0x002fc800078e027a */
[----:B--2---:R-:W-:-:S04]  /*79690*/  IMAD.WIDE R30, R5, 0x4, R134 ;  /* 0x00000004051e7825 */ /* 0x004fc800078e0286 */
[----:B---3--:R-:W-:-:S04]  /*796a0*/  IMAD.WIDE R28, R5, 0x4, R126 ;  /* 0x00000004051c7825 */ /* 0x008fc800078e027e */
[C---:B------:R-:W-:Y:S01]  /*796b0*/  IMAD.WIDE R26, R5.reuse, 0x4, R128 ;  /* 0x00000004051a7825 */ /* 0x040fe200078e0280 */
[----:B------:R-:W-:Y:S04]  /*796c0*/  STL.64 [R1+0x2568], R34 ;  /* 0x0025682201007387 */ /* 0x000fe80000100a00 */
[----:B------:R-:W-:Y:S04]  /*796d0*/  LDGSTS.E [R24+0x60b80], desc[UR60][R34.64], P1 ;  /* 0x60b8000022187fae */ /* 0x000fe8000892187c */
[----:B------:R-:W-:Y:S04]  /*796e0*/  STL.64 [R1+0x2570], R32 ;  /* 0x0025702001007387 */ /* 0x000fe80000100a00 */
[----:B------:R-:W-:Y:S04]  /*796f0*/  LDGSTS.E [R15+0x60f80], desc[UR60][R32.64], P1 ;  /* 0x60f80000200f7fae */ /* 0x000fe8000892187c */
[----:B------:R-:W-:Y:S04]  /*79700*/  STL.64 [R1+0x2578], R30 ;  /* 0x0025781e01007387 */ /* 0x000fe80000100a00 */
[----:B------:R-:W-:Y:S04]  /*79710*/  LDGSTS.E [R11+0x61380], desc[UR60][R30.64], P1 ;  /* 0x613800001e0b7fae */ /* 0x000fe8000892187c */
[----:B------:R1:W-:Y:S04]  /*79720*/  STL.64 [R1+0x2588], R28 ;  /* 0x0025881c01007387 */ /* 0x0003e80000100a00 */
[----:B------:R1:W-:Y:S04]  /*79730*/  LDGSTS.E [R4+0x61780], desc[UR60][R28.64], P1 ;  /* 0x617800001c047fae */ /* 0x0003e8000892187c */
[----:B------:R-:W-:Y:S04]  /*79740*/  STL.64 [R1+0x2590], R26 ;  /* 0x0025901a01007387 */ /* 0x000fe80000100a00 */
[----:B------:R-:W-:Y:S01]  /*79750*/  LDGSTS.E [R0+0x61b80], desc[UR60][R26.64], P1 ;  /* 0x61b800001a007fae */ /* 0x000fe2000892187c */
[----:B-1----:R-:W-:-:S05]  /*79760*/  IMAD.WIDE R28, R5, 0x4, R130 ;  /* 0x00000004051c7825 */ /* 0x002fca00078e0282 */
[----:B------:R1:W-:Y:S04]  /*79770*/  LDGSTS.E [R24+0x61f80], desc[UR60][R28.64], P1 ;  /* 0x61f800001c187fae */ /* 0x0003e8000892187c */
[----:B------:R1:W-:Y:S01]  /*79780*/  STL.64 [R1+0x2598], R28 ;  /* 0x0025981c01007387 */ /* 0x0003e20000100a00 */
[----:B------:R-:W-:-:S04]  /*79790*/  IMAD.WIDE R34, R5, 0x4, R198 ;  /* 0x0000000405227825 */ /* 0x000fc800078e02c6 */
[----:B------:R-:W-:-:S04]  /*797a0*/  IMAD.WIDE R32, R5, 0x4, R200 ;  /* 0x0000000405207825 */ /* 0x000fc800078e02c8 */
[----:B------:R-:W-:-:S04]  /*797b0*/  IMAD.WIDE R30, R5, 0x4, R202 ;  /* 0x00000004051e7825 */ /* 0x000fc800078e02ca */
[----:B-1----:R-:W-:-:S04]  /*797c0*/  IMAD.WIDE R28, R5, 0x4, R194 ;  /* 0x00000004051c7825 */ /* 0x002fc800078e02c2 */
[----:B------:R-:W-:-:S05]  /*797d0*/  IMAD.WIDE R26, R5, 0x4, R132 ;  /* 0x00000004051a7825 */ /* 0x000fca00078e0284 */
[----:B------:R1:W-:Y:S04]  /*797e0*/  LDGSTS.E [R15+0x62380], desc[UR60][R26.64], P1 ;  /* 0x623800001a0f7fae */ /* 0x0003e8000892187c */
[----:B------:R-:W-:Y:S04]  /*797f0*/  LDGSTS.E [R11+0x62780], desc[UR60][R236.64], P1 ;  /* 0x62780000ec0b7fae */ /* 0x000fe8000892187c */
[----:B------:R-:W-:Y:S04]  /*79800*/  LDGSTS.E [R4+0x62b80], desc[UR60][R226.64], P1 ;  /* 0x62b80000e2047fae */ /* 0x000fe8000892187c */
        /* <DEDUP_REMOVED lines=10> */
[----:B------:R2:W-:Y:S04]  /*798b0*/  STL.64 [R1+0x25d8], R28 ;  /* 0x0025d81c01007387 */ /* 0x0005e80000100a00 */
[----:B------:R2:W-:Y:S01]  /*798c0*/  LDGSTS.E [R4+0x65380], desc[UR60][R28.64], P1 ;  /* 0x653800001c047fae */ /* 0x0005e2000892187c */
[----:B-1----:R-:W-:-:S05]  /*798d0*/  IMAD.WIDE R26, R5, 0x4, R196 ;  /* 0x00000004051a7825 */ /* 0x002fca00078e02c4 */
[----:B------:R1:W-:Y:S04]  /*798e0*/  STL.64 [R1+0x25e8], R26 ;  /* 0x0025e81a01007387 */ /* 0x0003e80000100a00 */
[----:B------:R1:W-:Y:S01]  /*798f0*/  LDGSTS.E [R0+0x65780], desc[UR60][R26.64], P1 ;  /* 0x657800001a007fae */ /* 0x0003e2000892187c */
[----:B--2---:R-:W-:-:S03]  /*79900*/  IMAD.WIDE R28, R5, 0x4, R204 ;  /* 0x00000004051c7825 */ /* 0x004fc600078e02cc */
[----:B------:R-:W-:Y:S04]  /*79910*/  STL.64 [R1+0x25f0], R34 ;  /* 0x0025f02201007387 */ /* 0x000fe80000100a00 */
        /* <DEDUP_REMOVED lines=14> */
[----:B------:R-:W-:Y:S04]  /*79a00*/  STL.64 [R1+0x2638], R32 ;  /* 0x0026382001007387 */ /* 0x000fe80000100a00 */
[----:B------:R-:W-:Y:S01]  /*79a10*/  STL.64 [R1+0x2630], R30 ;  /* 0x0026301e01007387 */ /* 0x000fe20000100a00 */
[----:B------:R-:W2:Y:S03]  /*79a20*/  S2R R149, SR_TID.X ;  /* 0x0000000000957919 */ /* 0x000ea60000002100 */
[----:B------:R3:W-:Y:S01]  /*79a30*/  STL.64 [R1+0x2628], R28 ;  /* 0x0026281c01007387 */ /* 0x0007e20000100a00 */
[----:B------:R-:W-:Y:S01]  /*79a40*/  VIADD R252, R252, 0x7f ;  /* 0x0000007ffcfc7836 */ /* 0x000fe20000000000 */
[----:B------:R-:W-:-:S02]  /*79a50*/  IADD3 R251, R251, 0x100000, RZ ;  /* 0x00100000fbfb7810 */ /* 0x000fc40007ffe0ff */
[----:B------:R-:W-:Y:S04]  /*79a60*/  LDGSTS.E [R15+0x66f80], desc[UR60][R32.64], P1 ;  /* 0x66f80000200f7fae */ /* 0x000fe8000892187c */
[----:B------:R-:W-:Y:S01]  /*79a70*/  LDGSTS.E [R11+0x67380], desc[UR60][R30.64], P1 ;  /* 0x673800001e0b7fae */ /* 0x000fe2000892187c */
[----:B-1----:R-:W-:Y:S01]  /*79a80*/  IMAD.WIDE R26, R5, 0x4, R214 ;  /* 0x00000004051a7825 */ /* 0x002fe200078e02d6 */
[----:B------:R-:W-:Y:S02]  /*79a90*/  ISETP.GE.AND P0, PT, R252, 0x80, PT ;  /* 0x00000080fc00780c */ /* 0x000fe40003f06270 */
[----:B------:R3:W-:Y:S04]  /*79aa0*/  LDGSTS.E [R4+0x67780], desc[UR60][R28.64], P1 ;  /* 0x677800001c047fae */ /* 0x0007e8000892187c */
[----:B------:R1:W-:Y:S04]  /*79ab0*/  STL.64 [R1+0x2620], R26 ;  /* 0x0026201a01007387 */ /* 0x0003e80000100a00 */
[----:B------:R4:W-:Y:S04]  /*79ac0*/  STL.64 [R1+0x2618], R24 ;  /* 0x0026181801007387 */ /* 0x0009e80000100a00 */
[----:B------:R1:W-:Y:S04]  /*79ad0*/  STL [R1+0xc00], RZ ;  /* 0x000c00ff01007387 */ /* 0x0003e80000100800 */
        /* <DEDUP_REMOVED lines=767> */
[----:B------:R1:W-:Y:S04]  /*7cad0*/  STL [R1], RZ ;  /* 0x000000ff01007387 */ /* 0x0003e80000100800 */
        /* <DEDUP_REMOVED lines=127> */
[----:B------:R1:W-:Y:S04]  /*7d2d0*/  LDGSTS.E [R251+0x67b80], desc[UR60][R26.64], P1 ;  /* 0x67b800001afb7fae */ /* 0x0003e8000892187c */
[----:B------:R4:W-:Y:S01]  /*7d2e0*/  LDGSTS.E [R0+0x67f80], desc[UR60][R24.64], P1 ;  /* 0x67f8000018007fae */ /* 0x0009e2000892187c */
[----:B--2---:R-:W-:-:S03]  /*7d2f0*/  LOP3.LUT R250, R149, 0x7f, RZ, 0xc0, !PT ;  /* 0x0000007f95fa7812 */ /* 0x004fc600078ec0ff */
[----:B------:R-:W0:Y:S01]  /*7d300*/  LDGDEPBAR ;  /* 0x00000000000079af */ /* 0x000e220000000000 */
[----:B---3--:R-:W-:Y:S02]  /*7d310*/  CS2R R28, SRZ ;  /* 0x00000000001c7805 */ /* 0x008fe4000001ff00 */
[----:B------:R-:W-:Y:S02]  /*7d320*/  CS2R R30, SRZ ;  /* 0x00000000001e7805 */ /* 0x000fe4000001ff00 */
[----:B------:R-:W-:Y:S02]  /*7d330*/  CS2R R32, SRZ ;  /* 0x0000000000207805 */ /* 0x000fe4000001ff00 */
[----:B------:R-:W-:Y:S02]  /*7d340*/  CS2R R34, SRZ ;  /* 0x0000000000227805 */ /* 0x000fe4000001ff00 */
[----:B------:R-:W-:Y:S02]  /*7d350*/  CS2R R36, SRZ ;  /* 0x0000000000247805 */ /* 0x000fe4000001ff00 */
[----:B------:R-:W-:-:S02]  /*7d360*/  CS2R R38, SRZ ;  /* 0x0000000000267805 */ /* 0x000fc4000001ff00 */
[----:B------:R-:W-:Y:S02]  /*7d370*/  CS2R R40, SRZ ;  /* 0x0000000000287805 */ /* 0x000fe4000001ff00 */
[----:B------:R-:W-:Y:S02]  /*7d380*/  CS2R R42, SRZ ;  /* 0x00000000002a7805 */ /* 0x000fe4000001ff00 */
[----:B-1----:R-:W-:Y:S02]  /*7d390*/  CS2R R26, SRZ ;  /* 0x00000000001a7805 */ /* 0x002fe4000001ff00 */
[----:B----4-:R-:W-:Y:S02]  /*7d3a0*/  CS2R R24, SRZ ;  /* 0x0000000000187805 */ /* 0x010fe4000001ff00 */
[----:B------:R-:W-:Y:S02]  /*7d3b0*/  CS2R R44, SRZ ;  /* 0x00000000002c7805 */ /* 0x000fe4000001ff00 */
[----:B------:R-:W-:-:S02]  /*7d3c0*/  CS2R R46, SRZ ;  /* 0x00000000002e7805 */ /* 0x000fc4000001ff00 */
[----:B------:R-:W-:Y:S02]  /*7d3d0*/  CS2R R48, SRZ ;  /* 0x0000000000307805 */ /* 0x000fe4000001ff00 */
[----:B------:R-:W-:Y:S02]  /*7d3e0*/  CS2R R50, SRZ ;  /* 0x0000000000327805 */ /* 0x000fe4000001ff00 */
[----:B------:R-:W-:Y:S02]  /*7d3f0*/  CS2R R52, SRZ ;  /* 0x0000000000347805 */ /* 0x000fe4000001ff00 */
[----:B------:R-:W-:Y:S02]  /*7d400*/  CS2R R54, SRZ ;  /* 0x0000000000367805 */ /* 0x000fe4000001ff00 */
        /* <DEDUP_REMOVED lines=48> */
[----:B------:R-:W-:Y:S01]  /*7d710*/  LEA R11, R250, R14, 0x4 ;  /* 0x0000000efa0b7211 */ /* 0x000fe200078e20ff */
[----:B------:R-:W-:Y:S06]  /*7d720*/  @!P0 BRA `(.L_x_0) ;  /* 0x0000038800308947 */ /* 0x000fec0003800000 */
        /* <DEDUP_REMOVED lines=11> */
[----:B--2---:R1:W-:Y:S01]  /*7d7e0*/  STL [R1+0x1558], R202 ;  /* 0x001558ca01007387 */ /* 0x0043e20000100800 */
[----:B------:R-:W-:-:S03]  /*7d7f0*/  IMAD.MOV.U32 R0, RZ, RZ, R203 ;  /* 0x000000ffff007224 */ /* 0x000fc600078e00cb */
[----:B-1----:R-:W2:Y:S04]  /*7d800*/  LDL.LU.64 R202, [R1+0xe60] ;  /* 0x000e600001ca7983 */ /* 0x002ea80000300a00 */
[----:B------:R1:W-:Y:S04]  /*7d810*/  STL [R1+0x1554], R0 ;  /* 0x0015540001007387 */ /* 0x0003e80000100800 */
[----:B---3--:R3:W-:Y:S04]  /*7d820*/  STL [R1+0x1560], R214 ;  /* 0x001560d601007387 */ /* 0x0087e80000100800 */
[----:B------:R-:W2:Y:S01]  /*7d830*/  LDL.LU.64 R216, [R1+0xe68] ;  /* 0x000e680001d87983 */ /* 0x000ea20000300a00 */
[----:B-1----:R-:W-:-:S05]  /*7d840*/  MOV R0, R215 ;  /* 0x000000d700007202 */ /* 0x002fca0000000f00 */
[----:B------:R1:W-:Y:S04]  /*7d850*/  STL [R1+0x155c], R0 ;  /* 0x00155c0001007387 */ /* 0x0003e80000100800 */
[----:B----4-:R4:W-:Y:S04]  /*7d860*/  STL [R1+0x1568], R194 ;  /* 0x001568c201007387 */ /* 0x0109e80000100800 */
[----:B---3--:R-:W3:Y:S01]  /*7d870*/  LDL.LU.64 R214, [R1+0xe70] ;  /* 0x000e700001d67983 */ /* 0x008ee20000300a00 */
[----:B-1----:R-:W-:-:S05]  /*7d880*/  IMAD.MOV.U32 R0, RZ, RZ, R195 ;  /* 0x000000ffff007224 */ /* 0x002fca00078e00c3 */
[----:B------:R1:W-:Y:S04]  /*7d890*/  STL [R1+0x1564], R0 ;  /* 0x0015640001007387 */ /* 0x0003e80000100800 */
[----:B------:R1:W-:Y:S04]  /*7d8a0*/  STL [R1+0x1570], R210 ;  /* 0x001570d201007387 */ /* 0x0003e80000100800 */
[----:B----4-:R-:W4:Y:S01]  /*7d8b0*/  LDL.LU.64 R194, [R1+0xe78] ;  /* 0x000e780001c27983 */ /* 0x010f220000300a00 */
[----:B-1----:R-:W-:-:S03]  /*7d8c0*/  MOV R0, R211 ;  /* 0x000000d300007202 */ /* 0x002fc60000000f00 */
[----:B------:R-:W-:Y:S04]  /*7d8d0*/  STL [R1+0x1578], R208 ;  /* 0x001578d001007387 */ /* 0x000fe80000100800 */
[----:B------:R1:W-:Y:S04]  /*7d8e0*/  STL [R1+0x156c], R0 ;  /* 0x00156c0001007387 */ /* 0x0003e80000100800 */
[----:B------:R-:W4:Y:S01]  /*7d8f0*/  LDL.LU.64 R210, [R1+0xe80] ;  /* 0x000e800001d27983 */ /* 0x000f220000300a00 */
[----:B-1----:R-:W-:-:S03]  /*7d900*/  IMAD.MOV.U32 R0, RZ, RZ, R209 ;  /* 0x000000ffff007224 */ /* 0x002fc600078e00d1 */
[----:B------:R-:W-:Y:S04]  /*7d910*/  STL [R1+0x1580], R206 ;  /* 0x001580ce01007387 */ /* 0x000fe80000100800 */
[----:B------:R1:W-:Y:S04]  /*7d920*/  STL [R1+0x1574], R0 ;  /* 0x0015740001007387 */ /* 0x0003e80000100800 */
[----:B------:R-:W4:Y:S01]  /*7d930*/  LDL.LU.64 R208, [R1+0xe88] ;  /* 0x000e880001d07983 */ /* 0x000f220000300a00 */
        /* <DEDUP_REMOVED lines=21> */
[----:B--2---:R-:W-:Y:S04]  /*7da90*/  STL [R1+0x15b0], R202 ;  /* 0x0015b0ca01007387 */ /* 0x004fe80000100800 */
[----:B------:R1:W-:Y:S04]  /*7daa0*/  STL [R1+0x15a4], R0 ;  /* 0x0015a40001007387 */ /* 0x0003e80000100800 */
[----:B------:R-:W2:Y:S01]  /*7dab0*/  LDL.LU.64 R212, [R1+0xec0] ;  /* 0x000ec00001d47983 */ /* 0x000ea20000300a00 */
[----:B-1----:R-:W-:-:S03]  /*7dac0*/  MOV R0, R203 ;  /* 0x000000cb00007202 */ /* 0x002fc60000000f00 */
[----:B------:R-:W-:Y:S04]  /*7dad0*/  STL [R1+0x15b8], R216 ;  /* 0x0015b8d801007387 */ /* 0x000fe80000100800 */
[----:B------:R1:W-:Y:S04]  /*7dae0*/  STL [R1+0x15ac], R0 ;  /* 0x0015ac0001007387 */ /* 0x0003e80000100800 */
[----:B------:R-:W2:Y:S01]  /*7daf0*/  LDL.LU.64 R202, [R1+0xec8] ;  /* 0x000ec80001ca7983 */ /* 0x000ea20000300a00 */
[----:B-1----:R-:W-:-:S03]  /*7db00*/  IMAD.MOV.U32 R0, RZ, RZ, R217 ;  /* 0x000000ffff007224 */ /* 0x002fc600078e00d9 */
[----:B---3--:R-:W-:Y:S04]  /*7db10*/  STL [R1+0x15c0], R214 ;  /* 0x0015c0d601007387 */ /* 0x008fe80000100800 */
[----:B------:R1:W-:Y:S02]  /*7db20*/  STL [R1+0x15b4], R0 ;  /* 0x0015b40001007387 */ /* 0x0003e40000100800 */
[----:B-1----:R-:W-:Y:S02]  /*7db30*/  MOV R0, R215 ;  /* 0x000000d700007202 */ /* 0x002fe40000000f00 */
[----:B----4-:R-:W-:Y:S04]  /*7db40*/  STL [R1+0x15c8], R194 ;  /* 0x0015c8c201007387 */ /* 0x010fe80000100800 */
[----:B------:R1:W-:Y:S02]  /*7db50*/  STL [R1+0x15bc], R0 ;  /* 0x0015bc0001007387 */ /* 0x0003e40000100800 */
[----:B-1----:R-:W-:-:S02]  /*7db60*/  IMAD.MOV.U32 R0, RZ, RZ, R195 ;  /* 0x000000ffff007224 */ /* 0x002fc400078e00c3 */
[----:B------:R-:W3:Y:S04]  /*7db70*/  LDL.LU.64 R194, [R1+0xed0] ;  /* 0x000ed00001c27983 */ /* 0x000ee80000300a00 */
[----:B------:R1:W-:Y:S04]  /*7db80*/  STL [R1+0x15c4], R0 ;  /* 0x0015c40001007387 */ /* 0x0003e80000100800 */
[----:B------:R4:W-:Y:S01]  /*7db90*/  STL [R1+0x15d0], R210 ;  /* 0x0015d0d201007387 */ /* 0x0009e20000100800 */
[----:B-1----:R-:W-:-:S03]  /*7dba0*/  MOV R0, R211 ;  /* 0x000000d300007202 */ /* 0x002fc60000000f00 */
[----:B----4-:R-:W4:Y:S04]  /*7dbb0*/  LDL.LU.64 R210, [R1+0xed8] ;  /* 0x000ed80001d27983 */ /* 0x010f280000300a00 */
[----:B------:R1:W-:Y:S04]  /*7dbc0*/  STL [R1+0x15cc], R0 ;  /* 0x0015cc0001007387 */ /* 0x0003e80000100800 */
[----:B------:R1:W-:Y:S02]  /*7dbd0*/  STL [R1+0x15d8], R208 ;  /* 0x0015d8d001007387 */ /* 0x0003e40000100800 */
[----:B-1----:R-:W-:-:S02]  /*7dbe0*/  IMAD.MOV.U32 R0, RZ, RZ, R209 ;  /* 0x000000ffff007224 */ /* 0x002fc400078e00d1 */
[----:B------:R-:W4:Y:S04]  /*7dbf0*/  LDL.LU.64 R208, [R1+0xee0] ;  /* 0x000ee00001d07983 */ /* 0x000f280000300a00 */
[----:B------:R1:W-:Y:S04]  /*7dc00*/  STL [R1+0x15d4], R0 ;  /* 0x0015d40001007387 */ /* 0x0003e80000100800 */
[----:B------:R1:W-:Y:S02]  /*7dc10*/  STL [R1+0x15e0], R206 ;  /* 0x0015e0ce01007387 */ /* 0x0003e40000100800 */
[----:B-1----:R-:W-:-:S02]  /*7dc20*/  MOV R0, R207 ;  /* 0x000000cf00007202 */ /* 0x002fc40000000f00 */
[----:B------:R-:W4:Y:S04]  /*7dc30*/  LDL.LU.64 R206, [R1+0xee8] ;  /* 0x000ee80001ce7983 */ /* 0x000f280000300a00 */
        /* <DEDUP_REMOVED lines=17> */
[----:B--2---:R-:W-:Y:S01]  /*7dd50*/  STL [R1+0x1608], R212 ;  /* 0x001608d401007387 */ /* 0x004fe20000100800 */
[----:B-1----:R-:W-:-:S03]  /*7dd60*/  IMAD.MOV.U32 R0, RZ, RZ, R213 ;  /* 0x000000ffff007224 */ /* 0x002fc600078e00d5 */
[----:B------:R-:W2:Y:S04]  /*7dd70*/  LDL.LU.64 R214, [R1+0xf10] ;  /* 0x000f100001d67983 */ /* 0x000ea80000300a00 */
[----:B------:R1:W-:Y:S04]  /*7dd80*/  STL [R1+0x1604], R0 ;  /* 0x0016040001007387 */ /* 0x0003e80000100800 */
[----:B------:R1:W-:Y:S02]  /*7dd90*/  STL [R1+0x1610], R202 ;  /* 0x001610ca01007387 */ /* 0x0003e40000100800 */
[----:B-1----:R-:W-:-:S02]  /*7dda0*/  MOV R0, R203 ;  /* 0x000000cb00007202 */ /* 0x002fc40000000f00 */
[----:B------:R-:W2:Y:S04]  /*7ddb0*/  LDL.LU.64 R202, [R1+0xf18] ;  /* 0x000f180001ca7983 */ /* 0x000ea80000300a00 */
[----:B------:R1:W-:Y:S04]  /*7ddc0*/  STL [R1+0x160c], R0 ;  /* 0x00160c0001007387 */ /* 0x0003e80000100800 */
[----:B------:R-:W-:Y:S04]  /*7ddd0*/  STL [R1+0x1618], R242 ;  /* 0x001618f201007387 */ /* 0x000fe80000100800 */
[----:B------:R-:W-:Y:S04]  /*7dde0*/  STL [R1+0x1614], R243 ;  /* 0x001614f301007387 */ /* 0x000fe80000100800 */
[----:B------:R-:W2:Y:S04]  /*7ddf0*/  LDL.LU.64 R212, [R1+0xf20] ;  /* 0x000f200001d47983 */ /* 0x000ea80000300a00 */
[----:B---3--:R3:W-:Y:S01]  /*7de00*/  STL [R1+0x1620], R194 ;  /* 0x001620c201007387 */ /* 0x0087e20000100800 */
[----:B-1----:R-:W-:-:S03]  /*7de10*/  IMAD.MOV.U32 R0, RZ, RZ, R195 ;  /* 0x000000ffff007224 */ /* 0x002fc600078e00c3 */
[----:B---3--:R-:W3:Y:S04]  /*7de20*/  LDL.LU.64 R194, [R1+0xf28] ;  /* 0x000f280001c27983 */ /* 0x008ee80000300a00 */
[----:B------:R1:W-:Y:S04]  /*7de30*/  STL [R1+0x161c], R0 ;  /* 0x00161c0001007387 */ /* 0x0003e80000100800 */
[----:B----4-:R4:W-:Y:S01]  /*7de40*/  STL [R1+0x1628], R210 ;  /* 0x001628d201007387 */ /* 0x0109e20000100800 */
        /* <DEDUP_REMOVED lines=35> */
[----:B------:R3:W-:Y:S04]  /*7e080*/  STL [R1+0x1670], R212 ;  /* 0x001670d401007387 */ /* 0x0007e80000100800 */
[----:B------:R-:W2:Y:S01]  /*7e090*/  LDL.LU.64 R202, [R1+0xf80] ;  /* 0x000f800001ca7983 */ /* 0x000ea20000300a00 */
[----:B-1----:R-:W-:-:S03]  /*7e0a0*/  IMAD.MOV.U32 R0, RZ, RZ, R213 ;  /* 0x000000ffff007224 */ /* 0x002fc600078e00d5 */
[----:B---3--:R-:W-:Y:S04]  /*7e0b0*/  STL [R1+0x1678], R194 ;  /* 0x001678c201007387 */ /* 0x008fe80000100800 */
[----:B------:R1:W-:Y:S04]  /*7e0c0*/  STL [R1+0x166c], R0 ;  /* 0x00166c0001007387 */ /* 0x0003e80000100800 */
[----:B------:R-:W3:Y:S01]  /*7e0d0*/  LDL.LU.64 R212, [R1+0xf88] ;  /* 0x000f880001d47983 */ /* 0x000ee20000300a00 */
[----:B-1----:R-:W-:-:S03]  /*7e0e0*/  MOV R0, R195 ;  /* 0x000000c300007202 */ /* 0x002fc60000000f00 */
[----:B----4-:R-:W-:Y:S04]  /*7e0f0*/  STL [R1+0x1680], R210 ;  /* 0x001680d201007387 */ /* 0x010fe80000100800 */
        /* <DEDUP_REMOVED lines=32> */
[----:B------:R1:W-:Y:S02]  /*7e300*/  STL [R1+0x16b4], R0 ;  /* 0x0016b40001007387 */ /* 0x0003e40000100800 */
[----:B-1----:R-:W-:Y:S02]  /*7e310*/  IMAD.MOV.U32 R0, RZ, RZ, R215 ;  /* 0x000000ffff007224 */ /* 0x002fe400078e00d7 */
[----:B------:R-:W-:Y:S04]  /*7e320*/  STL [R1+0x16c8], R202 ;  /* 0x0016c8ca01007387 */ /* 0x000fe80000100800 */
[----:B------:R1:W-:Y:S02]  /*7e330*/  STL [R1+0x16bc], R0 ;  /* 0x0016bc0001007387 */ /* 0x0003e40000100800 */
[----:B-1----:R-:W-:-:S02]  /*7e340*/  MOV R0, R203 ;  /* 0x000000cb00007202 */ /* 0x002fc40000000f00 */
[----:B------:R-:W2:Y:S04]  /*7e350*/  LDL.LU.64 R202, [R1+0xfd8] ;  /* 0x000fd80001ca7983 */ /* 0x000ea80000300a00 */
[----:B------:R1:W-:Y:S04]  /*7e360*/  STL [R1+0x16c4], R0 ;  /* 0x0016c40001007387 */ /* 0x0003e80000100800 */
[----:B---3--:R-:W-:Y:S04]  /*7e370*/  STL [R1+0x16d0], R212 ;  /* 0x0016d0d401007387 */ /* 0x008fe80000100800 */
[----:B------:R-:W3:Y:S01]  /*7e380*/  LDL.LU.64 R214, [R1+0xfe0] ;  /* 0x000fe00001d67983 */ /* 0x000ee20000300a00 */
[----:B-1----:R-:W-:-:S05]  /*7e390*/  IMAD.MOV.U32 R0, RZ, RZ, R213 ;  /* 0x000000ffff007224 */ /* 0x002fca00078e00d5 */
[----:B------:R1:W-:Y:S04]  /*7e3a0*/  STL [R1+0x16cc], R0 ;  /* 0x0016cc0001007387 */ /* 0x0003e80000100800 */
[----:B----4-:R4:W-:Y:S01]  /*7e3b0*/  STL [R1+0x16d8], R194 ;  /* 0x0016d8c201007387 */ /* 0x0109e20000100800 */
[----:B-1----:R-:W-:-:S03]  /*7e3c0*/  MOV R0, R195 ;  /* 0x000000c300007202 */ /* 0x002fc60000000f00 */
[----:B----4-:R-:W4:Y:S04]  /*7e3d0*/  LDL.LU.64 R194, [R1+0xfe8] ;  /* 0x000fe80001c27983 */ /* 0x010f280000300a00 */
[----:B------:R1:W-:Y:S04]  /*7e3e0*/  STL [R1+0x16d4], R0 ;  /* 0x0016d40001007387 */ /* 0x0003e80000100800 */
[----:B------:R-:W-:Y:S04]  /*7e3f0*/  STL [R1+0x16e0], R210 ;  /* 0x0016e0d201007387 */ /* 0x000fe80000100800 */
[----:B------:R-:W4:Y:S01]  /*7e400*/  LDL.LU.64 R212, [R1+0xff0] ;  /* 0x000ff00001d47983 */ /* 0x000f220000300a00 */
[----:B-1----:R-:W-:-:S05]  /*7e410*/  IMAD.MOV.U32 R0, RZ, RZ, R211 ;  /* 0x000000ffff007224 */ /* 0x002fca00078e00d3 */
[----:B------:R1:W-:Y:S04]  /*7e420*/  STL [R1+0x16dc], R0 ;  /* 0x0016dc0001007387 */ /* 0x0003e80000100800 */
[----:B------:R1:W-:Y:S02]  /*7e430*/  STL [R1+0x16e8], R208 ;  /* 0x0016e8d001007387 */ /* 0x0003e40000100800 */
[----:B-1----:R-:W-:Y:S02]  /*7e440*/  MOV R0, R209 ;  /* 0x000000d100007202 */ /* 0x002fe40000000f00 */
[----:B------:R-:W4:Y:S04]  /*7e450*/  LDL.LU.64 R208, [R1+0xff8] ;  /* 0x000ff80001d07983 */ /* 0x000f280000300a00 */
[----:B------:R1:W-:Y:S04]  /*7e460*/  STL [R1+0x16e4], R0 ;  /* 0x0016e40001007387 */ /* 0x0003e80000100800 */
[----:B------:R1:W-:Y:S02]  /*7e470*/  STL [R1+0x16f0], R206 ;  /* 0x0016f0ce01007387 */ /* 0x0003e40000100800 */
[----:B-1----:R-:W-:-:S02]  /*7e480*/  IMAD.MOV.U32 R0, RZ, RZ, R207 ;  /* 0x000000ffff007224 */ /* 0x002fc400078e00cf */
[----:B------:R-:W4:Y:S04]  /*7e490*/  LDL.LU.64 R206, [R1+0x1008] ;  /* 0x0010080001ce7983 */ /* 0x000f280000300a00 */
[----:B------:R1:W-:Y:S04]  /*7e4a0*/  STL [R1+0x16ec], R0 ;  /* 0x0016ec0001007387 */ /* 0x0003e80000100800 */
[----:B------:R-:W-:Y:S04]  /*7e4b0*/  STL [R1+0x16f8], R204 ;  /* 0x0016f8cc01007387 */ /* 0x000fe80000100800 */
[----:B------:R-:W4:Y:S01]  /*7e4c0*/  LDL.LU.64 R210, [R1+0x1010] ;  /* 0x0010100001d27983 */ /* 0x000f220000300a00 */
[----:B-1----:R-:W-:-:S05]  /*7e4d0*/  MOV R0, R205 ;  /* 0x000000cd00007202 */ /* 0x002fca0000000f00 */
[----:B------:R1:W-:Y:S04]  /*7e4e0*/  STL [R1+0x16f4], R0 ;  /* 0x0016f40001007387 */ /* 0x0003e80000100800 */
[----:B------:R1:W-:Y:S02]  /*7e4f0*/  STL [R1+0x1700], R200 ;  /* 0x001700c801007387 */ /* 0x0003e40000100800 */
[----:B-1----:R-:W-:Y:S02]  /*7e500*/  IMAD.MOV.U32 R0, RZ, RZ, R201 ;  /* 0x000000ffff007224 */ /* 0x002fe400078e00c9 */
[----:B------:R-:W4:Y:S04]  /*7e510*/  LDL.LU.64 R200, [R1+0x1020] ;  /* 0x0010200001c87983 */ /* 0x000f280000300a00 */
[----:B------:R1:W-:Y:S04]  /*7e520*/  STL [R1+0x16fc], R0 ;  /* 0x0016fc0001007387 */ /* 0x0003e80000100800 */
[----:B------:R1:W-:Y:S02]  /*7e530*/  STL [R1+0x1708], R198 ;  /* 0x001708c601007387 */ /* 0x0003e40000100800 */
[----:B-1----:R-:W-:-:S02]  /*7e540*/  MOV R0, R199 ;  /* 0x000000c700007202 */ /* 0x002fc40000000f00 */
[----:B------:R-:W4:Y:S04]  /*7e550*/  LDL.LU.64 R198, [R1+0x1030] ;  /* 0x0010300001c67983 */ /* 0x000f280000300a00 */
[----:B------:R2:W-:Y:S02]  /*7e560*/  STL [R1+0x1704], R0 ;  /* 0x0017040001007387 */ /* 0x0005e40000100800 */
[----:B--2---:R-:W-:Y:S02]  /*7e570*/  IMAD.MOV.U32 R0, RZ, RZ, R197 ;  /* 0x000000ffff007224 */ /* 0x004fe400078e00c5 */
[----:B------:R1:W-:Y:S04]  /*7e580*/  STL [R1+0x1710], R196 ;  /* 0x001710c401007387 */ /* 0x0003e80000100800 */
[----:B-1----:R-:W2:Y:S04]  /*7e590*/  LDL.LU.64 R196, [R1+0x1038] ;  /* 0x0010380001c47983 */ /* 0x002ea80000300a00 */
[----:B------:R1:W-:Y:S04]  /*7e5a0*/  STL [R1+0x170c], R0 ;  /* 0x00170c0001007387 */ /* 0x0003e80000100800 */
[----:B------:R-:W-:Y:S04]  /*7e5b0*/  STL [R1+0x1718], R2 ;  /* 0x0017180201007387 */ /* 0x000fe80000100800 */
[----:B------:R-:W-:Y:S04]  /*7e5c0*/  STL [R1+0x1714], R3 ;  /* 0x0017140301007387 */ /* 0x000fe80000100800 */
[----:B------:R-:W2:Y:S04]  /*7e5d0*/  LDL.LU.64 R204, [R1+0x1040] ;  /* 0x0010400001cc7983 */ /* 0x000ea80000300a00 */
[----:B------:R3:W-:Y:S01]  /*7e5e0*/  STL [R1+0x1720], R202 ;  /* 0x001720ca01007387 */ /* 0x0007e20000100800 */
[----:B-1----:R-:W-:-:S03]  /*7e5f0*/  MOV R0, R203 ;  /* 0x000000cb00007202 */ /* 0x002fc60000000f00 */
[----:B---3--:R-:W3:Y:S04]  /*7e600*/  LDL.LU.64 R202, [R1+0x1050] ;  /* 0x0010500001ca7983 */ /* 0x008ee80000300a00 */
[----:B------:R1:W-:Y:S04]  /*7e610*/  STL [R1+0x171c], R0 ;  /* 0x00171c0001007387 */ /* 0x0003e80000100800 */
[----:B------:R1:W-:Y:S02]  /*7e620*/  STL [R1+0x1728], R214 ;  /* 0x001728d601007387 */ /* 0x0003e40000100800 */
[----:B-1----:R-:W-:-:S02]  /*7e630*/  IMAD.MOV.U32 R0, RZ, RZ, R215 ;  /* 0x000000ffff007224 */ /* 0x002fc400078e00d7 */
[----:B------:R-:W3:Y:S04]  /*7e640*/  LDL.LU.64 R214, [R1+0x1058] ;  /* 0x0010580001d67983 */ /* 0x000ee80000300a00 */
        /* <DEDUP_REMOVED lines=29> */
[----:B--2---:R2:W-:Y:S01]  /*7e820*/  STL [R1+0x1768], R196 ;  /* 0x001768c401007387 */ /* 0x0045e20000100800 */
[----:B-1----:R-:W-:-:S03]  /*7e830*/  IMAD.MOV.U32 R0, RZ, RZ, R197 ;  /* 0x000000ffff007224 */ /* 0x002fc600078e00c5 */
[----:B--2---:R-:W2:Y:S04]  /*7e840*/  LDL.LU.64 R196, [R1+0x10a0] ;  /* 0x0010a00001c47983 */ /* 0x004ea80000300a00 */
[----:B------:R1:W-:Y:S04]  /*7e850*/  STL [R1+0x1764], R0 ;  /* 0x0017640001007387 */ /* 0x0003e80000100800 */
[----:B------:R1:W-:Y:S02]  /*7e860*/  STL [R1+0x1770], R204 ;  /* 0x001770cc01007387 */ /* 0x0003e40000100800 */
[----:B-1----:R-:W-:-:S02]  /*7e870*/  MOV R0, R205 ;  /* 0x000000cd00007202 */ /* 0x002fc40000000f00 */
[----:B------:R-:W2:Y:S04]  /*7e880*/  LDL.LU.64 R204, [R1+0x10a8] ;  /* 0x0010a80001cc7983 */ /* 0x000ea80000300a00 */
[----:B------:R1:W-:Y:S04]  /*7e890*/  STL [R1+0x176c], R0 ;  /* 0x00176c0001007387 */ /* 0x0003e80000100800 */
[----:B---3--:R3:W-:Y:S01]  /*7e8a0*/  STL [R1+0x1778], R202 ;  /* 0x001778ca01007387 */ /* 0x0087e20000100800 */
[----:B-1----:R-:W-:-:S03]  /*7e8b0*/  IMAD.MOV.U32 R0, RZ, RZ, R203 ;  /* 0x000000ffff007224 */ /* 0x002fc600078e00cb */
[----:B---3--:R-:W3:Y:S04]  /*7e8c0*/  LDL.LU.64 R202, [R1+0x10b0] ;  /* 0x0010b00001ca7983 */ /* 0x008ee80000300a00 */
[----:B------:R1:W-:Y:S04]  /*7e8d0*/  STL [R1+0x1774], R0 ;  /* 0x0017740001007387 */ /* 0x0003e80000100800 */
[----:B------:R1:W-:Y:S02]  /*7e8e0*/  STL [R1+0x1780], R214 ;  /* 0x001780d601007387 */ /* 0x0003e40000100800 */
[----:B-1----:R-:W-:-:S02]  /*7e8f0*/  MOV R0, R215 ;  /* 0x000000d700007202 */ /* 0x002fc40000000f00 */
[----:B------:R-:W3:Y:S04]  /*7e900*/  LDL.LU.64 R214, [R1+0x10b8] ;  /* 0x0010b80001d67983 */ /* 0x000ee80000300a00 */
[----:B------:R1:W-:Y:S04]  /*7e910*/  STL [R1+0x177c], R0 ;  /* 0x00177c0001007387 */ /* 0x0003e80000100800 */
[----:B----4-:R4:W-:Y:S01]  /*7e920*/  STL [R1+0x1788], R194 ;  /* 0x001788c201007387 */ /* 0x0109e20000100800 */
[----:B-1----:R-:W-:-:S03]  /*7e930*/  IMAD.MOV.U32 R0, RZ, RZ, R195 ;  /* 0x000000ffff007224 */ /* 0x002fc600078e00c3 */
[----:B----4-:R-:W4:Y:S04]  /*7e940*/  LDL.LU.64 R194, [R1+0x10c0] ;  /* 0x0010c00001c27983 */ /* 0x010f280000300a00 */
        /* <DEDUP_REMOVED lines=25> */
[----:B--2---:R2:W-:Y:S01]  /*7eae0*/  STL [R1+0x17c0], R196 ;  /* 0x0017c0c401007387 */ /* 0x0045e20000100800 */
[----:B-1----:R-:W-:-:S03]  /*7eaf0*/  MOV R0, R197 ;  /* 0x000000c500007202 */ /* 0x002fc60000000f00 */
[----:B--2---:R-:W2:Y:S04]  /*7eb00*/  LDL.LU.64 R196, [R1+0x1100] ;  /* 0x0011000001c47983 */ /* 0x004ea80000300a00 */
[----:B------:R1:W-:Y:S04]  /*7eb10*/  STL [R1+0x17bc], R0 ;  /* 0x0017bc0001007387 */ /* 0x0003e80000100800 */
[----:B------:R1:W-:Y:S02]  /*7eb20*/  STL [R1+0x17c8], R204 ;  /* 0x0017c8cc01007387 */ /* 0x0003e40000100800 */
[----:B-1----:R-:W-:-:S02]  /*7eb30*/  IMAD.MOV.U32 R0, RZ, RZ, R205 ;  /* 0x000000ffff007224 */ /* 0x002fc400078e00cd */
[----:B------:R-:W2:Y:S04]  /*7eb40*/  LDL.LU.64 R204, [R1+0x1108] ;  /* 0x0011080001cc7983 */ /* 0x000ea80000300a00 */
[----:B------:R1:W-:Y:S04]  /*7eb50*/  STL [R1+0x17c4], R0 ;  /* 0x0017c40001007387 */ /* 0x0003e80000100800 */
[----:B---3--:R3:W-:Y:S01]  /*7eb60*/  STL [R1+0x17d0], R202 ;  /* 0x0017d0ca01007387 */ /* 0x0087e20000100800 */
        /* <DEDUP_REMOVED lines=518> */
[----:B------:R2:W-:Y:S02]  /*80bd0*/  STL [R1+0x1bd4], R0 ;  /* 0x001bd40001007387 */ /* 0x0005e40000100800 */
[----:B--2---:R-:W-:Y:S02]  /*80be0*/  MOV R0, R197 ;  /* 0x000000c500007202 */ /* 0x004fe40000000f00 */
[----:B------:R1:W-:Y:S04]  /*80bf0*/  STL [R1+0x1be0], R196 ;  /* 0x001be0c401007387 */ /* 0x0003e80000100800 */
[----:B-1----:R-:W2:Y:S04]  /*80c00*/  LDL.LU.64 R196, [R1+0x1c38] ;  /* 0x001c380001c47983 */ /* 0x002ea80000300a00 */
        /* <DEDUP_REMOVED lines=43> */
[----:B------:R-:W4:Y:S04]  /*80ec0*/  LDL.LU.64 R210, [R1+0x1c90] ;  /* 0x001c900001d27983 */ /* 0x000f280000300a00 */
[----:B------:R-:W-:Y:S04]  /*80ed0*/  STL [R1+0x1c40], R204 ;  /* 0x001c40cc01007387 */ /* 0x000fe80000100800 */
[----:B------:R1:W-:Y:S04]  /*80ee0*/  STL [R1+0x1c34], R0 ;  /* 0x001c340001007387 */ /* 0x0003e80000100800 */
[----:B--2---:R-:W2:Y:S01]  /*80ef0*/  LDL.LU.64 R196, [R1+0x1c98] ;  /* 0x001c980001c47983 */ /* 0x004ea20000300a00 */
[----:B-1----:R-:W-:-:S03]  /*80f00*/  MOV R0, R205 ;  /* 0x000000cd00007202 */ /* 0x002fc60000000f00 */
[----:B---3--:R-:W-:Y:S04]  /*80f10*/  STL [R1+0x1c48], R202 ;  /* 0x001c48ca01007387 */ /* 0x008fe80000100800 */
[----:B------:R1:W-:Y:S04]  /*80f20*/  STL [R1+0x1c3c], R0 ;  /* 0x001c3c0001007387 */ /* 0x0003e80000100800 */
[----:B------:R-:W3:Y:S01]  /*80f30*/  LDL.LU.64 R204, [R1+0x1ca0] ;  /* 0x001ca00001cc7983 */ /* 0x000ee20000300a00 */
[----:B-1----:R-:W-:-:S03]  /*80f40*/  IMAD.MOV.U32 R0, RZ, RZ, R203 ;  /* 0x000000ffff007224 */ /* 0x002fc600078e00cb */
[----:B------:R-:W-:Y:S04]  /*80f50*/  STL [R1+0x1c50], R214 ;  /* 0x001c50d601007387 */ /* 0x000fe80000100800 */
[----:B------:R1:W-:Y:S04]  /*80f60*/  STL [R1+0x1c44], R0 ;  /* 0x001c440001007387 */ /* 0x0003e80000100800 */
[----:B------:R-:W3:Y:S01]  /*80f70*/  LDL.LU.64 R202, [R1+0x1ca8] ;  /* 0x001ca80001ca7983 */ /* 0x000ee20000300a00 */
[----:B-1----:R-:W-:-:S03]  /*80f80*/  MOV R0, R215 ;  /* 0x000000d700007202 */ /* 0x002fc60000000f00 */
[----:B----4-:R-:W-:Y:S04]  /*80f90*/  STL [R1+0x1c58], R194 ;  /* 0x001c58c201007387 */ /* 0x010fe80000100800 */
[----:B------:R1:W-:Y:S02]  /*80fa0*/  STL [R1+0x1c4c], R0 ;  /* 0x001c4c0001007387 */ /* 0x0003e40000100800 */
[----:B-1----:R-:W-:Y:S02]  /*80fb0*/  IMAD.MOV.U32 R0, RZ, RZ, R195 ;  /* 0x000000ffff007224 */ /* 0x002fe400078e00c3 */
[----:B------:R-:W4:Y:S04]  /*80fc0*/  LDL.LU.64 R194, [R1+0x1cb0] ;  /* 0x001cb00001c27983 */ /* 0x000f280000300a00 */
[----:B------:R1:W-:Y:S04]  /*80fd0*/  STL [R1+0x1c54], R0 ;  /* 0x001c540001007387 */ /* 0x0003e80000100800 */
        /* <DEDUP_REMOVED lines=16> */
[----:B------:R1:W-:Y:S02]  /*810e0*/  STL [R1+0x1c74], R0 ;  /* 0x001c740001007387 */ /* 0x0003e40000100800 */
[----:B-1----:R-:W-:Y:S02]  /*810f0*/  MOV R0, R201 ;  /* 0x000000c900007202 */ /* 0x002fe40000000f00 */
[----:B------:R-:W4:Y:S04]  /*81100*/  LDL.LU.64 R200, [R1+0x1cd8] ;  /* 0x001cd80001c87983 */ /* 0x000f280000300a00 */
[----:B------:R1:W-:Y:S04]  /*81110*/  STL [R1+0x1c7c], R0 ;  /* 0x001c7c0001007387 */ /* 0x0003e80000100800 */
[----:B------:R1:W-:Y:S02]  /*81120*/  STL [R1+0x1c88], R198 ;  /* 0x001c88c601007387 */ /* 0x0003e40000100800 */
[----:B-1----:R-:W-:-:S02]  /*81130*/  IMAD.MOV.U32 R0, RZ, RZ, R199 ;  /* 0x000000ffff007224 */ /* 0x002fc400078e00c7 */
[----:B------:R-:W-:Y:S04]  /*81140*/  STL [R1+0x1c90], R210 ;  /* 0x001c90d201007387 */ /* 0x000fe80000100800 */
[----:B------:R1:W-:Y:S04]  /*81150*/  STL [R1+0x1c84], R0 ;  /* 0x001c840001007387 */ /* 0x0003e80000100800 */
[----:B------:R-:W4:Y:S01]  /*81160*/  LDL.LU.64 R198, [R1+0x1ce0] ;  /* 0x001ce00001c67983 */ /* 0x000f220000300a00 */
[----:B-1----:R-:W-:-:S03]  /*81170*/  MOV R0, R211 ;  /* 0x000000d300007202 */ /* 0x002fc60000000f00 */
[----:B--2---:R-:W-:Y:S04]  /*81180*/  STL [R1+0x1c98], R196 ;  /* 0x001c98c401007387 */ /* 0x004fe80000100800 */
[----:B------:R1:W-:Y:S04]  /*81190*/  STL [R1+0x1c8c], R0 ;  /* 0x001c8c0001007387 */ /* 0x0003e80000100800 */
[----:B------:R-:W2:Y:S01]  /*811a0*/  LDL.LU.64 R210, [R1+0x1ce8] ;  /* 0x001ce80001d27983 */ /* 0x000ea20000300a00 */
[----:B-1----:R-:W-:-:S03]  /*811b0*/  IMAD.MOV.U32 R0, RZ, RZ, R197 ;  /* 0x000000ffff007224 */ /* 0x002fc600078e00c5 */
[----:B---3--:R-:W-:Y:S04]  /*811c0*/  STL [R1+0x1ca0], R204 ;  /* 0x001ca0cc01007387 */ /* 0x008fe80000100800 */
[----:B------:R1:W-:Y:S04]  /*811d0*/  STL [R1+0x1c94], R0 ;  /* 0x001c940001007387 */ /* 0x0003e80000100800 */
[----:B------:R-:W3:Y:S01]  /*811e0*/  LDL.LU.64 R196, [R1+0x1cf0] ;  /* 0x001cf00001c47983 */ /* 0x000ee20000300a00 */
[----:B-1----:R-:W-:-:S03]  /*811f0*/  MOV R0, R205 ;  /* 0x000000cd00007202 */ /* 0x002fc60000000f00 */
[----:B------:R-:W-:Y:S04]  /*81200*/  STL [R1+0x1ca8], R202 ;  /* 0x001ca8ca01007387 */ /* 0x000fe80000100800 */
[----:B------:R1:W-:Y:S04]  /*81210*/  STL [R1+0x1c9c], R0 ;  /* 0x001c9c0001007387 */ /* 0x0003e80000100800 */
[----:B------:R-:W3:Y:S01]  /*81220*/  LDL.LU.64 R204, [R1+0x1cf8] ;  /* 0x001cf80001cc7983 */ /* 0x000ee20000300a00 */
[----:B-1----:R-:W-:-:S03]  /*81230*/  IMAD.MOV.U32 R0, RZ, RZ, R203 ;  /* 0x000000ffff007224 */ /* 0x002fc600078e00cb */
[----:B------:R-:W3:Y:S04]  /*81240*/  LDL.LU.64 R202, [R1+0x1d00] ;  /* 0x001d000001ca7983 */ /* 0x000ee80000300a00 */
[----:B------:R4:W-:Y:S02]  /*81250*/  STL [R1+0x1ca4], R0 ;  /* 0x001ca40001007387 */ /* 0x0009e40000100800 */
[----:B----4-:R-:W-:Y:S02]  /*81260*/  MOV R0, R195 ;  /* 0x000000c300007202 */ /* 0x010fe40000000f00 */
[----:B------:R1:W-:Y:S04]  /*81270*/  STL [R1+0x1cb0], R194 ;  /* 0x001cb0c201007387 */ /* 0x0003e80000100800 */
[----:B------:R-:W-:Y:S04]  /*81280*/  STL [R1+0x1cb8], R214 ;  /* 0x001cb8d601007387 */ /* 0x000fe80000100800 */
[----:B------:R4:W-:Y:S04]  /*81290*/  STL [R1+0x1cac], R0 ;  /* 0x001cac0001007387 */ /* 0x0009e80000100800 */
[----:B-1----:R-:W3:Y:S01]  /*812a0*/  LDL.LU.64 R194, [R1+0x1d08] ;  /* 0x001d080001c27983 */ /* 0x002ee20000300a00 */
[----:B----4-:R-:W-:-:S03]  /*812b0*/  IMAD.MOV.U32 R0, RZ, RZ, R215 ;  /* 0x000000ffff007224 */ /* 0x010fc600078e00d7 */
[----:B------:R-:W-:Y:S04]  /*812c0*/  STL [R1+0x1cc0], R212 ;  /* 0x001cc0d401007387 */ /* 0x000fe80000100800 */
[----:B------:R1:W-:Y:S04]  /*812d0*/  STL [R1+0x1cb4], R0 ;  /* 0x001cb40001007387 */ /* 0x0003e80000100800 */
[----:B------:R-:W4:Y:S01]  /*812e0*/  LDL.LU.64 R150, [R1+0x1d10] ;  /* 0x001d100001967983 */ /* 0x000f220000300a00 */
[----:B-1----:R-:W-:-:S05]  /*812f0*/  MOV R0, R213 ;  /* 0x000000d500007202 */ /* 0x002fca0000000f00 */
[----:B------:R1:W-:Y:S04]  /*81300*/  STL [R1+0x1cbc], R0 ;  /* 0x001cbc0001007387 */ /* 0x0003e80000100800 */
[----:B------:R-:W-:Y:S04]  /*81310*/  STL [R1+0x1cc8], R208 ;  /* 0x001cc8d001007387 */ /* 0x000fe80000100800 */
[----:B------:R-:W4:Y:S01]  /*81320*/  LDL.LU.64 R250, [R1+0x1d18] ;  /* 0x001d180001fa7983 */ /* 0x000f220000300a00 */
[----:B-1----:R-:W-:-:S05]  /*81330*/  IMAD.MOV.U32 R0, RZ, RZ, R209 ;  /* 0x000000ffff007224 */ /* 0x002fca00078e00d1 */
[----:B------:R1:W-:Y:S04]  /*81340*/  STL [R1+0x1cc4], R0 ;  /* 0x001cc40001007387 */ /* 0x0003e80000100800 */
[----:B------:R-:W-:Y:S04]  /*81350*/  STL [R1+0x1cd0], R206 ;  /* 0x001cd0ce01007387 */ /* 0x000fe80000100800 */
[----:B------:R-:W4:Y:S01]  /*81360*/  LDL.LU.64 R216, [R1+0x1d20] ;  /* 0x001d200001d87983 */ /* 0x000f220000300a00 */
[----:B-1----:R-:W-:-:S03]  /*81370*/  MOV R0, R207 ;  /* 0x000000cf00007202 */ /* 0x002fc60000000f00 */
[----:B------:R-:W4:Y:S04]  /*81380*/  LDL.LU.64 R214, [R1+0x1d28] ;  /* 0x001d280001d67983 */ /* 0x000f280000300a00 */
[----:B------:R1:W-:Y:S04]  /*81390*/  STL [R1+0x1ccc], R0 ;  /* 0x001ccc0001007387 */ /* 0x0003e80000100800 */
[----:B------:R1:W-:Y:S04]  /*813a0*/  STL [R1+0x1cd8], R200 ;  /* 0x001cd8c801007387 */ /* 0x0003e80000100800 */
[----:B------:R-:W4:Y:S01]  /*813b0*/  LDL.LU.64 R208, [R1+0x1d30] ;  /* 0x001d300001d07983 */ /* 0x000f220000300a00 */
[----:B-1----:R-:W-:-:S03]  /*813c0*/  IMAD.MOV.U32 R0, RZ, RZ, R201 ;  /* 0x000000ffff007224 */ /* 0x002fc600078e00c9 */
[----:B------:R-:W4:Y:S04]  /*813d0*/  LDL.LU.64 R200, [R1+0x1d38] ;  /* 0x001d380001c87983 */ /* 0x000f280000300a00 */
[----:B------:R1:W-:Y:S02]  /*813e0*/  STL [R1+0x1cd4], R0 ;  /* 0x001cd40001007387 */ /* 0x0003e40000100800 */
[----:B-1----:R-:W-:Y:S02]  /*813f0*/  MOV R0, R199 ;  /* 0x000000c700007202 */ /* 0x002fe40000000f00 */
[----:B------:R1:W-:Y:S04]  /*81400*/  STL [R1+0x1ce0], R198 ;  /* 0x001ce0c601007387 */ /* 0x0003e80000100800 */
[----:B------:R-:W4:Y:S04]  /*81410*/  LDL.LU.64 R206, [R1+0x1d40] ;  /* 0x001d400001ce7983 */ /* 0x000f280000300a00 */
[----:B------:R1:W-:Y:S04]  /*81420*/  STL [R1+0x1cdc], R0 ;  /* 0x001cdc0001007387 */ /* 0x0003e80000100800 */
[----:B--2---:R-:W-:Y:S04]  /*81430*/  STL [R1+0x1ce8], R210 ;  /* 0x001ce8d201007387 */ /* 0x004fe80000100800 */
[----:B-1----:R-:W2:Y:S01]  /*81440*/  LDL.LU.64 R198, [R1+0x1d48] ;  /* 0x001d480001c67983 */ /* 0x002ea20000300a00 */
[----:B------:R-:W-:-:S03]  /*81450*/  IMAD.MOV.U32 R0, RZ, RZ, R211 ;  /* 0x000000ffff007224 */ /* 0x000fc600078e00d3 */
[----:B---3--:R-:W-:Y:S04]  /*81460*/  STL [R1+0x1cf0], R196 ;  /* 0x001cf0c401007387 */ /* 0x008fe80000100800 */
[----:B------:R1:W-:Y:S02]  /*81470*/  STL [R1+0x1ce4], R0 ;  /* 0x001ce40001007387 */ /* 0x0003e40000100800 */
[----:B-1----:R-:W-:Y:S02]  /*81480*/  MOV R0, R197 ;  /* 0x000000c500007202 */ /* 0x002fe40000000f00 */
[----:B------:R-:W3:Y:S04]  /*81490*/  LDL.LU.64 R196, [R1+0x1d50] ;  /* 0x001d500001c47983 */ /* 0x000ee80000300a00 */
[----:B------:R1:W-:Y:S04]  /*814a0*/  STL [R1+0x1cec], R0 ;  /* 0x001cec0001007387 */ /* 0x0003e80000100800 */
[----:B------:R-:W-:Y:S01]  /*814b0*/  STL [R1+0x1cf8], R204 ;  /* 0x001cf8cc01007387 */ /* 0x000fe20000100800 */
[----:B-1----:R-:W-:-:S03]  /*814c0*/  IMAD.MOV.U32 R0, RZ, RZ, R205 ;  /* 0x000000ffff007224 */ /* 0x002fc600078e00cd */
[----:B------:R-:W-:Y:S04]  /*814d0*/  STL [R1+0x1d00], R202 ;  /* 0x001d00ca01007387 */ /* 0x000fe80000100800 */
[----:B------:R1:W-:Y:S04]  /*814e0*/  STL [R1+0x1cf4], R0 ;  /* 0x001cf40001007387 */ /* 0x0003e80000100800 */
[----:B------:R-:W3:Y:S04]  /*814f0*/  LDL.LU.64 R212, [R1+0x1d58] ;  /* 0x001d580001d47983 */ /* 0x000ee80000300a00 */
[----:B------:R-:W3:Y:S01]  /*81500*/  LDL.LU.64 R210, [R1+0x1d60] ;  /* 0x001d600001d27983 */ /* 0x000ee20000300a00 */
[----:B-1----:R-:W-:-:S05]  /*81510*/  MOV R0, R203 ;  /* 0x000000cb00007202 */ /* 0x002fca0000000f00 */
[----:B------:R1:W-:Y:S04]  /*81520*/  STL [R1+0x1cfc], R0 ;  /* 0x001cfc0001007387 */ /* 0x0003e80000100800 */
[----:B------:R4:W-:Y:S04]  /*81530*/  STL [R1+0x1d08], R194 ;  /* 0x001d08c201007387 */ /* 0x0009e80000100800 */
[----:B------:R-:W3:Y:S01]  /*81540*/  LDL.LU.64 R204, [R1+0x14c8] ;  /* 0x0014c80001cc7983 */ /* 0x000ee20000300a00 */
[----:B-1----:R-:W-:-:S03]  /*81550*/  IMAD.MOV.U32 R0, RZ, RZ, R195 ;  /* 0x000000ffff007224 */ /* 0x002fc600078e00c3 */
[----:B------:R-:W3:Y:S04]  /*81560*/  LDL.LU.64 R202, [R1+0x12c8] ;  /* 0x0012c80001ca7983 */ /* 0x000ee80000300a00 */
[----:B------:R1:W-:Y:S04]  /*81570*/  STL [R1+0x1d04], R0 ;  /* 0x001d040001007387 */ /* 0x0003e80000100800 */
[----:B----4-:R-:W-:Y:S04]  /*81580*/  STL [R1+0x1d10], R150 ;  /* 0x001d109601007387 */ /* 0x010fe80000100800 */
[----:B------:R-:W4:Y:S01]  /*81590*/  LDL.LU.64 R194, [R1+0x1000] ;  /* 0x0010000001c27983 */ /* 0x000f220000300a00 */
[----:B-1----:R-:W-:-:S03]  /*815a0*/  MOV R0, R151 ;  /* 0x0000009700007202 */ /* 0x002fc60000000f00 */
[----:B------:R-:W-:Y:S04]  /*815b0*/  STL [R1+0x1d18], R250 ;  /* 0x001d18fa01007387 */ /* 0x000fe80000100800 */
[----:B------:R1:W-:Y:S02]  /*815c0*/  STL [R1+0x1d0c], R0 ;  /* 0x001d0c0001007387 */ /* 0x0003e40000100800 */
[----:B-1----:R-:W-:Y:S02]  /*815d0*/  IMAD.MOV.U32 R0, RZ, RZ, R251 ;  /* 0x000000ffff007224 */ /* 0x002fe400078e00fb */
[----:B------:R-:W-:Y:S04]  /*815e0*/  STL [R1+0x1d20], R216 ;  /* 0x001d20d801007387 */ /* 0x000fe80000100800 */
[----:B------:R1:W-:Y:S04]  /*815f0*/  STL [R1+0x1d14], R0 ;  /* 0x001d140001007387 */ /* 0x0003e80000100800 */
[----:B------:R-:W-:Y:S01]  /*81600*/  STL [R1+0x1d28], R214 ;  /* 0x001d28d601007387 */ /* 0x000fe20000100800 */
[----:B-1----:R-:W-:-:S05]  /*81610*/  MOV R0, R217 ;  /* 0x000000d900007202 */ /* 0x002fca0000000f00 */
        /* <DEDUP_REMOVED lines=8> */
[----:B------:R-:W4:Y:S04]  /*816a0*/  LDL.LU.64 R200, [R1+0x1d98] ;  /* 0x001d980001c87983 */ /* 0x000f280000300a00 */
[----:B------:R1:W-:Y:S02]  /*816b0*/  STL [R1+0x1d34], R0 ;  /* 0x001d340001007387 */ /* 0x0003e40000100800 */
[----:B-1----:R-:W-:-:S02]  /*816c0*/  MOV R0, R207 ;  /* 0x000000cf00007202 */ /* 0x002fc40000000f00 */
[----:B------:R1:W-:Y:S04]  /*816d0*/  STL [R1+0x1d40], R206 ;  /* 0x001d40ce01007387 */ /* 0x0003e80000100800 */
[----:B--2---:R-:W-:Y:S04]  /*816e0*/  STL [R1+0x1d48], R198 ;  /* 0x001d48c601007387 */ /* 0x004fe80000100800 */
[----:B------:R2:W-:Y:S04]  /*816f0*/  STL [R1+0x1d3c], R0 ;  /* 0x001d3c0001007387 */ /* 0x0005e80000100800 */
[----:B------:R-:W4:Y:S04]  /*81700*/  LDL.LU.64 R208, [R1+0x1da0] ;  /* 0x001da00001d07983 */ /* 0x000f280000300a00 */
[----:B-1----:R-:W4:Y:S01]  /*81710*/  LDL.LU.64 R206, [R1+0x14f8] ;  /* 0x0014f80001ce7983 */ /* 0x002f220000300a00 */
[----:B--2---:R-:W-:-:S05]  /*81720*/  IMAD.MOV.U32 R0, RZ, RZ, R199 ;  /* 0x000000ffff007224 */ /* 0x004fca00078e00c7 */
[----:B------:R1:W-:Y:S04]  /*81730*/  STL [R1+0x1d44], R0 ;  /* 0x001d440001007387 */ /* 0x0003e80000100800 */
[----:B---3--:R2:W-:Y:S04]  /*81740*/  STL [R1+0x1d50], R196 ;  /* 0x001d50c401007387 */ /* 0x0085e80000100800 */
[----:B------:R-:W3:Y:S01]  /*81750*/  LDL.LU.64 R198, [R1+0x1338] ;  /* 0x0013380001c67983 */ /* 0x000ee20000300a00 */
[----:B-1----:R-:W-:-:S03]  /*81760*/  MOV R0, R197 ;  /* 0x000000c500007202 */ /* 0x002fc60000000f00 */
[----:B--2---:R-:W2:Y:S04]  /*81770*/  LDL.LU.64 R196, [R1+0x1048] ;  /* 0x0010480001c47983 */ /* 0x004ea80000300a00 */
[----:B------:R1:W-:Y:S04]  /*81780*/  STL [R1+0x1d4c], R0 ;  /* 0x001d4c0001007387 */ /* 0x0003e80000100800 */
[----:B------:R-:W-:Y:S01]  /*81790*/  STL [R1+0x1d58], R212 ;  /* 0x001d58d401007387 */ /* 0x000fe20000100800 */
[----:B-1----:R-:W-:-:S03]  /*817a0*/  IMAD.MOV.U32 R0, RZ, RZ, R213 ;  /* 0x000000ffff007224 */ /* 0x002fc600078e00d5 */
[----:B------:R-:W-:Y:S04]  /*817b0*/  STL [R1+0x1d60], R210 ;  /* 0x001d60d201007387 */ /* 0x000fe80000100800 */
[----:B------:R1:W-:Y:S02]  /*817c0*/  STL [R1+0x1d54], R0 ;  /* 0x001d540001007387 */ /* 0x0003e40000100800 */
[----:B-1----:R-:W-:Y:S02]  /*817d0*/  MOV R0, R211 ;  /* 0x000000d300007202 */ /* 0x002fe40000000f00 */
[----:B------:R-:W-:Y:S04]  /*817e0*/  STL [R1+0x1d68], R204 ;  /* 0x001d68cc01007387 */ /* 0x000fe80000100800 */
[----:B------:R1:W-:Y:S04]  /*817f0*/  STL [R1+0x1d5c], R0 ;  /* 0x001d5c0001007387 */ /* 0x0003e80000100800 */
[----:B------:R-:W-:Y:S01]  /*81800*/  STL [R1+0x1d70], R202 ;  /* 0x001d70ca01007387 */ /* 0x000fe20000100800 */
[----:B-1----:R-:W-:-:S05]  /*81810*/  IMAD.MOV.U32 R0, RZ, RZ, R205 ;  /* 0x000000ffff007224 */ /* 0x002fca00078e00cd */
[----:B------:R1:W-:Y:S04]  /*81820*/  STL [R1+0x1d64], R0 ;  /* 0x001d640001007387 */ /* 0x0003e80000100800 */
[----:B----4-:R-:W-:Y:S01]  /*81830*/  STL [R1+0x1d78], R194 ;  /* 0x001d78c201007387 */ /* 0x010fe20000100800 */
[----:B-1----:R-:W-:-:S05]  /*81840*/  MOV R0, R203 ;  /* 0x000000cb00007202 */ /* 0x002fca0000000f00 */
[----:B------:R1:W-:Y:S04]  /*81850*/  STL [R1+0x1d6c], R0 ;  /* 0x001d6c0001007387 */ /* 0x0003e80000100800 */
[----:B------:R-:W-:Y:S01]  /*81860*/  STL [R1+0x1d80], R234 ;  /* 0x001d80ea01007387 */ /* 0x000fe20000100800 */
[----:B-1----:R-:W-:-:S05]  /*81870*/  IMAD.MOV.U32 R0, RZ, RZ, R195 ;  /* 0x000000ffff007224 */ /* 0x002fca00078e00c3 */
[----:B------:R1:W-:Y:S04]  /*81880*/  STL [R1+0x1d74], R0 ;  /* 0x001d740001007387 */ /* 0x0003e80000100800 */
[----:B------:R-:W4:Y:S04]  /*81890*/  LDL.LU.64 R204, [R1+0x1dd8] ;  /* 0x001dd80001cc7983 */ /* 0x000f280000300a00 */
[----:B------:R-:W-:Y:S04]  /*818a0*/  STL [R1+0x1d7c], R235 ;  /* 0x001d7ceb01007387 */ /* 0x000fe80000100800 */
[----:B------:R-:W-:Y:S04]  /*818b0*/  STL [R1+0x1d88], R220 ;  /* 0x001d88dc01007387 */ /* 0x000fe80000100800 */
[----:B------:R-:W-:Y:S04]  /*818c0*/  STL [R1+0x1d84], R221 ;  /* 0x001d84dd01007387 */ /* 0x000fe80000100800 */
[----:B------:R-:W4:Y:S04]  /*818d0*/  LDL.LU.64 R214, [R1+0x1de0] ;  /* 0x001de00001d67983 */ /* 0x000f280000300a00 */
[----:B------:R-:W-:Y:S04]  /*818e0*/  STL [R1+0x1d90], R16 ;  /* 0x001d901001007387 */ /* 0x000fe80000100800 */
[----:B------:R-:W4:Y:S04]  /*818f0*/  LDL.LU.64 R212, [R1+0x1528] ;  /* 0x0015280001d47983 */ /* 0x000f280000300a00 */
[----:B------:R-:W-:Y:S04]  /*81900*/  STL [R1+0x1d8c], R17 ;  /* 0x001d8c1101007387 */ /* 0x000fe80000100800 */
[----:B------:R-:W4:Y:S04]  /*81910*/  LDL.LU.64 R202, [R1+0x13e0] ;  /* 0x0013e00001ca7983 */ /* 0x000f280000300a00 */
[----:B------:R1:W-:Y:S04]  /*81920*/  STL [R1+0x1d98], R200 ;  /* 0x001d98c801007387 */ /* 0x0003e80000100800 */
[----:B------:R-:W4:Y:S01]  /*81930*/  LDL.LU.64 R194, [R1+0x1130] ;  /* 0x0011300001c27983 */ /* 0x000f220000300a00 */
[----:B-1----:R-:W-:-:S03]  /*81940*/  MOV R0, R201 ;  /* 0x000000c900007202 */ /* 0x002fc60000000f00 */
[----:B------:R-:W4:Y:S04]  /*81950*/  LDL.LU.64 R200, [R1+0xe58] ;  /* 0x000e580001c87983 */ /* 0x000f280000300a00 */
[----:B------:R1:W-:Y:S02]  /*81960*/  STL [R1+0x1d94], R0 ;  /* 0x001d940001007387 */ /* 0x0003e40000100800 */
[----:B-1----:R-:W-:Y:S02]  /*81970*/  IMAD.MOV.U32 R0, RZ, RZ, R209 ;  /* 0x000000ffff007224 */ /* 0x002fe400078e00d1 */
[----:B------:R-:W-:Y:S04]  /*81980*/  STL [R1+0x1da0], R208 ;  /* 0x001da0d001007387 */ /* 0x000fe80000100800 */
[----:B------:R-:W-:Y:S04]  /*81990*/  STL [R1+0x1da8], R206 ;  /* 0x001da8ce01007387 */ /* 0x000fe80000100800 */
[----:B------:R1:W-:Y:S02]  /*819a0*/  STL [R1+0x1d9c], R0 ;  /* 0x001d9c0001007387 */ /* 0x0003e40000100800 */
[----:B-1----:R-:W-:-:S02]  /*819b0*/  MOV R0, R207 ;  /* 0x000000cf00007202 */ /* 0x002fc40000000f00 */
[----:B---3--:R-:W-:Y:S04]  /*819c0*/  STL [R1+0x1db0], R198 ;  /* 0x001db0c601007387 */ /* 0x008fe80000100800 */
[----:B------:R1:W-:Y:S04]  /*819d0*/  STL [R1+0x1da4], R0 ;  /* 0x001da40001007387 */ /* 0x0003e80000100800 */
[----:B--2---:R-:W-:Y:S01]  /*819e0*/  STL [R1+0x1db8], R196 ;  /* 0x001db8c401007387 */ /* 0x004fe20000100800 */
[----:B-1----:R-:W-:-:S05]  /*819f0*/  IMAD.MOV.U32 R0, RZ, RZ, R199 ;  /* 0x000000ffff007224 */ /* 0x002fca00078e00c7 */
[----:B------:R1:W-:Y:S04]  /*81a00*/  STL [R1+0x1dac], R0 ;  /* 0x001dac0001007387 */ /* 0x0003e80000100800 */
[----:B------:R-:W-:Y:S01]  /*81a10*/  STL [R1+0x1dc0], R244 ;  /* 0x001dc0f401007387 */ /* 0x000fe20000100800 */
[----:B-1----:R-:W-:-:S05]  /*81a20*/  MOV R0, R197 ;  /* 0x000000c500007202 */ /* 0x002fca0000000f00 */
[----:B------:R1:W-:Y:S04]  /*81a30*/  STL [R1+0x1db4], R0 ;  /* 0x001db40001007387 */ /* 0x0003e80000100800 */
[----:B------:R-:W2:Y:S04]  /*81a40*/  LDL.LU.64 R198, [R1+0x1e18] ;  /* 0x001e180001c67983 */ /* 0x000ea80000300a00 */
[----:B------:R-:W-:Y:S04]  /*81a50*/  STL [R1+0x1dbc], R245 ;  /* 0x001dbcf501007387 */ /* 0x000fe80000100800 */
[----:B------:R-:W-:Y:S04]  /*81a60*/  STL [R1+0x1dc8], R222 ;  /* 0x001dc8de01007387 */ /* 0x000fe80000100800 */
[----:B------:R-:W3:Y:S04]  /*81a70*/  LDL.LU.64 R210, [R1+0x1e20] ;  /* 0x001e200001d27983 */ /* 0x000ee80000300a00 */
[----:B------:R-:W-:Y:S04]  /*81a80*/  STL [R1+0x1dc4], R223 ;  /* 0x001dc4df01007387 */ /* 0x000fe80000100800 */
[----:B------:R-:W-:Y:S04]  /*81a90*/  STL [R1+0x1dd0], R18 ;  /* 0x001dd01201007387 */ /* 0x000fe80000100800 */
[----:B------:R-:W3:Y:S04]  /*81aa0*/  LDL.LU.64 R208, [R1+0x1e28] ;  /* 0x001e280001d07983 */ /* 0x000ee80000300a00 */
[----:B------:R-:W-:Y:S04]  /*81ab0*/  STL [R1+0x1dcc], R19 ;  /* 0x001dcc1301007387 */ /* 0x000fe80000100800 */
[----:B------:R-:W3:Y:S04]  /*81ac0*/  LDL.LU.64 R206, [R1+0x1480] ;  /* 0x0014800001ce7983 */ /* 0x000ee80000300a00 */
[----:B----4-:R4:W-:Y:S04]  /*81ad0*/  STL [R1+0x1dd8], R204 ;  /* 0x001dd8cc01007387 */ /* 0x0109e80000100800 */
[----:B------:R-:W3:Y:S01]  /*81ae0*/  LDL.LU.64 R196, [R1+0x11f0] ;  /* 0x0011f00001c47983 */ /* 0x000ee20000300a00 */
[----:B-1----:R-:W-:-:S03]  /*81af0*/  IMAD.MOV.U32 R0, RZ, RZ, R205 ;  /* 0x000000ffff007224 */ /* 0x002fc600078e00cd */
[----:B----4-:R-:W4:Y:S04]  /*81b00*/  LDL.LU.64 R204, [R1+0xeb0] ;  /* 0x000eb00001cc7983 */ /* 0x010f280000300a00 */
[----:B------:R1:W-:Y:S04]  /*81b10*/  STL [R1+0x1dd4], R0 ;  /* 0x001dd40001007387 */ /* 0x0003e80000100800 */
[----:B------:R-:W-:Y:S01]  /*81b20*/  STL [R1+0x1de0], R214 ;  /* 0x001de0d601007387 */ /* 0x000fe20000100800 */
[----:B-1----:R-:W-:-:S03]  /*81b30*/  MOV R0, R215 ;  /* 0x000000d700007202 */ /* 0x002fc60000000f00 */
[----:B------:R-:W-:Y:S04]  /*81b40*/  STL [R1+0x1de8], R212 ;  /* 0x001de8d401007387 */ /* 0x000fe80000100800 */
[----:B------:R1:W-:Y:S04]  /*81b50*/  STL [R1+0x1ddc], R0 ;  /* 0x001ddc0001007387 */ /* 0x0003e80000100800 */
[----:B------:R-:W-:Y:S01]  /*81b60*/  STL [R1+0x1df0], R202 ;  /* 0x001df0ca01007387 */ /* 0x000fe20000100800 */
[----:B-1----:R-:W-:-:S05]  /*81b70*/  IMAD.MOV.U32 R0, RZ, RZ, R213 ;  /* 0x000000ffff007224 */ /* 0x002fca00078e00d5 */
[----:B------:R1:W-:Y:S02]  /*81b80*/  STL [R1+0x1de4], R0 ;  /* 0x001de40001007387 */ /* 0x0003e40000100800 */
[----:B-1----:R-:W-:Y:S02]  /*81b90*/  MOV R0, R203 ;  /* 0x000000cb00007202 */ /* 0x002fe40000000f00 */
[----:B------:R-:W-:Y:S04]  /*81ba0*/  STL [R1+0x1df8], R194 ;  /* 0x001df8c201007387 */ /* 0x000fe80000100800 */
[----:B------:R1:W-:Y:S04]  /*81bb0*/  STL [R1+0x1dec], R0 ;  /* 0x001dec0001007387 */ /* 0x0003e80000100800 */
[----:B------:R-:W-:Y:S01]  /*81bc0*/  STL [R1+0x1e00], R200 ;  /* 0x001e00c801007387 */ /* 0x000fe20000100800 */
[----:B-1----:R-:W-:-:S05]  /*81bd0*/  IMAD.MOV.U32 R0, RZ, RZ, R195 ;  /* 0x000000ffff007224 */ /* 0x002fca00078e00c3 */
[----:B------:R1:W-:Y:S04]  /*81be0*/  STL [R1+0x1df4], R0 ;  /* 0x001df40001007387 */ /* 0x0003e80000100800 */
[----:B------:R-:W4:Y:S01]  /*81bf0*/  LDL.LU.64 R194, [R1+0x1e58] ;  /* 0x001e580001c27983 */ /* 0x000f220000300a00 */
[----:B-1----:R-:W-:-:S03]  /*81c00*/  MOV R0, R201 ;  /* 0x000000c900007202 */ /* 0x002fc60000000f00 */
[----:B------:R-:W-:Y:S04]  /*81c10*/  STL [R1+0x1e08], R224 ;  /* 0x001e08e001007387 */ /* 0x000fe80000100800 */
[----:B------:R1:W-:Y:S04]  /*81c20*/  STL [R1+0x1dfc], R0 ;  /* 0x001dfc0001007387 */ /* 0x0003e80000100800 */
[----:B------:R-:W4:Y:S04]  /*81c30*/  LDL.LU.64 R214, [R1+0x1e60] ;  /* 0x001e600001d67983 */ /* 0x000f280000300a00 */
[----:B------:R-:W-:Y:S04]  /*81c40*/  STL [R1+0x1e04], R225 ;  /* 0x001e04e101007387 */ /* 0x000fe80000100800 */
[----:B------:R-:W-:Y:S04]  /*81c50*/  STL [R1+0x1e10], R20 ;  /* 0x001e101401007387 */ /* 0x000fe80000100800 */
[----:B------:R-:W4:Y:S04]  /*81c60*/  LDL.LU.64 R212, [R1+0x1e68] ;  /* 0x001e680001d47983 */ /* 0x000f280000300a00 */
[----:B------:R-:W-:Y:S04]  /*81c70*/  STL [R1+0x1e0c], R21 ;  /* 0x001e0c1501007387 */ /* 0x000fe80000100800 */
[----:B------:R-:W4:Y:S04]  /*81c80*/  LDL.LU.64 R202, [R1+0x14b8] ;  /* 0x0014b80001ca7983 */ /* 0x000f280000300a00 */
[----:B--2---:R2:W-:Y:S01]  /*81c90*/  STL [R1+0x1e18], R198 ;  /* 0x001e18c601007387 */ /* 0x0045e20000100800 */
[----:B-1----:R-:W-:-:S03]  /*81ca0*/  IMAD.MOV.U32 R0, RZ, RZ, R199 ;  /* 0x000000ffff007224 */ /* 0x002fc600078e00c7 */
[----:B------:R-:W4:Y:S04]  /*81cb0*/  LDL.LU.64 R200, [R1+0x12a0] ;  /* 0x0012a00001c87983 */ /* 0x000f280000300a00 */
[----:B---3--:R-:W-:Y:S04]  /*81cc0*/  STL [R1+0x1e20], R210 ;  /* 0x001e20d201007387 */ /* 0x008fe80000100800 */
[----:B------:R1:W-:Y:S04]  /*81cd0*/  STL [R1+0x1e14], R0 ;  /* 0x001e140001007387 */ /* 0x0003e80000100800 */
[----:B--2---:R-:W2:Y:S01]  /*81ce0*/  LDL.LU.64 R198, [R1+0xfa8] ;  /* 0x000fa80001c67983 */ /* 0x004ea20000300a00 */
        /* <DEDUP_REMOVED lines=9> */
[----:B----4-:R-:W-:Y:S01]  /*81d80*/  STL [R1+0x1e40], R204 ;  /* 0x001e40cc01007387 */ /* 0x010fe20000100800 */
[----:B-1----:R-:W-:-:S05]  /*81d90*/  IMAD.MOV.U32 R0, RZ, RZ, R197 ;  /* 0x000000ffff007224 */ /* 0x002fca00078e00c5 */
[----:B------:R1:W-:Y:S04]  /*81da0*/  STL [R1+0x1e34], R0 ;  /* 0x001e340001007387 */ /* 0x0003e80000100800 */
[----:B------:R-:W3:Y:S01]  /*81db0*/  LDL.LU.64 R196, [R1+0x1e98] ;  /* 0x001e980001c47983 */ /* 0x000ee20000300a00 */
[----:B-1----:R-:W-:-:S03]  /*81dc0*/  MOV R0, R205 ;  /* 0x000000cd00007202 */ /* 0x002fc60000000f00 */
[----:B------:R-:W-:Y:S04]  /*81dd0*/  STL [R1+0x1e48], R230 ;  /* 0x001e48e601007387 */ /* 0x000fe80000100800 */
[----:B------:R1:W-:Y:S04]  /*81de0*/  STL [R1+0x1e3c], R0 ;  /* 0x001e3c0001007387 */ /* 0x0003e80000100800 */
[----:B------:R-:W-:Y:S04]  /*81df0*/  STL [R1+0x1e44], R231 ;  /* 0x001e44e701007387 */ /* 0x000fe80000100800 */
[----:B------:R-:W4:Y:S04]  /*81e00*/  LDL.LU.64 R210, [R1+0x1ea0] ;  /* 0x001ea00001d27983 */ /* 0x000f280000300a00 */
[----:B------:R-:W-:Y:S04]  /*81e10*/  STL [R1+0x1e50], R22 ;  /* 0x001e501601007387 */ /* 0x000fe80000100800 */
[----:B------:R-:W4:Y:S04]  /*81e20*/  LDL.LU.64 R208, [R1+0x1ea8] ;  /* 0x001ea80001d07983 */ /* 0x000f280000300a00 */
[----:B------:R-:W-:Y:S04]  /*81e30*/  STL [R1+0x1e4c], R23 ;  /* 0x001e4c1701007387 */ /* 0x000fe80000100800 */
[----:B------:R-:W4:Y:S04]  /*81e40*/  LDL.LU.64 R206, [R1+0x14e8] ;  /* 0x0014e80001ce7983 */ /* 0x000f280000300a00 */
[----:B------:R1:W-:Y:S02]  /*81e50*/  STL [R1+0x1e58], R194 ;  /* 0x001e58c201007387 */ /* 0x0003e40000100800 */
[----:B-1----:R-:W-:-:S02]  /*81e60*/  IMAD.MOV.U32 R0, RZ, RZ, R195 ;  /* 0x000000ffff007224 */ /* 0x002fc400078e00c3 */
[----:B------:R-:W4:Y:S04]  /*81e70*/  LDL.LU.64 R204, [R1+0x1308] ;  /* 0x0013080001cc7983 */ /* 0x000f280000300a00 */
[----:B------:R-:W-:Y:S04]  /*81e80*/  STL [R1+0x1e60], R214 ;  /* 0x001e60d601007387 */ /* 0x000fe80000100800 */
[----:B------:R1:W-:Y:S04]  /*81e90*/  STL [R1+0x1e54], R0 ;  /* 0x001e540001007387 */ /* 0x0003e80000100800 */
[----:B------:R-:W4:Y:S01]  /*81ea0*/  LDL.LU.64 R194, [R1+0x1028] ;  /* 0x0010280001c27983 */ /* 0x000f220000300a00 */
        /* <DEDUP_REMOVED lines=9> */
[----:B------:R-:W4:Y:S01]  /*81f40*/  LDL.LU.64 R202, [R1+0x1ed8] ;  /* 0x001ed80001ca7983 */ /* 0x000f220000300a00 */
[----:B-1----:R-:W-:-:S05]  /*81f50*/  IMAD.MOV.U32 R0, RZ, RZ, R201 ;  /* 0x000000ffff007224 */ /* 0x002fca00078e00c9 */
[----:B------:R1:W-:Y:S04]  /*81f60*/  STL [R1+0x1e74], R0 ;  /* 0x001e740001007387 */ /* 0x0003e80000100800 */
[----:B--2---:R2:W-:Y:S01]  /*81f70*/  STL [R1+0x1e80], R198 ;  /* 0x001e80c601007387 */ /* 0x0045e20000100800 */
        /* <DEDUP_REMOVED lines=9> */
[----:B---3--:R3:W-:Y:S04]  /*82010*/  STL [R1+0x1e98], R196 ;  /* 0x001e98c401007387 */ /* 0x0087e80000100800 */
[----:B--2---:R-:W2:Y:S01]  /*82020*/  LDL.LU.64 R198, [R1+0x13d0] ;  /* 0x0013d00001c67983 */ /* 0x004ea20000300a00 */
[----:B-1----:R-:W-:-:S03]  /*82030*/  IMAD.MOV.U32 R0, RZ, RZ, R197 ;  /* 0x000000ffff007224 */ /* 0x002fc600078e00c5 */
[----:B---3--:R-:W3:Y:S04]  /*82040*/  LDL.LU.64 R196, [R1+0x10e0] ;  /* 0x0010e00001c47983 */ /* 0x008ee80000300a00 */
[----:B------:R1:W-:Y:S04]  /*82050*/  STL [R1+0x1e94], R0 ;  /* 0x001e940001007387 */ /* 0x0003e80000100800 */
[----:B----4-:R-:W-:Y:S01]  /*82060*/  STL [R1+0x1ea0], R210 ;  /* 0x001ea0d201007387 */ /* 0x010fe20000100800 */
        /* <DEDUP_REMOVED lines=12> */
[----:B------:R1:W-:Y:S02]  /*82130*/  STL [R1+0x1ec0], R194 ;  /* 0x001ec0c201007387 */ /* 0x0003e40000100800 */
[----:B-1----:R-:W-:Y:S02]  /*82140*/  MOV R0, R195 ;  /* 0x000000c300007202 */ /* 0x002fe40000000f00 */
[----:B------:R-:W4:Y:S04]  /*82150*/  LDL.LU.64 R194, [R1+0x1f20] ;  /* 0x001f200001c27983 */ /* 0x000f280000300a00 */
[----:B------:R1:W-:Y:S04]  /*82160*/  STL [R1+0x1ebc], R0 ;  /* 0x001ebc0001007387 */ /* 0x0003e80000100800 */
[----:B------:R-:W-:Y:S04]  /*82170*/  STL [R1+0x1ec8], R240 ;  /* 0x001ec8f001007387 */ /* 0x000fe80000100800 */
[----:B------:R-:W-:Y:S04]  /*82180*/  STL [R1+0x1ec4], R241 ;  /* 0x001ec4f101007387 */ /* 0x000fe80000100800 */
[----:B------:R-:W-:Y:S04]  /*82190*/  STL [R1+0x1ed0], R154 ;  /* 0x001ed09a01007387 */ /* 0x000fe80000100800 */
[----:B------:R-:W4:Y:S04]  /*821a0*/  LDL.LU.64 R206, [R1+0x1f28] ;  /* 0x001f280001ce7983 */ /* 0x000f280000300a00 */
[----:B------:R-:W-:Y:S04]  /*821b0*/  STL [R1+0x1ecc], R155 ;  /* 0x001ecc9b01007387 */ /* 0x000fe80000100800 */
[----:B------:R1:W-:Y:S02]  /*821c0*/  STL [R1+0x1ed8], R202 ;  /* 0x001ed8ca01007387 */ /* 0x0003e40000100800 */
[----:B-1----:R-:W-:-:S02]  /*821d0*/  IMAD.MOV.U32 R0, RZ, RZ, R203 ;  /* 0x000000ffff007224 */ /* 0x002fc400078e00cb */
[----:B------:R-:W4:Y:S04]  /*821e0*/  LDL.LU.64 R210, [R1+0x1548] ;  /* 0x0015480001d27983 */ /* 0x000f280000300a00 */
[----:B------:R-:W4:Y:S04]  /*821f0*/  LDL.LU.64 R204, [R1+0x1470] ;  /* 0x0014700001cc7983 */ /* 0x000f280000300a00 */
[----:B------:R1:W-:Y:S04]  /*82200*/  STL [R1+0x1ed4], R0 ;  /* 0x001ed40001007387 */ /* 0x0003e80000100800 */
[----:B------:R-:W-:Y:S04]  /*82210*/  STL [R1+0x1ee0], R214 ;  /* 0x001ee0d601007387 */ /* 0x000fe80000100800 */
        /* <DEDUP_REMOVED lines=8> */
[----:B--2---:R-:W-:Y:S04]  /*822a0*/  STL [R1+0x1ef8], R198 ;  /* 0x001ef8c601007387 */ /* 0x004fe80000100800 */
[----:B------:R1:W-:Y:S04]  /*822b0*/  STL [R1+0x1eec], R0 ;  /* 0x001eec0001007387 */ /* 0x0003e80000100800 */
[----:B---3--:R-:W-:Y:S01]  /*822c0*/  STL [R1+0x1f00], R196 ;  /* 0x001f00c401007387 */ /* 0x008fe20000100800 */
[----:B-1----:R-:W-:-:S05]  /*822d0*/  IMAD.MOV.U32 R0, RZ, RZ, R199 ;  /* 0x000000ffff007224 */ /* 0x002fca00078e00c7 */
[----:B------:R1:W-:Y:S04]  /*822e0*/  STL [R1+0x1ef4], R0 ;  /* 0x001ef40001007387 */ /* 0x0003e80000100800 */
[----:B------:R-:W2:Y:S01]  /*822f0*/  LDL.LU.64 R200, [R1+0x1f58] ;  /* 0x001f580001c87983 */ /* 0x000ea20000300a00 */
[----:B-1----:R-:W-:-:S03]  /*82300*/  MOV R0, R197 ;  /* 0x000000c500007202 */ /* 0x002fc60000000f00 */
[----:B------:R-:W-:Y:S04]  /*82310*/  STL [R1+0x1f08], R246 ;  /* 0x001f08f601007387 */ /* 0x000fe80000100800 */
[----:B------:R4:W-:Y:S04]  /*82320*/  STL [R1+0x1efc], R0 ;  /* 0x001efc0001007387 */ /* 0x0009e80000100800 */
[----:B------:R-:W3:Y:S04]  /*82330*/  LDL.LU.64 R198, [R1+0x1f60] ;  /* 0x001f600001c67983 */ /* 0x000ee80000300a00 */
[----:B------:R-:W-:Y:S04]  /*82340*/  STL [R1+0x1f04], R247 ;  /* 0x001f04f701007387 */ /* 0x000fe80000100800 */
[----:B------:R-:W-:Y:S04]  /*82350*/  STL [R1+0x1f10], R156 ;  /* 0x001f109c01007387 */ /* 0x000fe80000100800 */
[----:B------:R-:W-:Y:S04]  /*82360*/  STL [R1+0x1f0c], R157 ;  /* 0x001f0c9d01007387 */ /* 0x000fe80000100800 */
[----:B------:R-:W3:Y:S01]  /*82370*/  LDL.LU.64 R196, [R1+0x1f68] ;  /* 0x001f680001c47983 */ /* 0x000ee20000300a00 */
[----:B----4-:R-:W-:-:S03]  /*82380*/  IMAD.MOV.U32 R0, RZ, RZ, R209 ;  /* 0x000000ffff007224 */ /* 0x010fc600078e00d1 */
[----:B------:R1:W-:Y:S04]  /*82390*/  STL [R1+0x1f18], R208 ;  /* 0x001f18d001007387 */ /* 0x0003e80000100800 */
[----:B------:R-:W4:Y:S04]  /*823a0*/  LDL.LU.64 R212, [R1+0x1f70] ;  /* 0x001f700001d47983 */ /* 0x000f280000300a00 */
[----:B------:R1:W-:Y:S04]  /*823b0*/  STL [R1+0x1f14], R0 ;  /* 0x001f140001007387 */ /* 0x0003e80000100800 */
[----:B------:R1:W-:Y:S04]  /*823c0*/  STL [R1+0x1f20], R194 ;  /* 0x001f20c201007387 */ /* 0x0003e80000100800 */
[----:B-1----:R-:W4:Y:S01]  /*823d0*/  LDL.LU.64 R208, [R1+0x14b0] ;  /* 0x0014b00001d07983 */ /* 0x002f220000300a00 */
[----:B------:R-:W-:-:S03]  /*823e0*/  MOV R0, R195 ;  /* 0x000000c300007202 */ /* 0x000fc60000000f00 */
[----:B------:R-:W4:Y:S04]  /*823f0*/  LDL.LU.64 R194, [R1+0x1260] ;  /* 0x0012600001c27983 */ /* 0x000f280000300a00 */
[----:B------:R1:W-:Y:S04]  /*82400*/  STL [R1+0x1f1c], R0 ;  /* 0x001f1c0001007387 */ /* 0x0003e80000100800 */
[----:B------:R1:W-:Y:S02]  /*82410*/  STL [R1+0x1f28], R206 ;  /* 0x001f28ce01007387 */ /* 0x0003e40000100800 */
[----:B-1----:R-:W-:-:S02]  /*82420*/  IMAD.MOV.U32 R0, RZ, RZ, R207 ;  /* 0x000000ffff007224 */ /* 0x002fc400078e00cf */
[----:B------:R-:W4:Y:S04]  /*82430*/  LDL.LU.64 R206, [R1+0xf50] ;  /* 0x000f500001ce7983 */ /* 0x000f280000300a00 */
[----:B------:R1:W-:Y:S02]  /*82440*/  STL [R1+0x1f24], R0 ;  /* 0x001f240001007387 */ /* 0x0003e40000100800 */
[----:B-1----:R-:W-:Y:S02]  /*82450*/  MOV R0, R211 ;  /* 0x000000d300007202 */ /* 0x002fe40000000f00 */
[----:B------:R-:W-:Y:S04]  /*82460*/  STL [R1+0x1f30], R210 ;  /* 0x001f30d201007387 */ /* 0x000fe80000100800 */
[----:B------:R-:W-:Y:S04]  /*82470*/  STL [R1+0x1f38], R204 ;  /* 0x001f38cc01007387 */ /* 0x000fe80000100800 */
[----:B------:R1:W-:Y:S02]  /*82480*/  STL [R1+0x1f2c], R0 ;  /* 0x001f2c0001007387 */ /* 0x0003e40000100800 */
[----:B-1----:R-:W-:-:S02]  /*82490*/  IMAD.MOV.U32 R0, RZ, RZ, R205 ;  /* 0x000000ffff007224 */ /* 0x002fc400078e00cd */
[----:B------:R-:W-:Y:S04]  /*824a0*/  STL [R1+0x1f40], R202 ;  /* 0x001f40ca01007387 */ /* 0x000fe80000100800 */
        /* <DEDUP_REMOVED lines=8> */
[----:B------:R-:W-:Y:S04]  /*82530*/  STL [R1+0x1f4c], R159 ;  /* 0x001f4c9f01007387 */ /* 0x000fe80000100800 */
[----:B------:R-:W4:Y:S01]  /*82540*/  LDL.LU.64 R202, [R1+0x1fa8] ;  /* 0x001fa80001ca7983 */ /* 0x000f220000300a00 */
[----:B--2---:R-:W-:-:S03]  /*82550*/  IMAD.MOV.U32 R0, RZ, RZ, R201 ;  /* 0x000000ffff007224 */ /* 0x004fc600078e00c9 */
[----:B------:R1:W-:Y:S04]  /*82560*/  STL [R1+0x1f58], R200 ;  /* 0x001f58c801007387 */ /* 0x0003e80000100800 */
[----:B------:R-:W2:Y:S04]  /*82570*/  LDL.LU.64 R214, [R1+0x1fb0] ;  /* 0x001fb00001d67983 */ /* 0x000ea80000300a00 */
[----:B------:R1:W-:Y:S04]  /*82580*/  STL [R1+0x1f54], R0 ;  /* 0x001f540001007387 */ /* 0x0003e80000100800 */
[----:B---3--:R3:W-:Y:S04]  /*82590*/  STL [R1+0x1f60], R198 ;  /* 0x001f60c601007387 */ /* 0x0087e80000100800 */
[----:B-1----:R-:W2:Y:S01]  /*825a0*/  LDL.LU.64 R200, [R1+0x14e0] ;  /* 0x0014e00001c87983 */ /* 0x002ea20000300a00 */
[----:B------:R-:W-:-:S03]  /*825b0*/  MOV R0, R199 ;  /* 0x000000c700007202 */ /* 0x000fc60000000f00 */
[----:B---3--:R-:W3:Y:S04]  /*825c0*/  LDL.LU.64 R198, [R1+0x12f8] ;  /* 0x0012f80001c67983 */ /* 0x008ee80000300a00 */
[----:B------:R1:W-:Y:S04]  /*825d0*/  STL [R1+0x1f5c], R0 ;  /* 0x001f5c0001007387 */ /* 0x0003e80000100800 */
[----:B------:R1:W-:Y:S02]  /*825e0*/  STL [R1+0x1f68], R196 ;  /* 0x001f68c401007387 */ /* 0x0003e40000100800 */
[----:B-1----:R-:W-:-:S02]  /*825f0*/  IMAD.MOV.U32 R0, RZ, RZ, R197 ;  /* 0x000000ffff007224 */ /* 0x002fc400078e00c5 */
[----:B------:R-:W3:Y:S04]  /*82600*/  LDL.LU.64 R196, [R1+0x1018] ;  /* 0x0010180001c47983 */ /* 0x000ee80000300a00 */
[----:B------:R1:W-:Y:S04]  /*82610*/  STL [R1+0x1f64], R0 ;  /* 0x001f640001007387 */ /* 0x0003e80000100800 */
[----:B----4-:R-:W-:Y:S01]  /*82620*/  STL [R1+0x1f70], R212 ;  /* 0x001f70d401007387 */ /* 0x010fe20000100800 */
[----:B-1----:R-:W-:-:S03]  /*82630*/  MOV R0, R213 ;  /* 0x000000d500007202 */ /* 0x002fc60000000f00 */
        /* <DEDUP_REMOVED lines=13> */
[----:B------:R-:W-:Y:S04]  /*82710*/  STL [R1+0x1f8c], R161 ;  /* 0x001f8ca101007387 */ /* 0x000fe80000100800 */
[----:B------:R-:W4:Y:S01]  /*82720*/  LDL.LU.64 R206, [R1+0x1fe8] ;  /* 0x001fe80001ce7983 */ /* 0x000f220000300a00 */
[----:B-1----:R-:W-:-:S03]  /*82730*/  MOV R0, R205 ;  /* 0x000000cd00007202 */ /* 0x002fc60000000f00 */
[----:B------:R1:W-:Y:S04]  /*82740*/  STL [R1+0x1f98], R204 ;  /* 0x001f98cc01007387 */ /* 0x0003e80000100800 */
[----:B------:R-:W4:Y:S04]  /*82750*/  LDL.LU.64 R212, [R1+0x1ff0] ;  /* 0x001ff00001d47983 */ /* 0x000f280000300a00 */
[----:B------:R1:W-:Y:S04]  /*82760*/  STL [R1+0x1f94], R0 ;  /* 0x001f940001007387 */ /* 0x0003e80000100800 */
[----:B------:R1:W-:Y:S04]  /*82770*/  STL [R1+0x1fa0], R210 ;  /* 0x001fa0d201007387 */ /* 0x0003e80000100800 */
[----:B-1----:R-:W4:Y:S01]  /*82780*/  LDL.LU.64 R204, [R1+0x1510] ;  /* 0x0015100001cc7983 */ /* 0x002f220000300a00 */
[----:B------:R-:W-:-:S03]  /*82790*/  IMAD.MOV.U32 R0, RZ, RZ, R211 ;  /* 0x000000ffff007224 */ /* 0x000fc600078e00d3 */
[----:B------:R-:W4:Y:S04]  /*827a0*/  LDL.LU.64 R210, [R1+0x1390] ;  /* 0x0013900001d27983 */ /* 0x000f280000300a00 */
[----:B------:R1:W-:Y:S04]  /*827b0*/  STL [R1+0x1f9c], R0 ;  /* 0x001f9c0001007387 */ /* 0x0003e80000100800 */
[----:B------:R1:W-:Y:S02]  /*827c0*/  STL [R1+0x1fa8], R202 ;  /* 0x001fa8ca01007387 */ /* 0x0003e40000100800 */
[----:B-1----:R-:W-:-:S02]  /*827d0*/  MOV R0, R203 ;  /* 0x000000cb00007202 */ /* 0x002fc40000000f00 */
[----:B------:R-:W4:Y:S04]  /*827e0*/  LDL.LU.64 R202, [R1+0x1098] ;  /* 0x0010980001ca7983 */ /* 0x000f280000300a00 */
[----:B------:R2:W-:Y:S02]  /*827f0*/  STL [R1+0x1fa4], R0 ;  /* 0x001fa40001007387 */ /* 0x0005e40000100800 */
[----:B--2---:R-:W-:Y:S02]  /*82800*/  IMAD.MOV.U32 R0, RZ, RZ, R215 ;  /* 0x000000ffff007224 */ /* 0x004fe400078e00d7 */
[----:B------:R-:W-:Y:S04]  /*82810*/  STL [R1+0x1fb0], R214 ;  /* 0x001fb0d601007387 */ /* 0x000fe80000100800 */
[----:B------:R-:W-:Y:S04]  /*82820*/  STL [R1+0x1fb8], R200 ;  /* 0x001fb8c801007387 */ /* 0x000fe80000100800 */
[----:B------:R1:W-:Y:S04]  /*82830*/  STL [R1+0x1fac], R0 ;  /* 0x001fac0001007387 */ /* 0x0003e80000100800 */
[----:B---3--:R-:W-:Y:S01]  /*82840*/  STL [R1+0x1fc0], R198 ;  /* 0x001fc0c601007387 */ /* 0x008fe20000100800 */
[----:B-1----:R-:W-:-:S05]  /*82850*/  MOV R0, R201 ;  /* 0x000000c900007202 */ /* 0x002fca0000000f00 */
[----:B------:R1:W-:Y:S04]  /*82860*/  STL [R1+0x1fb4], R0 ;  /* 0x001fb40001007387 */ /* 0x0003e80000100800 */
[----:B------:R-:W2:Y:S01]  /*82870*/  LDL.LU.64 R200, [R1+0x2018] ;  /* 0x0020180001c87983 */ /* 0x000ea20000300a00 */
[----:B-1----:R-:W-:-:S03]  /*82880*/  IMAD.MOV.U32 R0, RZ, RZ, R199 ;  /* 0x000000ffff007224 */ /* 0x002fc600078e00c7 */
[----:B------:R-:W-:Y:S04]  /*82890*/  STL [R1+0x1fc8], R196 ;  /* 0x001fc8c401007387 */ /* 0x000fe80000100800 */
[----:B------:R1:W-:Y:S04]  /*828a0*/  STL [R1+0x1fbc], R0 ;  /* 0x001fbc0001007387 */ /* 0x0003e80000100800 */
[----:B------:R-:W3:Y:S01]  /*828b0*/  LDL.LU.64 R198, [R1+0x2020] ;  /* 0x0020200001c67983 */ /* 0x000ee20000300a00 */
[----:B-1----:R-:W-:-:S03]  /*828c0*/  MOV R0, R197 ;  /* 0x000000c500007202 */ /* 0x002fc60000000f00 */
[----:B------:R-:W-:Y:S04]  /*828d0*/  STL [R1+0x1fd0], R162 ;  /* 0x001fd0a201007387 */ /* 0x000fe80000100800 */
[----:B------:R4:W-:Y:S04]  /*828e0*/  STL [R1+0x1fc4], R0 ;  /* 0x001fc40001007387 */ /* 0x0009e80000100800 */
        /* <DEDUP_REMOVED lines=32> */
[----:B--2---:R-:W-:-:S03]  /*82af0*/  MOV R0, R201 ;  /* 0x000000c900007202 */ /* 0x004fc60000000f00 */
[----:B------:R1:W-:Y:S04]  /*82b00*/  STL [R1+0x2018], R200 ;  /* 0x002018c801007387 */ /* 0x0003e80000100800 */
[----:B------:R-:W2:Y:S04]  /*82b10*/  LDL.LU.64 R212, [R1+0x2070] ;  /* 0x0020700001d47983 */ /* 0x000ea80000300a00 */
[----:B------:R1:W-:Y:S04]  /*82b20*/  STL [R1+0x2014], R0 ;  /* 0x0020140001007387 */ /* 0x0003e80000100800 */
[----:B---3--:R3:W-:Y:S04]  /*82b30*/  STL [R1+0x2020], R198 ;  /* 0x002020c601007387 */ /* 0x0087e80000100800 */
[----:B-1----:R-:W2:Y:S01]  /*82b40*/  LDL.LU.64 R200, [R1+0x2078] ;  /* 0x0020780001c87983 */ /* 0x002ea20000300a00 */
[----:B------:R-:W-:-:S03]  /*82b50*/  IMAD.MOV.U32 R0, RZ, RZ, R199 ;  /* 0x000000ffff007224 */ /* 0x000fc600078e00c7 */
[----:B---3--:R-:W3:Y:S04]  /*82b60*/  LDL.LU.64 R198, [R1+0x14a8] ;  /* 0x0014a80001c67983 */ /* 0x008ee80000300a00 */
[----:B------:R1:W-:Y:S04]  /*82b70*/  STL [R1+0x201c], R0 ;  /* 0x00201c0001007387 */ /* 0x0003e80000100800 */
[----:B------:R1:W-:Y:S02]  /*82b80*/  STL [R1+0x2028], R196 ;  /* 0x002028c401007387 */ /* 0x0003e40000100800 */
[----:B-1----:R-:W-:-:S02]  /*82b90*/  MOV R0, R197 ;  /* 0x000000c500007202 */ /* 0x002fc40000000f00 */
[----:B------:R-:W3:Y:S04]  /*82ba0*/  LDL.LU.64 R196, [R1+0x1238] ;  /* 0x0012380001c47983 */ /* 0x000ee80000300a00 */
[----:B------:R4:W-:Y:S02]  /*82bb0*/  STL [R1+0x2024], R0 ;  /* 0x0020240001007387 */ /* 0x0009e40000100800 */
[----:B----4-:R-:W-:Y:S02]  /*82bc0*/  IMAD.MOV.U32 R0, RZ, RZ, R215 ;  /* 0x000000ffff007224 */ /* 0x010fe400078e00d7 */
[----:B------:R-:W-:Y:S04]  /*82bd0*/  STL [R1+0x2030], R214 ;  /* 0x002030d601007387 */ /* 0x000fe80000100800 */
[----:B------:R-:W-:Y:S04]  /*82be0*/  STL [R1+0x2038], R208 ;  /* 0x002038d001007387 */ /* 0x000fe80000100800 */
[----:B------:R1:W-:Y:S04]  /*82bf0*/  STL [R1+0x202c], R0 ;  /* 0x00202c0001007387 */ /* 0x0003e80000100800 */
[----:B------:R-:W-:Y:S01]  /*82c00*/  STL [R1+0x2040], R194 ;  /* 0x002040c201007387 */ /* 0x000fe20000100800 */
[----:B-1----:R-:W-:-:S05]  /*82c10*/  MOV R0, R209 ;  /* 0x000000d100007202 */ /* 0x002fca0000000f00 */
        /* <DEDUP_REMOVED lines=9> */
[----:B------:R-:W-:Y:S04]  /*82cb0*/  STL [R1+0x204c], R167 ;  /* 0x00204ca701007387 */ /* 0x000fe80000100800 */
[----:B------:R-:W4:Y:S01]  /*82cc0*/  LDL.LU.64 R206, [R1+0x20a8] ;  /* 0x0020a80001ce7983 */ /* 0x000f220000300a00 */
[----:B-1----:R-:W-:-:S03]  /*82cd0*/  IMAD.MOV.U32 R0, RZ, RZ, R205 ;  /* 0x000000ffff007224 */ /* 0x002fc600078e00cd */
        /* <DEDUP_REMOVED lines=12> */
[----:B--2---:R-:W-:Y:S02]  /*82da0*/  MOV R0, R213 ;  /* 0x000000d500007202 */ /* 0x004fe40000000f00 */
[----:B------:R-:W-:Y:S04]  /*82db0*/  STL [R1+0x2070], R212 ;  /* 0x002070d401007387 */ /* 0x000fe80000100800 */
[----:B------:R-:W-:Y:S04]  /*82dc0*/  STL [R1+0x2078], R200 ;  /* 0x002078c801007387 */ /* 0x000fe80000100800 */
        /* <DEDUP_REMOVED lines=8> */
[----:B------:R-:W3:Y:S01]  /*82e50*/  LDL.LU.64 R198, [R1+0x20e0] ;  /* 0x0020e00001c67983 */ /* 0x000ee20000300a00 */
[----:B-1----:R-:W-:-:S03]  /*82e60*/  IMAD.MOV.U32 R0, RZ, RZ, R197 ;  /* 0x000000ffff007224 */ /* 0x002fc600078e00c5 */
[----:B------:R-:W-:Y:S04]  /*82e70*/  STL [R1+0x2090], R168 ;  /* 0x002090a801007387 */ /* 0x000fe80000100800 */
[----:B------:R4:W-:Y:S04]  /*82e80*/  STL [R1+0x2084], R0 ;  /* 0x0020840001007387 */ /* 0x0009e80000100800 */
[----:B------:R-:W-:Y:S04]  /*82e90*/  STL [R1+0x208c], R169 ;  /* 0x00208ca901007387 */ /* 0x000fe80000100800 */
[----:B------:R-:W3:Y:S01]  /*82ea0*/  LDL.LU.64 R196, [R1+0x20e8] ;  /* 0x0020e80001c47983 */ /* 0x000ee20000300a00 */
[----:B----4-:R-:W-:-:S03]  /*82eb0*/  MOV R0, R209 ;  /* 0x000000d100007202 */ /* 0x010fc60000000f00 */
        /* <DEDUP_REMOVED lines=12> */
[----:B-1----:R-:W-:Y:S02]  /*82f80*/  IMAD.MOV.U32 R0, RZ, RZ, R215 ;  /* 0x000000ffff007224 */ /* 0x002fe400078e00d7 */
        /* <DEDUP_REMOVED lines=28> */
[----:B------:R4:W-:Y:S02]  /*83150*/  STL [R1+0x20e4], R0 ;  /* 0x0020e40001007387 */ /* 0x0009e40000100800 */
[----:B----4-:R-:W-:Y:S02]  /*83160*/  MOV R0, R213 ;  /* 0x000000d500007202 */ /* 0x010fe40000000f00 */
        /* <DEDUP_REMOVED lines=44> */
[----:B------:R-:W3:Y:S04]  /*83430*/  LDL.LU.64 R196, [R1+0x21a8] ;  /* 0x0021a80001c47983 */ /* 0x000ee80000300a00 */
[----:B------:R-:W-:Y:S04]  /*83440*/  STL [R1+0x214c], R175 ;  /* 0x00214caf01007387 */ /* 0x000fe80000100800 */
[----:B----4-:R4:W-:Y:S04]  /*83450*/  STL [R1+0x2158], R208 ;  /* 0x002158d001007387 */ /* 0x0109e80000100800 */
[----:B------:R-:W3:Y:S01]  /*83460*/  LDL.LU.64 R214, [R1+0x21b0] ;  /* 0x0021b00001d67983 */ /* 0x000ee20000300a00 */
[----:B-1----:R-:W-:-:S03]  /*83470*/  IMAD.MOV.U32 R0, RZ, RZ, R209 ;  /* 0x000000ffff007224 */ /* 0x002fc600078e00d1 */
[----:B------:R-:W-:Y:S04]  /*83480*/  STL [R1+0x2160], R194 ;  /* 0x002160c201007387 */ /* 0x000fe80000100800 */
[----:B------:R1:W-:Y:S04]  /*83490*/  STL [R1+0x2154], R0 ;  /* 0x0021540001007387 */ /* 0x0003e80000100800 */
[----:B----4-:R-:W4:Y:S01]  /*834a0*/  LDL.LU.64 R208, [R1+0x21b8] ;  /* 0x0021b80001d07983 */ /* 0x010f220000300a00 */
[----:B-1----:R-:W-:-:S03]  /*834b0*/  MOV R0, R195 ;  /* 0x000000c300007202 */ /* 0x002fc60000000f00 */
        /* <DEDUP_REMOVED lines=21> */
[----:B------:R-:W4:Y:S04]  /*83610*/  LDL.LU.64 R210, [R1+0x21e8] ;  /* 0x0021e80001d27983 */ /* 0x000f280000300a00 */
[----:B------:R-:W-:Y:S04]  /*83620*/  STL [R1+0x218c], R219 ;  /* 0x00218cdb01007387 */ /* 0x000fe80000100800 */
[----:B--2---:R2:W-:Y:S01]  /*83630*/  STL [R1+0x2198], R200 ;  /* 0x002198c801007387 */ /* 0x0045e20000100800 */
[----:B-1----:R-:W-:-:S03]  /*83640*/  MOV R0, R201 ;  /* 0x000000c900007202 */ /* 0x002fc60000000f00 */
[----:B------:R-:W4:Y:S04]  /*83650*/  LDL.LU.64 R202, [R1+0x21f0] ;  /* 0x0021f00001ca7983 */ /* 0x000f280000300a00 */
[----:B---3--:R-:W-:Y:S04]  /*83660*/  STL [R1+0x21a0], R198 ;  /* 0x0021a0c601007387 */ /* 0x008fe80000100800 */
[----:B------:R1:W-:Y:S04]  /*83670*/  STL [R1+0x2194], R0 ;  /* 0x0021940001007387 */ /* 0x0003e80000100800 */
[----:B--2---:R-:W2:Y:S01]  /*83680*/  LDL.LU.64 R200, [R1+0x21f8] ;  /* 0x0021f80001c87983 */ /* 0x004ea20000300a00 */
[----:B-1----:R-:W-:-:S03]  /*83690*/  IMAD.MOV.U32 R0, RZ, RZ, R199 ;  /* 0x000000ffff007224 */ /* 0x002fc600078e00c7 */
[----:B------:R-:W-:Y:S04]  /*836a0*/  STL [R1+0x21a8], R196 ;  /* 0x0021a8c401007387 */ /* 0x000fe80000100800 */
[----:B------:R1:W-:Y:S04]  /*836b0*/  STL [R1+0x219c], R0 ;  /* 0x00219c0001007387 */ /* 0x0003e80000100800 */
[----:B------:R-:W3:Y:S01]  /*836c0*/  LDL.LU.64 R198, [R1+0x2200] ;  /* 0x0022000001c67983 */ /* 0x000ee20000300a00 */
[----:B-1----:R-:W-:-:S03]  /*836d0*/  MOV R0, R197 ;  /* 0x000000c500007202 */ /* 0x002fc60000000f00 */
[----:B------:R-:W-:Y:S04]  /*836e0*/  STL [R1+0x21b0], R214 ;  /* 0x0021b0d601007387 */ /* 0x000fe80000100800 */
[----:B------:R1:W-:Y:S04]  /*836f0*/  STL [R1+0x21a4], R0 ;  /* 0x0021a40001007387 */ /* 0x0003e80000100800 */
[----:B------:R-:W3:Y:S01]  /*83700*/  LDL.LU.64 R196, [R1+0x1500] ;  /* 0x0015000001c47983 */ /* 0x000ee20000300a00 */
[----:B-1----:R-:W-:-:S03]  /*83710*/  IMAD.MOV.U32 R0, RZ, RZ, R215 ;  /* 0x000000ffff007224 */ /* 0x002fc600078e00d7 */
[----:B----4-:R-:W-:Y:S04]  /*83720*/  STL [R1+0x21b8], R208 ;  /* 0x0021b8d001007387 */ /* 0x010fe80000100800 */
[----:B------:R1:W-:Y:S04]  /*83730*/  STL [R1+0x21ac], R0 ;  /* 0x0021ac0001007387 */ /* 0x0003e80000100800 */
[----:B------:R-:W-:Y:S01]  /*83740*/  STL [R1+0x21c0], R194 ;  /* 0x0021c0c201007387 */ /* 0x000fe20000100800 */
[----:B-1----:R-:W-:-:S05]  /*83750*/  MOV R0, R209 ;  /* 0x000000d100007202 */ /* 0x002fca0000000f00 */
[----:B------:R1:W-:Y:S02]  /*83760*/  STL [R1+0x21b4], R0 ;  /* 0x0021b40001007387 */ /* 0x0003e40000100800 */
[----:B-1----:R-:W-:Y:S02]  /*83770*/  IMAD.MOV.U32 R0, RZ, RZ, R195 ;  /* 0x000000ffff007224 */ /* 0x002fe400078e00c3 */
[----:B------:R-:W4:Y:S04]  /*83780*/  LDL.LU.64 R194, [R1+0x2218] ;  /* 0x0022180001c27983 */ /* 0x000f280000300a00 */
[----:B------:R1:W-:Y:S04]  /*83790*/  STL [R1+0x21bc], R0 ;  /* 0x0021bc0001007387 */ /* 0x0003e80000100800 */
[----:B------:R1:W-:Y:S04]  /*837a0*/  STL [R1+0x21c8], R206 ;  /* 0x0021c8ce01007387 */ /* 0x0003e80000100800 */
[----:B------:R-:W4:Y:S01]  /*837b0*/  LDL.LU.64 R208, [R1+0x2220] ;  /* 0x0022200001d07983 */ /* 0x000f220000300a00 */
[----:B-1----:R-:W-:-:S05]  /*837c0*/  MOV R0, R207 ;  /* 0x000000cf00007202 */ /* 0x002fca0000000f00 */
[----:B------:R1:W-:Y:S04]  /*837d0*/  STL [R1+0x21c4], R0 ;  /* 0x0021c40001007387 */ /* 0x0003e80000100800 */
[----:B------:R-:W-:Y:S04]  /*837e0*/  STL [R1+0x21d0], R228 ;  /* 0x0021d0e401007387 */ /* 0x000fe80000100800 */
[----:B------:R-:W-:Y:S04]  /*837f0*/  STL [R1+0x21cc], R229 ;  /* 0x0021cce501007387 */ /* 0x000fe80000100800 */
[----:B------:R-:W4:Y:S04]  /*83800*/  LDL.LU.64 R206, [R1+0x2228] ;  /* 0x0022280001ce7983 */ /* 0x000f280000300a00 */
[----:B------:R1:W-:Y:S02]  /*83810*/  STL [R1+0x21d8], R204 ;  /* 0x0021d8cc01007387 */ /* 0x0003e40000100800 */
[----:B-1----:R-:W-:-:S02]  /*83820*/  IMAD.MOV.U32 R0, RZ, RZ, R205 ;  /* 0x000000ffff007224 */ /* 0x002fc400078e00cd */
[----:B------:R-:W4:Y:S04]  /*83830*/  LDL.LU.64 R204, [R1+0x2230] ;  /* 0x0022300001cc7983 */ /* 0x000f280000300a00 */
[----:B------:R1:W-:Y:S04]  /*83840*/  STL [R1+0x21d4], R0 ;  /* 0x0021d40001007387 */ /* 0x0003e80000100800 */
        /* <DEDUP_REMOVED lines=12> */
[----:B--2---:R2:W-:Y:S01]  /*83910*/  STL [R1+0x21f8], R200 ;  /* 0x0021f8c801007387 */ /* 0x0045e20000100800 */
[----:B-1----:R-:W-:-:S03]  /*83920*/  IMAD.MOV.U32 R0, RZ, RZ, R201 ;  /* 0x000000ffff007224 */ /* 0x002fc600078e00c9 */
[----:B--2---:R-:W2:Y:S04]  /*83930*/  LDL.LU.64 R200, [R1+0x1400] ;  /* 0x0014000001c87983 */ /* 0x004ea80000300a00 */
        /* <DEDUP_REMOVED lines=9> */
[----:B------:R-:W-:Y:S04]  /*839d0*/  STL [R1+0x2210], R238 ;  /* 0x002210ee01007387 */ /* 0x000fe80000100800 */
[----:B------:R-:W-:Y:S04]  /*839e0*/  STL [R1+0x220c], R239 ;  /* 0x00220cef01007387 */ /* 0x000fe80000100800 */
[----:B------:R-:W3:Y:S04]  /*839f0*/  LDL.LU.64 R210, [R1+0x2268] ;  /* 0x0022680001d27983 */ /* 0x000ee80000300a00 */
        /* <DEDUP_REMOVED lines=172> */
[----:B------:R-:W-:Y:S04]  /*844c0*/  STL [R1+0x2370], R210 ;  /* 0x002370d201007387 */ /* 0x000fe80000100800 */
[----:B------:R-:W3:Y:S01]  /*844d0*/  LDL.LU.64 R212, [R1+0x23c8] ;  /* 0x0023c80001d47983 */ /* 0x000ee20000300a00 */
[----:B-1----:R-:W-:-:S05]  /*844e0*/  IMAD.MOV.U32 R0, RZ, RZ, R211 ;  /* 0x000000ffff007224 */ /* 0x002fca00078e00d3 */
[----:B------:R4:W-:Y:S02]  /*844f0*/  STL [R1+0x236c], R0 ;  /* 0x00236c0001007387 */ /* 0x0009e40000100800 */
[----:B----4-:R-:W-:Y:S02]  /*84500*/  MOV R0, R195 ;  /* 0x000000c300007202 */ /* 0x010fe40000000f00 */
[----:B------:R1:W-:Y:S04]  /*84510*/  STL [R1+0x2378], R194 ;  /* 0x002378c201007387 */ /* 0x0003e80000100800 */
[----:B-1----:R-:W4:Y:S04]  /*84520*/  LDL.LU.64 R194, [R1+0x23d0] ;  /* 0x0023d00001c27983 */ /* 0x002f280000300a00 */
[----:B------:R1:W-:Y:S04]  /*84530*/  STL [R1+0x2374], R0 ;  /* 0x0023740001007387 */ /* 0x0003e80000100800 */
        /* <DEDUP_REMOVED lines=42> */
[----:B------:R-:W-:Y:S04]  /*847e0*/  STL [R1+0x23d8], R210 ;  /* 0x0023d8d201007387 */ /* 0x000fe80000100800 */
        /* <DEDUP_REMOVED lines=18> */
[----:B------:R-:W4:Y:S01]  /*84910*/  LDL.LU.64 R216, [R1+0x2450] ;  /* 0x0024500001d87983 */ /* 0x000f220000300a00 */
[----:B-1----:R-:W-:-:S05]  /*84920*/  MOV R0, R215 ;  /* 0x000000d700007202 */ /* 0x002fca0000000f00 */
[----:B------:R1:W-:Y:S04]  /*84930*/  STL [R1+0x23f4], R0 ;  /* 0x0023f40001007387 */ /* 0x0003e80000100800 */
[----:B------:R2:W-:Y:S01]  /*84940*/  STL [R1+0x2400], R202 ;  /* 0x002400ca01007387 */ /* 0x0005e20000100800 */
[----:B-1----:R-:W-:-:S03]  /*84950*/  IMAD.MOV.U32 R0, RZ, RZ, R203 ;  /* 0x000000ffff007224 */ /* 0x002fc600078e00cb */
[----:B--2---:R-:W2:Y:S04]  /*84960*/  LDL.LU.64 R202, [R1+0x2458] ;  /* 0x0024580001ca7983 */ /* 0x004ea80000300a00 */
[----:B------:R1:W-:Y:S04]  /*84970*/  STL [R1+0x23fc], R0 ;  /* 0x0023fc0001007387 */ /* 0x0003e80000100800 */
[----:B------:R1:W-:Y:S02]  /*84980*/  STL [R1+0x2408], R200 ;  /* 0x002408c801007387 */ /* 0x0003e40000100800 */
[----:B-1----:R-:W-:-:S02]  /*84990*/  MOV R0, R201 ;  /* 0x000000c900007202 */ /* 0x002fc40000000f00 */
[----:B------:R-:W2:Y:S04]  /*849a0*/  LDL.LU.64 R200, [R1+0x2460] ;  /* 0x0024600001c87983 */ /* 0x000ea80000300a00 */
[----:B------:R1:W-:Y:S04]  /*849b0*/  STL [R1+0x2404], R0 ;  /* 0x0024040001007387 */ /* 0x0003e80000100800 */
[----:B---3--:R3:W-:Y:S04]  /*849c0*/  STL [R1+0x2410], R198 ;  /* 0x002410c601007387 */ /* 0x0087e80000100800 */
[----:B------:R-:W2:Y:S01]  /*849d0*/  LDL.LU.64 R214, [R1+0x2468] ;  /* 0x0024680001d67983 */ /* 0x000ea20000300a00 */
[----:B-1----:R-:W-:-:S03]  /*849e0*/  IMAD.MOV.U32 R0, RZ, RZ, R199 ;  /* 0x000000ffff007224 */ /* 0x002fc600078e00c7 */
[----:B------:R-:W-:Y:S04]  /*849f0*/  STL [R1+0x2418], R196 ;  /* 0x002418c401007387 */ /* 0x000fe80000100800 */
[----:B------:R1:W-:Y:S04]  /*84a00*/  STL [R1+0x240c], R0 ;  /* 0x00240c0001007387 */ /* 0x0003e80000100800 */
[----:B---3--:R-:W3:Y:S01]  /*84a10*/  LDL.LU.64 R198, [R1+0x2470] ;  /* 0x0024700001c67983 */ /* 0x008ee20000300a00 */
[----:B-1----:R-:W-:-:S03]  /*84a20*/  MOV R0, R197 ;  /* 0x000000c500007202 */ /* 0x002fc60000000f00 */
[----:B------:R-:W-:Y:S04]  /*84a30*/  STL [R1+0x2420], R212 ;  /* 0x002420d401007387 */ /* 0x000fe80000100800 */
[----:B------:R1:W-:Y:S04]  /*84a40*/  STL [R1+0x2414], R0 ;  /* 0x0024140001007387 */ /* 0x0003e80000100800 */
[----:B------:R-:W3:Y:S01]  /*84a50*/  LDL.LU.64 R196, [R1+0x2478] ;  /* 0x0024780001c47983 */ /* 0x000ee20000300a00 */
[----:B-1----:R-:W-:-:S03]  /*84a60*/  IMAD.MOV.U32 R0, RZ, RZ, R213 ;  /* 0x000000ffff007224 */ /* 0x002fc600078e00d5 */
        /* <DEDUP_REMOVED lines=20> */
[----:B------:R-:W-:Y:S04]  /*84bb0*/  STL [R1+0x2450], R216 ;  /* 0x002450d801007387 */ /* 0x000fe80000100800 */
[----:B------:R1:W-:Y:S04]  /*84bc0*/  STL [R1+0x2444], R0 ;  /* 0x0024440001007387 */ /* 0x0003e80000100800 */
[----:B------:R-:W4:Y:S01]  /*84bd0*/  LDL.LU.64 R204, [R1+0x24a8] ;  /* 0x0024a80001cc7983 */ /* 0x000f220000300a00 */
[----:B-1----:R-:W-:-:S03]  /*84be0*/  IMAD.MOV.U32 R0, RZ, RZ, R217 ;  /* 0x000000ffff007224 */ /* 0x002fc600078e00d9 */
[----:B--2---:R-:W-:Y:S04]  /*84bf0*/  STL [R1+0x2458], R202 ;  /* 0x002458ca01007387 */ /* 0x004fe80000100800 */
[----:B------:R1:W-:Y:S02]  /*84c00*/  STL [R1+0x244c], R0 ;  /* 0x00244c0001007387 */ /* 0x0003e40000100800 */
[----:B-1----:R-:W-:Y:S02]  /*84c10*/  MOV R0, R203 ;  /* 0x000000cb00007202 */ /* 0x002fe40000000f00 */
[----:B------:R-:W2:Y:S04]  /*84c20*/  LDL.LU.64 R202, [R1+0x24b0] ;  /* 0x0024b00001ca7983 */ /* 0x000ea80000300a00 */
[----:B------:R1:W-:Y:S04]  /*84c30*/  STL [R1+0x2454], R0 ;  /* 0x0024540001007387 */ /* 0x0003e80000100800 */
[----:B------:R1:W-:Y:S02]  /*84c40*/  STL [R1+0x2460], R200 ;  /* 0x002460c801007387 */ /* 0x0003e40000100800 */
[----:B-1----:R-:W-:-:S02]  /*84c50*/  IMAD.MOV.U32 R0, RZ, RZ, R201 ;  /* 0x000000ffff007224 */ /* 0x002fc400078e00c9 */
[----:B------:R-:W-:Y:S04]  /*84c60*/  STL [R1+0x2468], R214 ;  /* 0x002468d601007387 */ /* 0x000fe80000100800 */
[----:B------:R1:W-:Y:S04]  /*84c70*/  STL [R1+0x245c], R0 ;  /* 0x00245c0001007387 */ /* 0x0003e80000100800 */
[----:B------:R-:W2:Y:S01]  /*84c80*/  LDL.LU.64 R200, [R1+0x24b8] ;  /* 0x0024b80001c87983 */ /* 0x000ea20000300a00 */
[----:B-1----:R-:W-:-:S03]  /*84c90*/  MOV R0, R215 ;  /* 0x000000d700007202 */ /* 0x002fc60000000f00 */
[----:B---3--:R-:W-:Y:S04]  /*84ca0*/  STL [R1+0x2470], R198 ;  /* 0x002470c601007387 */ /* 0x008fe80000100800 */
[----:B------:R1:W-:Y:S02]  /*84cb0*/  STL [R1+0x2464], R0 ;  /* 0x0024640001007387 */ /* 0x0003e40000100800 */
[----:B-1----:R-:W-:Y:S02]  /*84cc0*/  IMAD.MOV.U32 R0, RZ, RZ, R199 ;  /* 0x000000ffff007224 */ /* 0x002fe400078e00c7 */
[----:B------:R-:W3:Y:S04]  /*84cd0*/  LDL.LU.64 R198, [R1+0x24c0] ;  /* 0x0024c00001c67983 */ /* 0x000ee80000300a00 */
[----:B------:R1:W-:Y:S04]  /*84ce0*/  STL [R1+0x246c], R0 ;  /* 0x00246c0001007387 */ /* 0x0003e80000100800 */
[----:B------:R1:W-:Y:S02]  /*84cf0*/  STL [R1+0x2478], R196 ;  /* 0x002478c401007387 */ /* 0x0003e40000100800 */
[----:B-1----:R-:W-:-:S02]  /*84d00*/  MOV R0, R197 ;  /* 0x000000c500007202 */ /* 0x002fc40000000f00 */
[----:B------:R-:W-:Y:S04]  /*84d10*/  STL [R1+0x2480], R212 ;  /* 0x002480d401007387 */ /* 0x000fe80000100800 */
[----:B------:R1:W-:Y:S04]  /*84d20*/  STL [R1+0x2474], R0 ;  /* 0x0024740001007387 */ /* 0x0003e80000100800 */
[----:B------:R-:W3:Y:S01]  /*84d30*/  LDL.LU.64 R196, [R1+0x24c8] ;  /* 0x0024c80001c47983 */ /* 0x000ee20000300a00 */
[----:B-1----:R-:W-:-:S03]  /*84d40*/  IMAD.MOV.U32 R0, RZ, RZ, R213 ;  /* 0x000000ffff007224 */ /* 0x002fc600078e00d5 */
[----:B----4-:R-:W-:Y:S04]  /*84d50*/  STL [R1+0x2488], R194 ;  /* 0x002488c201007387 */ /* 0x010fe80000100800 */
[----:B------:R1:W-:Y:S02]  /*84d60*/  STL [R1+0x247c], R0 ;  /* 0x00247c0001007387 */ /* 0x0003e40000100800 */
[----:B-1----:R-:W-:Y:S02]  /*84d70*/  MOV R0, R195 ;  /* 0x000000c300007202 */ /* 0x002fe40000000f00 */
[----:B------:R-:W4:Y:S04]  /*84d80*/  LDL.LU.64 R194, [R1+0x24d0] ;  /* 0x0024d00001c27983 */ /* 0x000f280000300a00 */
[----:B------:R1:W-:Y:S04]  /*84d90*/  STL [R1+0x2484], R0 ;  /* 0x0024840001007387 */ /* 0x0003e80000100800 */
[----:B------:R-:W-:Y:S04]  /*84da0*/  STL [R1+0x2490], R210 ;  /* 0x002490d201007387 */ /* 0x000fe80000100800 */
[----:B------:R-:W4:Y:S01]  /*84db0*/  LDL.LU.64 R146, [R1+0x24d8] ;  /* 0x0024d80001927983 */ /* 0x000f220000300a00 */
[----:B-1----:R-:W-:-:S05]  /*84dc0*/  IMAD.MOV.U32 R0, RZ, RZ, R211 ;  /* 0x000000ffff007224 */ /* 0x002fca00078e00d3 */
[----:B------:R1:W-:Y:S04]  /*84dd0*/  STL [R1+0x248c], R0 ;  /* 0x00248c0001007387 */ /* 0x0003e80000100800 */
[----:B------:R-:W-:Y:S01]  /*84de0*/  STL [R1+0x2498], R208 ;  /* 0x002498d001007387 */ /* 0x000fe20000100800 */
[----:B-1----:R-:W-:-:S03]  /*84df0*/  MOV R0, R209 ;  /* 0x000000d100007202 */ /* 0x002fc60000000f00 */
[----:B------:R-:W4:Y:S04]  /*84e00*/  LDL.LU.64 R148, [R1+0x24e0] ;  /* 0x0024e00001947983 */ /* 0x000f280000300a00 */
[----:B------:R1:W-:Y:S04]  /*84e10*/  STL [R1+0x2494], R0 ;  /* 0x0024940001007387 */ /* 0x0003e80000100800 */
[----:B------:R-:W-:Y:S04]  /*84e20*/  STL [R1+0x24a0], R206 ;  /* 0x0024a0ce01007387 */ /* 0x000fe80000100800 */
[----:B------:R-:W4:Y:S01]  /*84e30*/  LDL.LU.64 R150, [R1+0x24e8] ;  /* 0x0024e80001967983 */ /* 0x000f220000300a00 */
[----:B-1----:R-:W-:-:S03]  /*84e40*/  IMAD.MOV.U32 R0, RZ, RZ, R207 ;  /* 0x000000ffff007224 */ /* 0x002fc600078e00cf */
[----:B------:R-:W4:Y:S04]  /*84e50*/  LDL.LU.64 R250, [R1+0x24f0] ;  /* 0x0024f00001fa7983 */ /* 0x000f280000300a00 */
[----:B------:R1:W-:Y:S04]  /*84e60*/  STL [R1+0x249c], R0 ;  /* 0x00249c0001007387 */ /* 0x0003e80000100800 */
[----:B------:R-:W-:Y:S04]  /*84e70*/  STL [R1+0x24a8], R204 ;  /* 0x0024a8cc01007387 */ /* 0x000fe80000100800 */
[----:B------:R-:W4:Y:S01]  /*84e80*/  LDL.LU.64 R216, [R1+0x24f8] ;  /* 0x0024f80001d87983 */ /* 0x000f220000300a00 */
[----:B-1----:R-:W-:-:S03]  /*84e90*/  MOV R0, R205 ;  /* 0x000000cd00007202 */ /* 0x002fc60000000f00 */
[----:B------:R-:W4:Y:S04]  /*84ea0*/  LDL.LU.64 R214, [R1+0x2500] ;  /* 0x0025000001d67983 */ /* 0x000f280000300a00 */
[----:B------:R1:W-:Y:S04]  /*84eb0*/  STL [R1+0x24a4], R0 ;  /* 0x0024a40001007387 */ /* 0x0003e80000100800 */
[----:B--2---:R-:W-:Y:S04]  /*84ec0*/  STL [R1+0x24b0], R202 ;  /* 0x0024b0ca01007387 */ /* 0x004fe80000100800 */
[----:B------:R-:W2:Y:S01]  /*84ed0*/  LDL.LU.64 R212, [R1+0x2508] ;  /* 0x0025080001d47983 */ /* 0x000ea20000300a00 */
[----:B-1----:R-:W-:-:S03]  /*84ee0*/  IMAD.MOV.U32 R0, RZ, RZ, R203 ;  /* 0x000000ffff007224 */ /* 0x002fc600078e00cb */
[----:B------:R-:W2:Y:S04]  /*84ef0*/  LDL.LU.64 R210, [R1+0x2510] ;  /* 0x0025100001d27983 */ /* 0x000ea80000300a00 */
[----:B------:R1:W-:Y:S04]  /*84f00*/  STL [R1+0x24ac], R0 ;  /* 0x0024ac0001007387 */ /* 0x0003e80000100800 */
[----:B------:R-:W-:Y:S04]  /*84f10*/  STL [R1+0x24b8], R200 ;  /* 0x0024b8c801007387 */ /* 0x000fe80000100800 */
[----:B------:R-:W2:Y:S01]  /*84f20*/  LDL.LU.64 R208, [R1+0x2518] ;  /* 0x0025180001d07983 */ /* 0x000ea20000300a00 */
[----:B-1----:R-:W-:-:S03]  /*84f30*/  MOV R0, R201 ;  /* 0x000000c900007202 */ /* 0x002fc60000000f00 */
[----:B------:R-:W2:Y:S04]  /*84f40*/  LDL.LU.64 R206, [R1+0x2520] ;  /* 0x0025200001ce7983 */ /* 0x000ea80000300a00 */
[----:B------:R1:W-:Y:S04]  /*84f50*/  STL [R1+0x24b4], R0 ;  /* 0x0024b40001007387 */ /* 0x0003e80000100800 */
[----:B---3--:R-:W-:Y:S04]  /*84f60*/  STL [R1+0x24c0], R198 ;  /* 0x0024c0c601007387 */ /* 0x008fe80000100800 */
[----:B------:R-:W3:Y:S01]  /*84f70*/  LDL.LU.64 R204, [R1+0x2528] ;  /* 0x0025280001cc7983 */ /* 0x000ee20000300a00 */
[----:B-1----:R-:W-:-:S03]  /*84f80*/  IMAD.MOV.U32 R0, RZ, RZ, R199 ;  /* 0x000000ffff007224 */ /* 0x002fc600078e00c7 */
[----:B------:R-:W3:Y:S04]  /*84f90*/  LDL.LU.64 R202, [R1+0x2530] ;  /* 0x0025300001ca7983 */ /* 0x000ee80000300a00 */
[----:B------:R1:W-:Y:S04]  /*84fa0*/  STL [R1+0x24bc], R0 ;  /* 0x0024bc0001007387 */ /* 0x0003e80000100800 */
[----:B------:R-:W-:Y:S04]  /*84fb0*/  STL [R1+0x24c8], R196 ;  /* 0x0024c8c401007387 */ /* 0x000fe80000100800 */
[----:B------:R-:W3:Y:S01]  /*84fc0*/  LDL.LU.64 R200, [R1+0x2538] ;  /* 0x0025380001c87983 */ /* 0x000ee20000300a00 */
[----:B-1----:R-:W-:-:S03]  /*84fd0*/  MOV R0, R197 ;  /* 0x000000c500007202 */ /* 0x002fc60000000f00 */
[----:B------:R-:W3:Y:S04]  /*84fe0*/  LDL.LU.64 R198, [R1+0x2540] ;  /* 0x0025400001c67983 */ /* 0x000ee80000300a00 */
[----:B------:R1:W-:Y:S04]  /*84ff0*/  STL [R1+0x24c4], R0 ;  /* 0x0024c40001007387 */ /* 0x0003e80000100800 */
[----:B----4-:R4:W-:Y:S01]  /*85000*/  STL [R1+0x24d0], R194 ;  /* 0x0024d0c201007387 */ /* 0x0109e20000100800 */
[----:B-1----:R-:W-:-:S03]  /*85010*/  IMAD.MOV.U32 R0, RZ, RZ, R195 ;  /* 0x000000ffff007224 */ /* 0x002fc600078e00c3 */
[----:B------:R-:W3:Y:S04]  /*85020*/  LDL.LU.64 R196, [R1+0x2548] ;  /* 0x0025480001c47983 */ /* 0x000ee80000300a00 */
[----:B------:R-:W-:Y:S04]  /*85030*/  STL [R1+0x24d8], R146 ;  /* 0x0024d89201007387 */ /* 0x000fe80000100800 */
[----:B------:R1:W-:Y:S04]  /*85040*/  STL [R1+0x24cc], R0 ;  /* 0x0024cc0001007387 */ /* 0x0003e80000100800 */
[----:B----4-:R-:W4:Y:S01]  /*85050*/  LDL.64 R194, [R1+0x2550] ;  /* 0x0025500001c27983 */ /* 0x010f220000100a00 */
        /* <DEDUP_REMOVED lines=8> */
[----:B------:R1:W-:Y:S04]  /*850e0*/  STL [R1+0x24e4], R0 ;  /* 0x0024e40001007387 */ /* 0x0003e80000100800 */
[----:B------:R-:W-:Y:S01]  /*850f0*/  STL [R1+0x24f8], R216 ;  /* 0x0024f8d801007387 */ /* 0x000fe20000100800 */
[----:B-1----:R-:W-:-:S05]  /*85100*/  IMAD.MOV.U32 R0, RZ, RZ, R251 ;  /* 0x000000ffff007224 */ /* 0x002fca00078e00fb */
[----:B------:R1:W-:Y:S04]  /*85110*/  STL [R1+0x24ec], R0 ;  /* 0x0024ec0001007387 */ /* 0x0003e80000100800 */
[----:B------:R-:W-:Y:S01]  /*85120*/  STL [R1+0x2500], R214 ;  /* 0x002500d601007387 */ /* 0x000fe20000100800 */
[----:B-1----:R-:W-:-:S05]  /*85130*/  MOV R0, R217 ;  /* 0x000000d900007202 */ /* 0x002fca0000000f00 */
[----:B------:R1:W-:Y:S02]  /*85140*/  STL [R1+0x24f4], R0 ;  /* 0x0024f40001007387 */ /* 0x0003e40000100800 */
[----:B-1----:R-:W-:Y:S02]  /*85150*/  IMAD.MOV.U32 R0, RZ, RZ, R215 ;  /* 0x000000ffff007224 */ /* 0x002fe400078e00d7 */
[----:B--2---:R-:W-:Y:S04]  /*85160*/  STL [R1+0x2508], R212 ;  /* 0x002508d401007387 */ /* 0x004fe80000100800 */
        /* <DEDUP_REMOVED lines=11> */
[----:B---3--:R-:W-:Y:S04]  /*85220*/  STL [R1+0x2528], R204 ;  /* 0x002528cc01007387 */ /* 0x008fe80000100800 */
        /* <DEDUP_REMOVED lines=9> */
[----:B------:R1:W-:Y:S04]  /*852c0*/  STL [R1+0x2534], R0 ;  /* 0x0025340001007387 */ /* 0x0003e80000100800 */
[----:B------:R-:W-:Y:S01]  /*852d0*/  STL [R1+0x2548], R196 ;  /* 0x002548c401007387 */ /* 0x000fe20000100800 */
[----:B-1----:R-:W-:-:S05]  /*852e0*/  IMAD.MOV.U32 R0, RZ, RZ, R199 ;  /* 0x000000ffff007224 */ /* 0x002fca00078e00c7 */
[----:B------:R1:W-:Y:S04]  /*852f0*/  STL [R1+0x253c], R0 ;  /* 0x00253c0001007387 */ /* 0x0003e80000100800 */
[----:B----4-:R-:W-:Y:S01]  /*85300*/  STL [R1+0x2550], R194 ;  /* 0x002550c201007387 */ /* 0x010fe20000100800 */
[----:B-1----:R-:W-:-:S05]  /*85310*/  MOV R0, R197 ;  /* 0x000000c500007202 */ /* 0x002fca0000000f00 */
[----:B------:R1:W-:Y:S04]  /*85320*/  STL [R1+0x2544], R0 ;  /* 0x0025440001007387 */ /* 0x0003e80000100800 */
[----:B------:R-:W2:Y:S01]  /*85330*/  LDL.LU.64 R16, [R1+0x2cf8] ;  /* 0x002cf80001107983 */ /* 0x000ea20000300a00 */
[----:B-1----:R-:W-:-:S05]  /*85340*/  IMAD.MOV.U32 R0, RZ, RZ, R195 ;  /* 0x000000ffff007224 */ /* 0x002fca00078e00c3 */
[----:B------:R-:W-:Y:S04]  /*85350*/  STL [R1+0x254c], R0 ;  /* 0x00254c0001007387 */ /* 0x000fe80000100800 */
[----:B------:R-:W3:Y:S04]  /*85360*/  LDL.LU.64 R18, [R1+0x2cf0] ;  /* 0x002cf00001127983 */ /* 0x000ee80000300a00 */
[----:B--2---:R1:W-:Y:S04]  /*85370*/  STL.64 [R1+0x1448], R16 ;  /* 0x0014481001007387 */ /* 0x0043e80000100a00 */
[----:B-1----:R-:W2:Y:S04]  /*85380*/  LDL.LU.64 R16, [R1+0x2ce8] ;  /* 0x002ce80001107983 */ /* 0x002ea80000300a00 */
[----:B---3--:R1:W-:Y:S04]  /*85390*/  STL.64 [R1+0x1440], R18 ;  /* 0x0014401201007387 */ /* 0x0083e80000100a00 */
[----:B-1----:R-:W3:Y:S04]  /*853a0*/  LDL.LU.64 R18, [R1+0x2ce0] ;  /* 0x002ce00001127983 */ /* 0x002ee80000300a00 */
        /* <DEDUP_REMOVED lines=326> */
[----:B---3--:R-:W-:Y:S04]  /*86810*/  STL.64 [R1+0xf20], R18 ;  /* 0x000f201201007387 */ /* 0x008fe80000100a00 */
[----:B------:R-:W-:Y:S04]  /*86820*/  STL.64 [R1+0xf10], R236 ;  /* 0x000f10ec01007387 */ /* 0x000fe80000100a00 */
[----:B--2---:R1:W-:Y:S04]  /*86830*/  STL.64 [R1+0xf18], R16 ;  /* 0x000f181001007387 */ /* 0x0043e80000100a00 */
[----:B-1----:R-:W2:Y:S04]  /*86840*/  LDL.LU.64 R16, [R1+0x2858] ;  /* 0x0028580001107983 */ /* 0x002ea80000300a00 */
[----:B------:R-:W3:Y:S04]  /*86850*/  LDL.LU.64 R18, [R1+0x2758] ;  /* 0x0027580001127983 */ /* 0x000ee80000300a00 */
        /* <DEDUP_REMOVED lines=50> */
[----:B------:R-:W-:Y:S04]  /*86b80*/  STL.64 [R1+0xe30], R176 ;  /* 0x000e30b001007387 */ /* 0x000fe80000100a00 */
[----:B--2---:R2:W-:Y:S04]  /*86b90*/  STL.64 [R1+0xe38], R16 ;  /* 0x000e381001007387 */ /* 0x0045e80000100a00 */
[----:B-1----:R-:W3:Y:S04]  /*86ba0*/  LDL.LU.64 R18, [R1+0x2790] ;  /* 0x0027900001127983 */ /* 0x002ee80000300a00 */
[----:B--2---:R-:W2:Y:S04]  /*86bb0*/  LDL.LU.64 R16, [R1+0x2688] ;  /* 0x0026880001107983 */ /* 0x004ea80000300a00 */
[----:B---3--:R1:W-:Y:S04]  /*86bc0*/  STL.64 [R1+0xe28], R18 ;  /* 0x000e281201007387 */ /* 0x0083e80000100a00 */
[----:B------:R-:W-:Y:S04]  /*86bd0*/  STL.64 [R1+0xe18], R178 ;  /* 0x000e18b201007387 */ /* 0x000fe80000100a00 */
[----:B--2---:R2:W-:Y:S04]  /*86be0*/  STL.64 [R1+0xe20], R16 ;  /* 0x000e201001007387 */ /* 0x0045e80000100a00 */
[----:B-1----:R-:W3:Y:S04]  /*86bf0*/  LDL.LU.64 R18, [R1+0x2798] ;  /* 0x0027980001127983 */ /* 0x002ee80000300a00 */
[----:B--2---:R-:W2:Y:S01]  /*86c00*/  LDL.LU.64 R16, [R1+0x2690] ;  /* 0x0026900001107983 */ /* 0x004ea20000300a00 */
        /* <DEDUP_REMOVED lines=10> */
[----:B------:R-:W-:Y:S01]  /*86cb0*/  MOV R15, 0x5 ;  /* 0x00000005000f7802 */ /* 0x000fe20000000f00 */
[----:B------:R-:W-:Y:S01]  /*86cc0*/  IMAD.MOV.U32 R4, RZ, RZ, -0x1 ;  /* 0xffffffffff047424 */ /* 0x000fe200078e00ff */
[----:B---3--:R-:W-:Y:S04]  /*86cd0*/  STL.64 [R1+0xe10], R18 ;  /* 0x000e101201007387 */ /* 0x008fe80000100a00 */
[----:B------:R1:W-:Y:S04]  /*86ce0*/  STL.64 [R1+0xe00], R180 ;  /* 0x000e00b401007387 */ /* 0x0003e80000100a00 */
[----:B--2---:R2:W-:Y:S04]  /*86cf0*/  STL.64 [R1+0xe08], R16 ;  /* 0x000e081001007387 */ /* 0x0045e80000100a00 */
[----:B------:R3:W5:Y:S04]  /*86d00*/  LDL.LU.64 R250, [R1+0x27a0] ;  /* 0x0027a00001fa7983 */ /* 0x0007680000300a00 */
        /* <DEDUP_REMOVED lines=28> */
[----:B-1----:R3:W5:Y:S04]  /*86ed0*/  LDL.LU.64 R180, [R1+0x25f0] ;  /* 0x0025f00001b47983 */ /* 0x0027680000300a00 */
        /* <DEDUP_REMOVED lines=17> */
[----:B--2---:R3:W5:Y:S04]  /*86ff0*/  LDL.LU.64 R16, [R1+0x2618] ;  /* 0x0026180001107983 */ /* 0x0047680000300a00 */
[----:B------:R3:W-:Y:S04]  /*87000*/  STL [R1+0x1540], R15 ;  /* 0x0015400f01007387 */ /* 0x0007e80000100800 */
[----:B------:R3:W-:Y:S04]  /*87010*/  STL [R1+0x1544], R4 ;  /* 0x0015440401007387 */ /* 0x0007e80000100800 */
        /* <DEDUP_REMOVED lines=895> */
[----:B------:R3:W-:Y:S01]  /*8a810*/  STL [R1+0x1fc], RZ ;  /* 0x0001fcff01007387 */ /* 0x0007e20000100800 */
[----:B------:R-:W-:-:S02]  /*8a820*/  SHF.R.S32.HI R3, RZ, 0x1f, R252 ;  /* 0x0000001fff037819 */ /* 0x000fc400000114fc */
[----:B------:R-:W-:Y:S02]  /*8a830*/  SHF.R.S32.HI R2, RZ, 0x1f, R8 ;  /* 0x0000001fff027819 */ /* 0x000fe40000011408 */
[----:B------:R-:W-:Y:S02]  /*8a840*/  SHF.R.S32.HI R0, RZ, 0x1f, R5 ;  /* 0x0000001fff007819 */ /* 0x000fe40000011405 */
[----:B------:R-:W-:Y:S02]  /*8a850*/  LEA.HI R3, R3, R252, RZ, 0x7 ;  /* 0x000000fc03037211 */ /* 0x000fe400078f38ff */
[----:B------:R-:W-:Y:S02]  /*8a860*/  CS2R R24, SRZ ;  /* 0x0000000000187805 */ /* 0x000fe4000001ff00 */
[----:B------:R-:W-:Y:S02]  /*8a870*/  SHF.L.U64.HI R2, R8, 0x2, R2 ;  /* 0x0000000208027819 */ /* 0x000fe40000010202 */
[----:B------:R-:W-:-:S02]  /*8a880*/  CS2R R26, SRZ ;  /* 0x00000000001a7805 */ /* 0x000fc4000001ff00 */
[C---:B------:R-:W-:Y:S01]  /*8a890*/  SHF.L.U64.HI R0, R5.reuse, 0x2, R0 ;  /* 0x0000000205007819 */ /* 0x040fe20000010200 */
[----:B------:R-:W-:Y:S01]  /*8a8a0*/  IMAD.SHL.U32 R5, R5, 0x4, RZ ;  /* 0x0000000405057824 */ /* 0x000fe200078e00ff */
[----:B------:R-:W-:Y:S02]  /*8a8b0*/  SHF.L.U32 R8, R8, 0x2, RZ ;  /* 0x0000000208087819 */ /* 0x000fe400000006ff */
[----:B------:R-:W-:Y:S02]  /*8a8c0*/  CS2R R28, SRZ ;  /* 0x00000000001c7805 */ /* 0x000fe4000001ff00 */
[----:B------:R-:W-:Y:S02]  /*8a8d0*/  MOV R252, RZ ;  /* 0x000000ff00fc7202 */ /* 0x000fe40000000f00 */
[----:B------:R-:W-:Y:S02]  /*8a8e0*/  CS2R R30, SRZ ;  /* 0x00000000001e7805 */ /* 0x000fe4000001ff00 */
[----:B------:R-:W-:-:S02]  /*8a8f0*/  SHF.R.S32.HI R3, RZ, 0x7, R3 ;  /* 0x00000007ff037819 */ /* 0x000fc40000011403 */
        /* <DEDUP_REMOVED lines=59> */
[----:B---3--:R-:W-:-:S07]  /*8acb0*/  CS2R R150, SRZ ;  /* 0x0000000000967805 */ /* 0x008fce000001ff00 */
.L_x_1:
[----:B------:R-:W2:Y:S01]  /*8acc0*/  LDL.LU R3, [R1+0x1544] ;  /* 0x0015440001037983 */ /* 0x000ea20000300800 */
[----:B------:R-:W-:-:S04]  /*8acd0*/  DEPBAR.LE SB0, 0xa ;  /* 0x000082800000791a */ /* 0x000fc80000000000 */
[----:B------:R-:W-:Y:S04]  /*8ace0*/  STL [R1+0x33b0], R252 ;  /* 0x0033b0fc01007387 */ /* 0x000fe80000100800 */
[----:B------:R-:W-:Y:S04]  /*8acf0*/  STL [R1+0x33ac], R2 ;  /* 0x0033ac0201007387 */ /* 0x000fe80000100800 */
[----:B-----5:R-:W-:Y:S04]  /*8ad00*/  STL [R1+0x33a8], R13 ;  /* 0x0033a80d01007387 */ /* 0x020fe80000100800 */
[----:B------:R-:W-:Y:S04]  /*8ad10*/  STL [R1+0x33a4], R0 ;  /* 0x0033a40001007387 */ /* 0x000fe80000100800 */
        /* <DEDUP_REMOVED lines=126> */
[----:B-1----:R-:W3:Y:S04]  /*8b500*/  LDL.LU.64 R24, [R1+0xc00] ;  /* 0x000c000001187983 */ /* 0x002ee80000300a00 */
[----:B------:R-:W3:Y:S04]  /*8b510*/  LDL.LU.64 R26, [R1+0xc08] ;  /* 0x000c0800011a7983 */ /* 0x000ee80000300a00 */
        /* <DEDUP_REMOVED lines=61> */
[----:B------:R-:W3:Y:S01]  /*8b8f0*/  LDL.LU.64 R150, [R1+0xdf8] ;  /* 0x000df80001967983 */ /* 0x000ee20000300a00 */
[----:B--2---:R-:W-:Y:S01]  /*8b900*/  VIADD R3, R3, 0x1 ;  /* 0x0000000103037836 */ /* 0x004fe20000000000 */
[----:B------:R-:W-:Y:S01]  /*8b910*/  UMOV UR11, 0x40000040 ;  /* 0x40000040000b7882 */ /* 0x000fe20000000000 */
[----:B------:R-:W-:Y:S01]  /*8b920*/  UMOV UR9, 0x40000040 ;  /* 0x4000004000097882 */ /* 0x000fe20000000000 */
[----:B------:R-:W-:Y:S01]  /*8b930*/  BAR.SYNC.DEFER_BLOCKING 0x0 ;  /* 0x0000000000007b1d */ /* 0x000fe20000010000 */
[----:B------:R-:W-:-:S02]  /*8b940*/  MOV R195, UR11 ;  /* 0x0000000b00c37c02 */ /* 0x000fc40008000f00 */
[----:B------:R-:W-:-:S03]  /*8b950*/  ISETP.GT.AND P0, PT, R3, 0x6, PT ;  /* 0x000000060300780c */ /* 0x000fc60003f04270 */
[----:B------:R-:W-:Y:S01]  /*8b960*/  UMOV UR21, UR9 ;  /* 0x0000000900157c82 */ /* 0x000fe20008000000 */
[----:B------:R-:W-:Y:S01]  /*8b970*/  SEL R0, R3, RZ, !P0 ;  /* 0x000000ff03007207 */ /* 0x000fe20004000000 */
[----:B------:R-:W-:Y:S01]  /*8b980*/  UMOV UR17, UR11 ;  /* 0x0000000b00117c82 */ /* 0x000fe20008000000 */
[----:B------:R-:W-:Y:S02]  /*8b990*/  STL.64 [R1+0x2e68], R234 ;  /* 0x002e68ea01007387 */ /* 0x000fe40000100a00 */
[CC--:B------:R-:W-:Y:S02]  /*8b9a0*/  LEA R3, R0.reuse, R14.reuse, 0x11 ;  /* 0x0000000e00037211 */ /* 0x0c0fe400078e88ff */
[----:B------:R-:W-:Y:S03]  /*8b9b0*/  STL.64 [R1+0x2e60], R200 ;  /* 0x002e60c801007387 */ /* 0x000fe60000100a00 */
[----:B------:R-:W-:Y:S01]  /*8b9c0*/  VIADD R4, R3, 0x1c0000 ;  /* 0x001c000003047836 */ /* 0x000fe20000000000 */
[----:B------:R-:W-:Y:S01]  /*8b9d0*/  LEA R3, R0, R14, 0x12 ;  /* 0x0000000e00037211 */ /* 0x000fe200078e90ff */
[----:B------:R-:W-:Y:S03]  /*8b9e0*/  STL.64 [R1+0x2e58], R196 ;  /* 0x002e58c401007387 */ /* 0x000fe60000100a00 */
[----:B------:R-:W-:Y:S01]  /*8b9f0*/  SHF.R.U32.HI R3, RZ, 0x4, R3 ;  /* 0x00000004ff037819 */ /* 0x000fe20000011603 */
[----:B------:R-:W-:Y:S01]  /*8ba00*/  STL.64 [R1+0x2e50], R192 ;  /* 0x002e50c001007387 */ /* 0x000fe20000100a00 */
[----:B------:R-:W-:-:S02]  /*8ba10*/  SHF.R.U32.HI R4, RZ, 0x4, R4 ;  /* 0x00000004ff047819 */ /* 0x000fc40000011604 */
[----:B------:R-:W-:Y:S01]  /*8ba20*/  SGXT.U32 R3, R3, 0xe ;  /* 0x0000000e0303781a */ /* 0x000fe20000000000 */
[----:B------:R1:W-:Y:S01]  /*8ba30*/  STL.64 [R1+0x2e48], R188 ;  /* 0x002e48bc01007387 */ /* 0x0003e20000100a00 */
[----:B------:R-:W-:Y:S02]  /*8ba40*/  SGXT.U32 R4, R4, 0xe ;  /* 0x0000000e0404781a */ /* 0x000fe40000000000 */
[C---:B------:R-:W-:Y:S01]  /*8ba50*/  R2UR UR5, R3.reuse ;  /* 0x00000000030572ca */ /* 0x040fe200000e0000 */
[----:B------:R2:W-:Y:S01]  /*8ba60*/  STL.64 [R1+0x2e40], R184 ;  /* 0x002e40b801007387 */ /* 0x0005e20000100a00 */
[C---:B------:R-:W-:Y:S02]  /*8ba70*/  R2UR UR4, R4.reuse ;  /* 0x00000000040472ca */ /* 0x040fe400000e0000 */
[----:B------:R-:W-:Y:S01]  /*8ba80*/  IADD3 R3, P1, R3, 0x2, RZ ;  /* 0x0000000203037810 */ /* 0x000fe20007f3e0ff */
[----:B------:R-:W-:Y:S01]  /*8ba90*/  STL.64 [R1+0x2e38], R180 ;  /* 0x002e38b401007387 */ /* 0x000fe20000100a00 */
[----:B------:R-:W-:-:S02]  /*8baa0*/  IADD3 R4, P0, R4, 0x2, RZ ;  /* 0x0000000204047810 */ /* 0x000fc40007f1e0ff */
[----:B------:R-:W-:Y:S01]  /*8bab0*/  R2UR UR6, R3 ;  /* 0x00000000030672ca */ /* 0x000fe200000e0000 */
[----:B------:R-:W-:Y:S01]  /*8bac0*/  IMAD.MOV.U32 R3, RZ, RZ, RZ ;  /* 0x000000ffff037224 */ /* 0x000fe200078e00ff */
[----:B------:R-:W-:Y:S01]  /*8bad0*/  STL.64 [R1+0x2e30], R176 ;  /* 0x002e30b001007387 */ /* 0x000fe20000100a00 */
[----:B-1----:R-:W-:Y:S02]  /*8bae0*/  MOV R188, UR61 ;  /* 0x0000003d00bc7c02 */ /* 0x002fe40008000f00 */
[----:B------:R-:W-:Y:S01]  /*8baf0*/  UMOV UR10, UR5 ;  /* 0x00000005000a7c82 */ /* 0x000fe20008000000 */
[----:B------:R-:W-:Y:S01]  /*8bb00*/  IADD3.X R3, R3, 0x40000040, RZ, P1, !PT ;  /* 0x4000004003037810 */ /* 0x000fe20000ffe4ff */
[----:B------:R-:W-:Y:S01]  /*8bb10*/  UMOV UR8, UR4 ;  /* 0x0000000400087c82 */ /* 0x000fe20008000000 */
[----:B------:R-:W-:Y:S01]  /*8bb20*/  R2UR UR4, R4 ;  /* 0x00000000040472ca */ /* 0x000fe200000e0000 */
[----:B------:R-:W-:Y:S01]  /*8bb30*/  IMAD.U32 R194, RZ, RZ, UR10 ;  /* 0x0000000affc27e24 */ /* 0x000fe2000f8e00ff */
[----:B------:R-:W-:Y:S01]  /*8bb40*/  MOV R4, RZ ;  /* 0x000000ff00047202 */ /* 0x000fe20000000f00 */
[----:B------:R-:W-:Y:S01]  /*8bb50*/  UMOV UR20, UR8 ;  /* 0x0000000800147c82 */ /* 0x000fe20008000000 */
[----:B------:R-:W-:Y:S01]  /*8bb60*/  R2UR UR7, R3 ;  /* 0x00000000030772ca */ /* 0x000fe200000e0000 */
[----:B------:R-:W-:Y:S01]  /*8bb70*/  UMOV UR16, UR10 ;  /* 0x0000000a00107c82 */ /* 0x000fe20008000000 */
[----:B------:R-:W-:Y:S01]  /*8bb80*/  IADD3.X R4, R4, 0x40000040, RZ, P0, !PT ;  /* 0x4000004004047810 */ /* 0x000fe200007fe4ff */
[----:B------:R-:W-:Y:S01]  /*8bb90*/  STL.64 [R1+0x2e28], R158 ;  /* 0x002e289e01007387 */ /* 0x000fe20000100a00 */
[----:B--2---:R-:W-:-:S02]  /*8bba0*/  MOV R185, UR60 ;  /* 0x0000003c00b97c02 */ /* 0x004fc40008000f00 */
[----:B------:R-:W-:Y:S01]  /*8bbb0*/  R2UR UR5, R4 ;  /* 0x00000000040572ca */ /* 0x000fe200000e0000 */
[----:B------:R-:W-:Y:S04]  /*8bbc0*/  STL.64 [R1+0x2e20], R156 ;  /* 0x002e209c01007387 */ /* 0x000fe80000100a00 */
[----:B------:R-:W-:Y:S02]  /*8bbd0*/  STL.64 [R1+0x2e18], R154 ;  /* 0x002e189a01007387 */ /* 0x000fe40000100a00 */
[----:B------:R-:W-:Y:S02]  /*8bbe0*/  UIADD3.64 UR14, UR6, 0x4, URZ ;  /* 0x00000004060e7897 */ /* 0x000fe4000fffe03f */
[----:B------:R-:W-:Y:S04]  /*8bbf0*/  STL.64 [R1+0x2e10], R152 ;  /* 0x002e109801007387 */ /* 0x000fe80000100a00 */
[----:B------:R-:W-:Y:S01]  /*8bc00*/  UIADD3.64 UR12, UR4, 0x4, URZ ;  /* 0x00000004040c7897 */ /* 0x000fe2000fffe03f */
[----:B------:R-:W-:Y:S01]  /*8bc10*/  STL.64 [R1+0x2e08], R22 ;  /* 0x002e081601007387 */ /* 0x000fe20000100a00 */
[----:B------:R-:W-:Y:S01]  /*8bc20*/  IMAD.U32 R186, RZ, RZ, UR14 ;  /* 0x0000000effba7e24 */ /* 0x000fe2000f8e00ff */
[----:B------:R-:W-:-:S02]  /*8bc30*/  MOV R187, UR15 ;  /* 0x0000000f00bb7c02 */ /* 0x000fc40008000f00 */
[----:B------:R-:W-:Y:S02]  /*8bc40*/  STL.64 [R1+0x2e00], R20 ;  /* 0x002e001401007387 */ /* 0x000fe40000100a00 */
[----:B------:R-:W-:Y:S01]  /*8bc50*/  UMOV UR58, UR12 ;  /* 0x0000000c003a7c82 */ /* 0x000fe20008000000 */
[----:B------:R-:W-:Y:S01]  /*8bc60*/  UMOV UR59, UR13 ;  /* 0x0000000d003b7c82 */ /* 0x000fe20008000000 */
[----:B------:R-:W-:Y:S04]  /*8bc70*/  STL.64 [R1+0x2df8], R18 ;  /* 0x002df81201007387 */ /* 0x000fe80000100a00 */
[----:B------:R-:W-:Y:S04]  /*8bc80*/  STL.64 [R1+0x2df0], R16 ;  /* 0x002df01001007387 */ /* 0x000fe80000100a00 */
[----:B------:R-:W-:Y:S04]  /*8bc90*/  STL [R1+0x2db0], R12 ;  /* 0x002db00c01007387 */ /* 0x000fe80000100800 */
[----:B------:R-:W-:Y:S04]  /*8bca0*/  STL [R1+0x2dac], R11 ;  /* 0x002dac0b01007387 */ /* 0x000fe80000100800 */
[----:B------:R-:W-:Y:S04]  /*8bcb0*/  STL [R1+0x2da8], R9 ;  /* 0x002da80901007387 */ /* 0x000fe80000100800 */
[----:B------:R-:W-:Y:S04]  /*8bcc0*/  STL.64 [R1+0x2d38], R6 ;  /* 0x002d380601007387 */ /* 0x000fe80000100a00 */
[----:B------:R-:W-:Y:S04]  /*8bcd0*/  STL [R1+0x33b4], R188 ;  /* 0x0033b4bc01007387 */ /* 0x000fe80000100800 */
[----:B------:R-:W-:Y:S04]  /*8bce0*/  STL [R1+0x33b8], R185 ;  /* 0x0033b8b901007387 */ /* 0x000fe80000100800 */
[----:B------:R-:W-:Y:S04]  /*8bcf0*/  STL [R1+0x1544], R0 ;  /* 0x0015440001007387 */ /* 0x000fe80000100800 */
[----:B------:R-:W-:Y:S04]  /*8bd00*/  STL [R1+0x33bc], R14 ;  /* 0x0033bc0e01007387 */ /* 0x000fe80000100800 */
[----:B------:R-:W-:Y:S04]  /*8bd10*/  STL [R1+0x38c4], R194 ;  /* 0x0038c4c201007387 */ /* 0x000fe80000100800 */
[----:B------:R-:W-:Y:S01]  /*8bd20*/  STL [R1+0x38c0], R195 ;  /* 0x0038c0c301007387 */ /* 0x000fe20000100800 */
[----:B---3--:R-:W-:-:S06]  /*8bd30*/  WARPGROUP.ARRIVE ;  /* 0x00000000000079c5 */ /* 0x008fcc0000000000 */
[----:B------:R-:W-:Y:S01]  /*8bd40*/  HGMMA.64x256x8.F32.TF32 R24, gdesc[UR8], R24, gsb0 ;  /* 0x07e00000081879f0 */ /* 0x000fe20008002818 */
[----:B------:R-:W-:Y:S02]  /*8bd50*/  UIADD3.64 UR10, UR6, 0x2, URZ ;  /* 0x00000002060a7897 */ /* 0x000fe4000fffe03f */
[----:B------:R-:W-:-:S04]  /*8bd60*/  UIADD3.64 UR8, UR4, 0x2, URZ ;  /* 0x0000000204087897 */ /* 0x000fc8000fffe03f */
[----:B------:R-:W-:Y:S01]  /*8bd70*/  IMAD.U32 R190, RZ, RZ, UR10 ;  /* 0x0000000affbe7e24 */ /* 0x000fe2000f8e00ff */
[----:B------:R-:W-:Y:S02]  /*8bd80*/  MOV R191, UR11 ;  /* 0x0000000b00bf7c02 */ /* 0x000fe40008000f00 */
[----:B------:R-:W-:Y:S01]  /*8bd90*/  UMOV UR60, UR8 ;  /* 0x00000008003c7c82 */ /* 0x000fe20008000000 */
[----:B------:R-:W-:Y:S01]  /*8bda0*/  UMOV UR61, UR9 ;  /* 0x00000009003d7c82 */ /* 0x000fe20008000000 */
[----:B------:R-:W-:Y:S04]  /*8bdb0*/  STL [R1+0x33c4], R190 ;  /* 0x0033c4be01007387 */ /* 0x000fe80000100800 */
[----:B------:R-:W-:Y:S04]  /*8bdc0*/  STL [R1+0x33c0], R191 ;  /* 0x0033c0bf01007387 */ /* 0x000fe80000100800 */
[----:B------:R-:W-:Y:S04]  /*8bdd0*/  STL [R1+0x33cc], R186 ;  /* 0x0033ccba01007387 */ /* 0x000fe80000100800 */
[----:B------:R-:W-:Y:S01]  /*8bde0*/  STL [R1+0x33c8], R187 ;  /* 0x0033c8bb01007387 */ /* 0x000fe20000100800 */
[----:B------:R-:W-:-:S02]  /*8bdf0*/  WARPGROUP.DEPBAR.LE gsb0, 0x0 ;  /* 0x00008000000079c5 */ /* 0x000fc40000010000 */
[----:B------:R-:W-:-:S06]  /*8be00*/  WARPGROUP.ARRIVE ;  /* 0x00000000000079c5 */ /* 0x000fcc0000000000 */
[----:B------:R-:W-:Y:S03]  /*8be10*/  HGMMA.64x256x8.F32.TF32 R24, gdesc[UR4], R24, gsb0 ;  /* 0x07e00000041879f0 */ /* 0x000fe60008002818 */
[----:B------:R-:W-:Y:S02]  /*8be20*/  WARPGROUP.DEPBAR.LE gsb0, 0x0 ;  /* 0x00008000000079c5 */ /* 0x000fe40000010000 */
[----:B------:R-:W-:-:S15]  /*8be30*/  WARPGROUP.ARRIVE ;  /* 0x00000000000079c5 */ /* 0x000fde0000000000 */
[----:B------:R-:W-:-:S08]  /*8be40*/  NOP ;  /* 0x0000000000007918 */ /* 0x000fd00000000000 */
[----:B------:R-:W-:Y:S01]  /*8be50*/  HGMMA.64x256x8.F32.TF32 R24, gdesc[UR8], R24, gsb0 ;  /* 0x07e00000081879f0 */ /* 0x000fe20008002818 */
[----:B------:R-:W-:Y:S01]  /*8be60*/  UMOV UR8, UR10 ;  /* 0x0000000a00087c82 */ /* 0x000fe20008000000 */
[----:B------:R-:W-:Y:S01]  /*8be70*/  UMOV UR9, UR11 ;  /* 0x0000000b00097c82 */ /* 0x000fe20008000000 */
[----:B------:R-:W-:Y:S01]  /*8be80*/  UMOV UR10, UR14 ;  /* 0x0000000e000a7c82 */ /* 0x000fe20008000000 */
[----:B------:R-:W-:Y:S01]  /*8be90*/  UMOV UR11, UR15 ;  /* 0x0000000f000b7c82 */ /* 0x000fe20008000000 */
[----:B------:R-:W-:Y:S02]  /*8bea0*/  WARPGROUP.DEPBAR.LE gsb0, 0x0 ;  /* 0x00008000000079c5 */ /* 0x000fe40000010000 */
[----:B------:R-:W-:-:S15]  /*8beb0*/  WARPGROUP.ARRIVE ;  /* 0x00000000000079c5 */ /* 0x000fde0000000000 */
[----:B------:R-:W-:-:S06]  /*8bec0*/  NOP ;  /* 0x0000000000007918 */ /* 0x000fcc0000000000 */
[----:B------:R-:W-:Y:S03]  /*8bed0*/  HGMMA.64x256x8.F32.TF32 R24, gdesc[UR12], R24, gsb0 ;  /* 0x07e000000c1879f0 */ /* 0x000fe60008002818 */
[----:B------:R-:W-:Y:S02]  /*8bee0*/  WARPGROUP.DEPBAR.LE gsb0, 0x0 ;  /* 0x00008000000079c5 */ /* 0x000fe40000010000 */
[----:B------:R1:W-:Y:S01]  /*8bef0*/  STL.64 [R1+0xc00], R24 ;  /* 0x000c001801007387 */ /* 0x0003e20000100a00 */
[----:B------:R-:W-:Y:S01]  /*8bf00*/  IMAD.MOV.U32 R252, RZ, RZ, R28 ;  /* 0x000000fffffc7224 */ /* 0x000fe200078e001c */
        /* <DEDUP_REMOVED lines=11> */
[----:B-1----:R-:W-:Y:S01]  /*8bfc0*/  MOV R25, UR9 ;  /* 0x0000000900197c02 */ /* 0x002fe20008000f00 */
[----:B------:R-:W-:Y:S01]  /*8bfd0*/  IMAD.MOV.U32 R240, RZ, RZ, R40 ;  /* 0x000000fffff07224 */ /* 0x000fe200078e0028 */
[----:B------:R-:W-:Y:S01]  /*8bfe0*/  MOV R24, UR8 ;  /* 0x0000000800187c02 */ /* 0x000fe20008000f00 */
[----:B------:R-:W-:Y:S01]  /*8bff0*/  IMAD.MOV.U32 R238, RZ, RZ, R42 ;  /* 0x000000ffffee7224 */ /* 0x000fe200078e002a */
[----:B--2---:R-:W-:Y:S01]  /*8c000*/  MOV R27, UR11 ;  /* 0x0000000b001b7c02 */ /* 0x004fe20008000f00 */
[----:B------:R-:W-:Y:S01]  /*8c010*/  IMAD.MOV.U32 R236, RZ, RZ, R44 ;  /* 0x000000ffffec7224 */ /* 0x000fe200078e002c */
[----:B------:R-:W-:Y:S01]  /*8c020*/  MOV R26, UR10 ;  /* 0x0000000a001a7c02 */ /* 0x000fe20008000f00 */
[----:B------:R-:W-:Y:S01]  /*8c030*/  IMAD.MOV.U32 R234, RZ, RZ, R46 ;  /* 0x000000ffffea7224 */ /* 0x000fe200078e002e */
[----:B------:R-:W-:Y:S01]  /*8c040*/  MOV R241, R39 ;  /* 0x0000002700f17202 */ /* 0x000fe20000000f00 */
[----:B------:R-:W-:Y:S01]  /*8c050*/  IMAD.MOV.U32 R232, RZ, RZ, R48 ;  /* 0x000000ffffe87224 */ /* 0x000fe200078e0030 */
[----:B------:R-:W-:Y:S01]  /*8c060*/  MOV R239, R41 ;  /* 0x0000002900ef7202 */ /* 0x000fe20000000f00 */
[----:B------:R-:W-:Y:S01]  /*8c070*/  STL.64 [R1+0x3ce0], R26 ;  /* 0x003ce01a01007387 */ /* 0x000fe20000100a00 */
        /* <DEDUP_REMOVED lines=15> */
[----:B-1----:R-:W2:Y:S01]  /*8c170*/  LDL.LU.64 R24, [R1+0xa00] ;  /* 0x000a000001187983 */ /* 0x002ea20000300a00 */
[----:B------:R-:W-:Y:S01]  /*8c180*/  MOV R221, R59 ;  /* 0x0000003b00dd7202 */ /* 0x000fe20000000f00 */
[----:B------:R-:W-:Y:S01]  /*8c190*/  IMAD.MOV.U32 R218, RZ, RZ, R62 ;  /* 0x000000ffffda7224 */ /* 0x000fe200078e003e */
[----:B------:R-:W-:Y:S01]  /*8c1a0*/  MOV R219, R61 ;  /* 0x0000003d00db7202 */ /* 0x000fe20000000f00 */
[----:B------:R-:W3:Y:S01]  /*8c1b0*/  LDL.LU.64 R26, [R1+0xa08] ;  /* 0x000a0800011a7983 */ /* 0x000ee20000300a00 */
[----:B------:R-:W-:Y:S01]  /*8c1c0*/  MOV R217, R63 ;  /* 0x0000003f00d97202 */ /* 0x000fe20000000f00 */
[----:B------:R-:W-:Y:S01]  /*8c1d0*/  IMAD.MOV.U32 R216, RZ, RZ, R64 ;  /* 0x000000ffffd87224 */ /* 0x000fe200078e0040 */
[----:B------:R-:W-:Y:S01]  /*8c1e0*/  MOV R215, R65 ;  /* 0x0000004100d77202 */ /* 0x000fe20000000f00 */
[----:B------:R-:W4:Y:S01]  /*8c1f0*/  LDL.LU.64 R28, [R1+0xa10] ;  /* 0x000a1000011c7983 */ /* 0x000f220000300a00 */
[----:B------:R-:W-:Y:S01]  /*8c200*/  IMAD.MOV.U32 R214, RZ, RZ, R66 ;  /* 0x000000ffffd67224 */ /* 0x000fe200078e0042 */
[----:B------:R-:W-:Y:S01]  /*8c210*/  MOV R213, R67 ;  /* 0x0000004300d57202 */ /* 0x000fe20000000f00 */
[----:B------:R-:W-:Y:S01]  /*8c220*/  IMAD.MOV.U32 R212, RZ, RZ, R68 ;  /* 0x000000ffffd47224 */ /* 0x000fe200078e0044 */
[----:B------:R-:W2:Y:S01]  /*8c230*/  LDL.LU.64 R30, [R1+0xa18] ;  /* 0x000a1800011e7983 */ /* 0x000ea20000300a00 */
[----:B------:R-:W-:Y:S01]  /*8c240*/  MOV R211, R69 ;  /* 0x0000004500d37202 */ /* 0x000fe20000000f00 */
[----:B------:R-:W-:Y:S01]  /*8c250*/  IMAD.MOV.U32 R210, RZ, RZ, R70 ;  /* 0x000000ffffd27224 */ /* 0x000fe200078e0046 */
[----:B------:R-:W-:Y:S01]  /*8c260*/  MOV R209, R71 ;  /* 0x0000004700d17202 */ /* 0x000fe20000000f00 */
[----:B------:R-:W3:Y:S01]  /*8c270*/  LDL.LU.64 R32, [R1+0xa20] ;  /* 0x000a200001207983 */ /* 0x000ee20000300a00 */
[----:B------:R-:W-:Y:S01]  /*8c280*/  IMAD.MOV.U32 R208, RZ, RZ, R72 ;  /* 0x000000ffffd07224 */ /* 0x000fe200078e0048 */
[----:B------:R-:W-:Y:S01]  /*8c290*/  MOV R207, R73 ;  /* 0x0000004900cf7202 */ /* 0x000fe20000000f00 */
[----:B------:R-:W-:Y:S01]  /*8c2a0*/  IMAD.MOV.U32 R206, RZ, RZ, R74 ;  /* 0x000000ffffce7224 */ /* 0x000fe200078e004a */
[----:B------:R-:W4:Y:S01]  /*8c2b0*/  LDL.LU.64 R34, [R1+0xa28] ;  /* 0x000a280001227983 */ /* 0x000f220000300a00 */
[----:B------:R-:W-:Y:S01]  /*8c2c0*/  MOV R205, R75 ;  /* 0x0000004b00cd7202 */ /* 0x000fe20000000f00 */
[----:B------:R-:W-:Y:S01]  /*8c2d0*/  IMAD.MOV.U32 R204, RZ, RZ, R76 ;  /* 0x000000ffffcc7224 */ /* 0x000fe200078e004c */
[----:B------:R-:W-:Y:S01]  /*8c2e0*/  MOV R203, R77 ;  /* 0x0000004d00cb7202 */ /* 0x000fe20000000f00 */
[----:B------:R-:W2:Y:S01]  /*8c2f0*/  LDL.LU.64 R36, [R1+0xa30] ;  /* 0x000a300001247983 */ /* 0x000ea20000300a00 */
[----:B------:R-:W-:Y:S01]  /*8c300*/  IMAD.MOV.U32 R202, RZ, RZ, R78 ;  /* 0x000000ffffca7224 */ /* 0x000fe200078e004e */
[----:B------:R-:W-:Y:S01]  /*8c310*/  MOV R201, R79 ;  /* 0x0000004f00c97202 */ /* 0x000fe20000000f00 */
[----:B------:R-:W-:Y:S01]  /*8c320*/  IMAD.MOV.U32 R200, RZ, RZ, R80 ;  /* 0x000000ffffc87224 */ /* 0x000fe200078e0050 */
        /* <DEDUP_REMOVED lines=94> */
[----:B------:R-:W-:-:S02]  /*8c910*/  MOV R0, R151 ;  /* 0x0000009700007202 */ /* 0x000fc40000000f00 */
[----:B------:R-:W3:Y:S04]  /*8c920*/  LDL.LU.64 R86, [R1+0xaf8] ;  /* 0x000af80001567983 */ /* 0x000ee80000300a00 */
[----:B------:R-:W4:Y:S04]  /*8c930*/  LDL.LU.64 R88, [R1+0xb00] ;  /* 0x000b000001587983 */ /* 0x000f280000300a00 */
[----:B------:R-:W2:Y:S04]  /*8c940*/  LDL.LU.64 R90, [R1+0xb08] ;  /* 0x000b0800015a7983 */ /* 0x000ea80000300a00 */
        /* <DEDUP_REMOVED lines=30> */
[----:B--2---:R-:W-:Y:S04]  /*8cb30*/  STL.64 [R1+0x3ee0], R150 ;  /* 0x003ee09601007387 */ /* 0x004fe80000100a00 */
[----:B----4-:R-:W-:Y:S04]  /*8cb40*/  STL.64 [R1+0x3ed8], R148 ;  /* 0x003ed89401007387 */ /* 0x010fe80000100a00 */
[----:B---3--:R-:W-:Y:S04]  /*8cb50*/  STL.64 [R1+0x3ed0], R146 ;  /* 0x003ed09201007387 */ /* 0x008fe80000100a00 */
        /* <DEDUP_REMOVED lines=57> */
[----:B-1----:R-:W2:Y:S04]  /*8cef0*/  LDL.LU R32, [R1+0xc00] ;  /* 0x000c000001207983 */ /* 0x002ea80000300800 */
[----:B------:R-:W2:Y:S04]  /*8cf00*/  LDL.LU R33, [R1+0xc04] ;  /* 0x000c040001217983 */ /* 0x000ea80000300800 */
[----:B------:R-:W2:Y:S04]  /*8cf10*/  LDL.LU R34, [R1+0xc08] ;  /* 0x000c080001227983 */ /* 0x000ea80000300800 */
        /* <DEDUP_REMOVED lines=125> */
[----:B------:R-:W-:-:S02]  /*8d6f0*/  UIADD3.64 UR14, UR6, 0x7fe, URZ ;  /* 0x000007fe060e7897 */ /* 0x000fc4000fffe03f */
[----:B------:R-:W-:-:S03]  /*8d700*/  UIADD3.64 UR12, UR4, 0x7fe, URZ ;  /* 0x000007fe040c7897 */ /* 0x000fc6000fffe03f */
[----:B--2---:R-:W-:-:S06]  /*8d710*/  WARPGROUP.ARRIVE ;  /* 0x00000000000079c5 */ /* 0x004fcc0000000000 */
[----:B------:R-:W-:Y:S01]  /*8d720*/  HGMMA.64x256x8.F32.TF32 R32, gdesc[UR12], R32, gsb0 ;  /* 0x07e000000c2079f0 */ /* 0x000fe20008002820 */
[----:B------:R-:W-:Y:S02]  /*8d730*/  UIADD3.64 UR26, UR6, 0x800, URZ ;  /* 0x00000800061a7897 */ /* 0x000fe4000fffe03f */
[----:B------:R-:W-:Y:S01]  /*8d740*/  UIADD3.64 UR24, UR4, 0x800, URZ ;  /* 0x0000080004187897 */ /* 0x000fe2000fffe03f */
[----:B------:R-:W-:Y:S01]  /*8d750*/  IMAD.U32 R182, RZ, RZ, UR14 ;  /* 0x0000000effb67e24 */ /* 0x000fe2000f8e00ff */
[----:B------:R-:W-:Y:S01]  /*8d760*/  UMOV UR10, UR12 ;  /* 0x0000000c000a7c82 */ /* 0x000fe20008000000 */
[----:B------:R-:W-:Y:S01]  /*8d770*/  UMOV UR11, UR13 ;  /* 0x0000000d000b7c82 */ /* 0x000fe20008000000 */
[----:B------:R-:W-:Y:S01]  /*8d780*/  MOV R183, UR15 ;  /* 0x0000000f00b77c02 */ /* 0x000fe20008000f00 */
[----:B------:R-:W-:Y:S01]  /*8d790*/  UMOV UR12, UR14 ;  /* 0x0000000e000c7c82 */ /* 0x000fe20008000000 */
[----:B------:R-:W-:Y:S01]  /*8d7a0*/  UMOV UR13, UR15 ;  /* 0x0000000f000d7c82 */ /* 0x000fe20008000000 */
[----:B------:R-:W-:Y:S01]  /*8d7b0*/  IMAD.U32 R178, RZ, RZ, UR26 ;  /* 0x0000001affb27e24 */ /* 0x000fe2000f8e00ff */
[----:B------:R-:W-:Y:S01]  /*8d7c0*/  MOV R179, UR27 ;  /* 0x0000001b00b37c02 */ /* 0x000fe20008000f00 */
[----:B------:R-:W-:Y:S01]  /*8d7d0*/  UMOV UR8, UR24 ;  /* 0x0000001800087c82 */ /* 0x000fe20008000000 */
[----:B------:R-:W-:Y:S01]  /*8d7e0*/  UMOV UR9, UR25 ;  /* 0x0000001900097c82 */ /* 0x000fe20008000000 */
[----:B------:R-:W-:Y:S01]  /*8d7f0*/  UMOV UR14, UR26 ;  /* 0x0000001a000e7c82 */ /* 0x000fe20008000000 */
[----:B------:R-:W-:Y:S01]  /*8d800*/  UMOV UR15, UR27 ;  /* 0x0000001b000f7c82 */ /* 0x000fe20008000000 */
[----:B------:R-:W-:-:S02]  /*8d810*/  WARPGROUP.DEPBAR.LE gsb0, 0x0 ;  /* 0x00008000000079c5 */ /* 0x000fc40000010000 */
[----:B------:R-:W-:-:S10]  /*8d820*/  WARPGROUP.ARRIVE ;  /* 0x00000000000079c5 */ /* 0x000fd40000000000 */
[----:B------:R-:W-:Y:S01]  /*8d830*/  HGMMA.64x256x8.F32.TF32 R32, gdesc[UR24], R32, gsb0 ;  /* 0x07e00000182079f0 */ /* 0x000fe20008002820 */
[----:B------:R-:W-:Y:S02]  /*8d840*/  UIADD3.64 UR26, UR6, 0x802, URZ ;  /* 0x00000802061a7897 */ /* 0x000fe4000fffe03f */
[----:B------:R-:W-:Y:S01]  /*8d850*/  UIADD3.64 UR24, UR4, 0x802, URZ ;  /* 0x0000080204187897 */ /* 0x000fe2000fffe03f */
[----:B------:R-:W-:Y:S02]  /*8d860*/  MOV R2, UR9 ;  /* 0x0000000900027c02 */ /* 0x000fe40008000f00 */
[----:B------:R-:W-:Y:S01]  /*8d870*/  MOV R0, UR8 ;  /* 0x0000000800007c02 */ /* 0x000fe20008000f00 */
[----:B------:R-:W-:Y:S01]  /*8d880*/  UIADD3.64 UR8, UR4, 0x804, URZ ;  /* 0x0000080404087897 */ /* 0x000fe2000fffe03f */
[----:B------:R-:W-:Y:S02]  /*8d890*/  MOV R4, UR11 ;  /* 0x0000000b00047c02 */ /* 0x000fe40008000f00 */
[----:B------:R-:W-:Y:S01]  /*8d8a0*/  MOV R3, UR10 ;  /* 0x0000000a00037c02 */ /* 0x000fe20008000f00 */
[----:B------:R-:W-:Y:S01]  /*8d8b0*/  UIADD3.64 UR10, UR6, 0x804, URZ ;  /* 0x00000804060a7897 */ /* 0x000fe2000fffe03f */
[----:B------:R-:W-:-:S02]  /*8d8c0*/  WARPGROUP.DEPBAR.LE gsb0, 0x0 ;  /* 0x00008000000079c5 */ /* 0x000fc40000010000 */
[----:B------:R-:W-:-:S14]  /*8d8d0*/  WARPGROUP.ARRIVE ;  /* 0x00000000000079c5 */ /* 0x000fdc0000000000 */
[----:B------:R-:W-:Y:S01]  /*8d8e0*/  HGMMA.64x256x8.F32.TF32 R32, gdesc[UR24], R32, gsb0 ;  /* 0x07e00000182079f0 */ /* 0x000fe20008002820 */
[----:B------:R-:W-:Y:S01]  /*8d8f0*/  IMAD.U32 R172, RZ, RZ, UR10 ;  /* 0x0000000affac7e24 */ /* 0x000fe2000f8e00ff */
[----:B------:R-:W-:Y:S01]  /*8d900*/  MOV R173, UR11 ;  /* 0x0000000b00ad7c02 */ /* 0x000fe20008000f00 */
[----:B------:R-:W-:Y:S01]  /*8d910*/  UMOV UR52, UR8 ;  /* 0x0000000800347c82 */ /* 0x000fe20008000000 */
[----:B------:R-:W-:Y:S01]  /*8d920*/  UMOV UR53, UR9 ;  /* 0x0000000900357c82 */ /* 0x000fe20008000000 */
[----:B------:R-:W-:Y:S01]  /*8d930*/  UMOV UR22, UR10 ;  /* 0x0000000a00167c82 */ /* 0x000fe20008000000 */
[----:B------:R-:W-:Y:S01]  /*8d940*/  UMOV UR23, UR11 ;  /* 0x0000000b00177c82 */ /* 0x000fe20008000000 */
[----:B------:R-:W-:Y:S02]  /*8d950*/  WARPGROUP.DEPBAR.LE gsb0, 0x0 ;  /* 0x00008000000079c5 */ /* 0x000fe40000010000 */
[----:B------:R-:W-:-:S15]  /*8d960*/  WARPGROUP.ARRIVE ;  /* 0x00000000000079c5 */ /* 0x000fde0000000000 */
[----:B------:R-:W-:-:S04]  /*8d970*/  NOP ;  /* 0x0000000000007918 */ /* 0x000fc80000000000 */
[----:B------:R-:W-:Y:S01]  /*8d980*/  HGMMA.64x256x8.F32.TF32 R32, gdesc[UR8], R32, gsb0 ;  /* 0x07e00000082079f0 */ /* 0x000fe20008002820 */
[----:B------:R-:W-:Y:S02]  /*8d990*/  UIADD3.64 UR10, UR6, 0xffe, URZ ;  /* 0x00000ffe060a7897 */ /* 0x000fe4000fffe03f */
[----:B------:R-:W-:Y:S01]  /*8d9a0*/  UIADD3.64 UR8, UR4, 0xffe, URZ ;  /* 0x00000ffe04087897 */ /* 0x000fe2000fffe03f */
[----:B------:R-:W-:Y:S01]  /*8d9b0*/  IMAD.U32 R174, RZ, RZ, UR26 ;  /* 0x0000001affae7e24 */ /* 0x000fe2000f8e00ff */
        /* <DEDUP_REMOVED lines=10> */
[----:B------:R-:W-:-:S12]  /*8da60*/  WARPGROUP.ARRIVE ;  /* 0x00000000000079c5 */ /* 0x000fd80000000000 */
[----:B------:R-:W-:Y:S01]  /*8da70*/  HGMMA.64x256x8.F32.TF32 R32, gdesc[UR8], R32, gsb0 ;  /* 0x07e00000082079f0 */ /* 0x000fe20008002820 */
[----:B------:R-:W-:Y:S02]  /*8da80*/  UIADD3.64 UR10, UR6, 0x1000, URZ ;  /* 0x00001000060a7897 */ /* 0x000fe4000fffe03f */
[----:B------:R-:W-:-:S04]  /*8da90*/  UIADD3.64 UR8, UR4, 0x1000, URZ ;  /* 0x0000100004087897 */ /* 0x000fc8000fffe03f */
[----:B------:R-:W-:Y:S01]  /*8daa0*/  IMAD.U32 R168, RZ, RZ, UR10 ;  /* 0x0000000affa87e24 */ /* 0x000fe2000f8e00ff */
[----:B------:R-:W-:Y:S01]  /*8dab0*/  MOV R169, UR11 ;  /* 0x0000000b00a97c02 */ /* 0x000fe20008000f00 */
[----:B------:R-:W-:Y:S01]  /*8dac0*/  UMOV UR30, UR10 ;  /* 0x0000000a001e7c82 */ /* 0x000fe20008000000 */
[----:B------:R-:W-:Y:S01]  /*8dad0*/  UMOV UR44, UR8 ;  /* 0x00000008002c7c82 */ /* 0x000fe20008000000 */
[----:B------:R-:W-:Y:S01]  /*8dae0*/  UMOV UR45, UR9 ;  /* 0x00000009002d7c82 */ /* 0x000fe20008000000 */
[----:B------:R-:W-:Y:S01]  /*8daf0*/  UMOV UR31, UR11 ;  /* 0x0000000b001f7c82 */ /* 0x000fe20008000000 */
[----:B------:R-:W-:Y:S02]  /*8db00*/  WARPGROUP.DEPBAR.LE gsb0, 0x0 ;  /* 0x00008000000079c5 */ /* 0x000fe40000010000 */
[----:B------:R-:W-:-:S13]  /*8db10*/  WARPGROUP.ARRIVE ;  /* 0x00000000000079c5 */ /* 0x000fda0000000000 */
        /* <DEDUP_REMOVED lines=46> */
[----:B------:R-:W-:Y:S01]  /*8de00*/  UIADD3.64 UR8, UR4, 0x1802, URZ ;  /* 0x0000180204087897 */ /* 0x000fe2000fffe03f */
[----:B------:R-:W-:Y:S01]  /*8de10*/  UMOV UR56, UR24 ;  /* 0x0000001800387c82 */ /* 0x000fe20008000000 */
[----:B------:R-:W-:Y:S02]  /*8de20*/  UMOV UR57, UR25 ;  /* 0x0000001900397c82 */ /* 0x000fe40008000000 */
[----:B------:R-:W-:Y:S01]  /*8de30*/  IMAD.U32 R246, RZ, RZ, UR10 ;  /* 0x0000000afff67e24 */ /* 0x000fe2000f8e00ff */
[----:B------:R-:W-:Y:S01]  /*8de40*/  MOV R247, UR11 ;  /* 0x0000000b00f77c02 */ /* 0x000fe20008000f00 */
[----:B------:R-:W-:Y:S01]  /*8de50*/  UMOV UR50, UR10 ;  /* 0x0000000a00327c82 */ /* 0x000fe20008000000 */
[----:B------:R-:W-:Y:S01]  /*8de60*/  UMOV UR24, UR8 ;  /* 0x0000000800187c82 */ /* 0x000fe20008000000 */
[----:B------:R-:W-:Y:S01]  /*8de70*/  UMOV UR25, UR9 ;  /* 0x0000000900197c82 */ /* 0x000fe20008000000 */
[----:B------:R-:W-:Y:S01]  /*8de80*/  UMOV UR51, UR11 ;  /* 0x0000000b00337c82 */ /* 0x000fe20008000000 */
[----:B------:R-:W-:-:S02]  /*8de90*/  WARPGROUP.DEPBAR.LE gsb0, 0x0 ;  /* 0x00008000000079c5 */ /* 0x000fc40000010000 */
[----:B------:R-:W-:-:S13]  /*8dea0*/  WARPGROUP.ARRIVE ;  /* 0x00000000000079c5 */ /* 0x000fda0000000000 */
[----:B------:R-:W-:Y:S01]  /*8deb0*/  HGMMA.64x256x8.F32.TF32 R32, gdesc[UR8], R32, gsb0 ;  /* 0x07e00000082079f0 */ /* 0x000fe20008002820 */
[----:B------:R-:W-:Y:S02]  /*8dec0*/  UIADD3.64 UR10, UR6, 0x1804, URZ ;  /* 0x00001804060a7897 */ /* 0x000fe4000fffe03f */
[----:B------:R-:W-:Y:S01]  /*8ded0*/  UIADD3.64 UR8, UR4, 0x1804, URZ ;  /* 0x0000180404087897 */ /* 0x000fe2000fffe03f */
[----:B------:R-:W-:Y:S04]  /*8dee0*/  STL.64 [R1+0x3d00], R30 ;  /* 0x003d001e01007387 */ /* 0x000fe80000100a00 */
[----:B------:R-:W-:Y:S04]  /*8def0*/  STL.64 [R1+0x3cf8], R28 ;  /* 0x003cf81c01007387 */ /* 0x000fe80000100a00 */
[----:B------:R-:W-:Y:S04]  /*8df00*/  STL.64 [R1+0x3cf0], R26 ;  /* 0x003cf01a01007387 */ /* 0x000fe80000100a00 */
[----:B------:R-:W-:Y:S04]  /*8df10*/  STL.64 [R1+0x3ce8], R24 ;  /* 0x003ce81801007387 */ /* 0x000fe80000100a00 */
        /* <DEDUP_REMOVED lines=13> */
[----:B------:R-:W-:Y:S01]  /*8dff0*/  STL [R1+0x3400], R167 ;  /* 0x003400a701007387 */ /* 0x000fe20000100800 */
[----:B------:R-:W-:-:S03]  /*8e000*/  IMAD.U32 R240, RZ, RZ, UR10 ;  /* 0x0000000afff07e24 */ /* 0x000fc6000f8e00ff */
[----:B------:R-:W-:Y:S01]  /*8e010*/  STL [R1+0x340c], R164 ;  /* 0x00340ca401007387 */ /* 0x000fe20000100800 */
[----:B------:R-:W-:-:S03]  /*8e020*/  MOV R241, UR11 ;  /* 0x0000000b00f17c02 */ /* 0x000fc60008000f00 */
[----:B------:R-:W-:Y:S04]  /*8e030*/  STL [R1+0x3408], R165 ;  /* 0x003408a501007387 */ /* 0x000fe80000100800 */
[----:B------:R-:W-:Y:S04]  /*8e040*/  STL [R1+0x3414], R162 ;  /* 0x003414a201007387 */ /* 0x000fe80000100800 */
[----:B------:R-:W-:Y:S01]  /*8e050*/  STL [R1+0x3410], R163 ;  /* 0x003410a301007387 */ /* 0x000fe20000100800 */
[----:B------:R-:W-:Y:S02]  /*8e060*/  WARPGROUP.DEPBAR.LE gsb0, 0x0 ;  /* 0x00008000000079c5 */ /* 0x000fe40000010000 */
[----:B------:R-:W-:-:S06]  /*8e070*/  WARPGROUP.ARRIVE ;  /* 0x00000000000079c5 */ /* 0x000fcc0000000000 */
[----:B------:R-:W-:Y:S01]  /*8e080*/  HGMMA.64x256x8.F32.TF32 R32, gdesc[UR8], R32, gsb0 ;  /* 0x07e00000082079f0 */ /* 0x000fe20008002820 */
[----:B------:R-:W-:Y:S04]  /*8e090*/  STL [R1+0x341c], R160 ;  /* 0x00341ca001007387 */ /* 0x000fe80000100800 */
[----:B------:R-:W-:Y:S04]  /*8e0a0*/  STL [R1+0x3418], R161 ;  /* 0x003418a101007387 */ /* 0x000fe80000100800 */
[----:B------:R-:W-:Y:S04]  /*8e0b0*/  STL [R1+0x3424], R246 ;  /* 0x003424f601007387 */ /* 0x000fe80000100800 */
[----:B------:R-:W-:Y:S04]  /*8e0c0*/  STL [R1+0x3420], R247 ;  /* 0x003420f701007387 */ /* 0x000fe80000100800 */
[----:B------:R-:W-:Y:S04]  /*8e0d0*/  STL [R1+0x342c], R240 ;  /* 0x00342cf001007387 */ /* 0x000fe80000100800 */
[----:B------:R-:W-:Y:S01]  /*8e0e0*/  STL [R1+0x3428], R241 ;  /* 0x003428f101007387 */ /* 0x000fe20000100800 */
[----:B------:R-:W-:-:S03]  /*8e0f0*/  WARPGROUP.DEPBAR.LE gsb0, 0x0 ;  /* 0x00008000000079c5 */ /* 0x000fc60000010000 */
        /* <DEDUP_REMOVED lines=64> */
[----:B-1----:R-:W2:Y:S04]  /*8e500*/  LDL.LU.64 R150, [R1+0x3ee0] ;  /* 0x003ee00001967983 */ /* 0x002ea80000300a00 */
[----:B------:R-:W2:Y:S04]  /*8e510*/  LDL.LU.64 R148, [R1+0x3ed8] ;  /* 0x003ed80001947983 */ /* 0x000ea80000300a00 */
        /* <DEDUP_REMOVED lines=61> */
[----:B------:R-:W2:Y:S01]  /*8e8f0*/  LDL.LU.64 R24, [R1+0x3ce8] ;  /* 0x003ce80001187983 */ /* 0x000ea20000300a00 */
[----:B------:R-:W-:Y:S01]  /*8e900*/  MOV R7, UR15 ;  /* 0x0000000f00077c02 */ /* 0x000fe20008000f00 */
[----:B------:R-:W-:Y:S01]  /*8e910*/  UMOV UR15, UR21 ;  /* 0x00000015000f7c82 */ /* 0x000fe20008000000 */
[----:B------:R-:W-:Y:S01]  /*8e920*/  MOV R6, UR14 ;  /* 0x0000000e00067c02 */ /* 0x000fe20008000f00 */
[----:B------:R-:W-:Y:S01]  /*8e930*/  UMOV UR14, UR20 ;  /* 0x00000014000e7c82 */ /* 0x000fe20008000000 */
[----:B------:R-:W-:Y:S01]  /*8e940*/  MOV R5, UR13 ;  /* 0x0000000d00057c02 */ /* 0x000fe20008000f00 */
[----:B------:R-:W-:Y:S01]  /*8e950*/  UMOV UR13, UR15 ;  /* 0x0000000f000d7c82 */ /* 0x000fe20008000000 */
[----:B------:R-:W-:Y:S01]  /*8e960*/  MOV R15, UR12 ;  /* 0x0000000c000f7c02 */ /* 0x000fe20008000f00 */
[----:B------:R-:W-:Y:S01]  /*8e970*/  UMOV UR12, UR14 ;  /* 0x0000000e000c7c82 */ /* 0x000fe20008000000 */
[----:B------:R-:W-:-:S06]  /*8e980*/  UIADD3.64 UR14, UR6, 0x1ffe, URZ ;  /* 0x00001ffe060e7897 */ /* 0x000fcc000fffe03f */
[----:B------:R-:W-:Y:S01]  /*8e990*/  IMAD.U32 R234, RZ, RZ, UR14 ;  /* 0x0000000effea7e24 */ /* 0x000fe2000f8e00ff */
[----:B------:R-:W-:Y:S01]  /*8e9a0*/  MOV R235, UR15 ;  /* 0x0000000f00eb7c02 */ /* 0x000fe20008000f00 */
[----:B--2---:R-:W-:-:S06]  /*8e9b0*/  WARPGROUP.ARRIVE ;  /* 0x00000000000079c5 */ /* 0x004fcc0000000000 */
[----:B------:R-:W-:Y:S01]  /*8e9c0*/  HGMMA.64x256x8.F32.TF32 R24, gdesc[UR12], R24, gsb0 ;  /* 0x07e000000c1879f0 */ /* 0x000fe20008002818 */
[----:B------:R-:W-:Y:S01]  /*8e9d0*/  UIADD3.64 UR14, UR6, 0x2000, URZ ;  /* 0x00002000060e7897 */ /* 0x000fe2000fffe03f */
[----:B------:R-:W-:Y:S01]  /*8e9e0*/  UMOV UR12, UR4 ;  /* 0x00000004000c7c82 */ /* 0x000fe20008000000 */
[----:B------:R-:W-:-:S04]  /*8e9f0*/  UMOV UR13, UR5 ;  /* 0x00000005000d7c82 */ /* 0x000fc80008000000 */
[----:B------:R-:W-:Y:S01]  /*8ea00*/  IMAD.U32 R200, RZ, RZ, UR14 ;  /* 0x0000000effc87e24 */ /* 0x000fe2000f8e00ff */
[----:B------:R-:W-:Y:S01]  /*8ea10*/  MOV R201, UR15 ;  /* 0x0000000f00c97c02 */ /* 0x000fe20008000f00 */
[----:B------:R-:W-:Y:S02]  /*8ea20*/  WARPGROUP.DEPBAR.LE gsb0, 0x0 ;  /* 0x00008000000079c5 */ /* 0x000fe40000010000 */
[----:B------:R-:W-:-:S15]  /*8ea30*/  WARPGROUP.ARRIVE ;  /* 0x00000000000079c5 */ /* 0x000fde0000000000 */
[----:B------:R-:W-:-:S02]  /*8ea40*/  NOP ;  /* 0x0000000000007918 */ /* 0x000fc40000000000 */
        /* <DEDUP_REMOVED lines=12> */
[----:B------:R-:W-:Y:S01]  /*8eb10*/  UMOV UR13, UR59 ;  /* 0x0000003b000d7c82 */ /* 0x000fe20008000000 */
[----:B------:R-:W-:Y:S01]  /*8eb20*/  UMOV UR54, UR10 ;  /* 0x0000000a00367c82 */ /* 0x000fe20008000000 */
[----:B------:R-:W-:Y:S01]  /*8eb30*/  UMOV UR55, UR11 ;  /* 0x0000000b00377c82 */ /* 0x000fe20008000000 */
[----:B------:R-:W-:Y:S02]  /*8eb40*/  R2UR UR11, R4 ;  /* 0x00000000040b72ca */ /* 0x000fe400000e0000 */
[----:B------:R-:W-:Y:S01]  /*8eb50*/  R2UR UR10, R3 ;  /* 0x00000000030a72ca */ /* 0x000fe200000e0000 */
[----:B------:R-:W-:Y:S01]  /*8eb60*/  UMOV UR20, UR8 ;  /* 0x0000000800147c82 */ /* 0x000fe20008000000 */
[----:B------:R-:W-:-:S09]  /*8eb70*/  UMOV UR21, UR9 ;  /* 0x0000000900157c82 */ /* 0x000fd20008000000 */
[----:B------:R-:W-:Y:S02]  /*8eb80*/  UMOV UR9, UR11 ;  /* 0x0000000b00097c82 */ /* 0x000fe40008000000 */
[----:B------:R-:W-:Y:S01]  /*8eb90*/  UMOV UR8, UR10 ;  /* 0x0000000a00087c82 */ /* 0x000fe20008000000 */
[----:B------:R-:W-:Y:S01]  /*8eba0*/  UIADD3.64 UR10, UR6, 0x27fe, URZ ;  /* 0x000027fe060a7897 */ /* 0x000fe2000fffe03f */
[----:B------:R-:W-:Y:S02]  /*8ebb0*/  WARPGROUP.DEPBAR.LE gsb0, 0x0 ;  /* 0x00008000000079c5 */ /* 0x000fe40000010000 */
[----:B------:R-:W-:-:S06]  /*8ebc0*/  WARPGROUP.ARRIVE ;  /* 0x00000000000079c5 */ /* 0x000fcc0000000000 */
[----:B------:R-:W-:Y:S01]  /*8ebd0*/  HGMMA.64x256x8.F32.TF32 R24, gdesc[UR12], R24, gsb0 ;  /* 0x07e000000c1879f0 */ /* 0x000fe20008002818 */
[----:B------:R-:W-:Y:S01]  /*8ebe0*/  IMAD.U32 R180, RZ, RZ, UR10 ;  /* 0x0000000affb47e24 */ /* 0x000fe2000f8e00ff */
[----:B------:R-:W-:Y:S01]  /*8ebf0*/  MOV R181, UR11 ;  /* 0x0000000b00b57c02 */ /* 0x000fe20008000f00 */
[----:B------:R-:W-:Y:S02]  /*8ec00*/  WARPGROUP.DEPBAR.LE gsb0, 0x0 ;  /* 0x00008000000079c5 */ /* 0x000fe40000010000 */
[----:B------:R-:W-:-:S15]  /*8ec10*/  WARPGROUP.ARRIVE ;  /* 0x00000000000079c5 */ /* 0x000fde0000000000 */
[----:B------:R-:W-:-:S08]  /*8ec20*/  NOP ;  /* 0x0000000000007918 */ /* 0x000fd00000000000 */
[----:B------:R-:W-:Y:S01]  /*8ec30*/  HGMMA.64x256x8.F32.TF32 R24, gdesc[UR8], R24, gsb0 ;  /* 0x07e00000081879f0 */ /* 0x000fe20008002818 */
[----:B------:R-:W-:Y:S02]  /*8ec40*/  R2UR UR9, R2 ;  /* 0x00000000020972ca */ /* 0x000fe400000e0000 */
[----:B------:R-:W-:Y:S01]  /*8ec50*/  R2UR UR8, R0 ;  /* 0x00000000000872ca */ /* 0x000fe200000e0000 */
[----:B------:R-:W-:Y:S01]  /*8ec60*/  UIADD3.64 UR10, UR6, 0x2800, URZ ;  /* 0x00002800060a7897 */ /* 0x000fe2000fffe03f */
[----:B------:R-:W-:Y:S01]  /*8ec70*/  STL [R1+0x3434], R234 ;  /* 0x003434ea01007387 */ /* 0x000fe20000100800 */
[----:B------:R-:W-:Y:S01]  /*8ec80*/  IMAD.U32 R192, RZ, RZ, UR14 ;  /* 0x0000000effc07e24 */ /* 0x000fe2000f8e00ff */
[----:B------:R-:W-:Y:S02]  /*8ec90*/  MOV R193, UR15 ;  /* 0x0000000f00c17c02 */ /* 0x000fe40008000f00 */
[----:B------:R-:W-:Y:S01]  /*8eca0*/  STL [R1+0x3430], R235 ;  /* 0x003430eb01007387 */ /* 0x000fe20000100800 */
[----:B------:R-:W-:-:S03]  /*8ecb0*/  IMAD.U32 R176, RZ, RZ, UR10 ;  /* 0x0000000affb07e24 */ /* 0x000fc6000f8e00ff */
[----:B------:R-:W-:Y:S01]  /*8ecc0*/  STL [R1+0x343c], R200 ;  /* 0x00343cc801007387 */ /* 0x000fe20000100800 */
[----:B------:R-:W-:-:S03]  /*8ecd0*/  MOV R177, UR11 ;  /* 0x0000000b00b17c02 */ /* 0x000fc60008000f00 */
        /* <DEDUP_REMOVED lines=13> */
[----:B------:R-:W-:Y:S04]  /*8edb0*/  STL.64 [R1+0xa00], R24 ;  /* 0x000a001801007387 */ /* 0x000fe80000100a00 */
[----:B------:R1:W-:Y:S04]  /*8edc0*/  STL.64 [R1+0xa08], R26 ;  /* 0x000a081a01007387 */ /* 0x0003e80000100a00 */
[----:B-1----:R-:W2:Y:S04]  /*8edd0*/  LDL.LU.64 R26, [R1+0x3ce0] ;  /* 0x003ce000011a7983 */ /* 0x002ea80000300a00 */
[----:B------:R-:W3:Y:S01]  /*8ede0*/  LDL.LU.64 R24, [R1+0x3cd8] ;  /* 0x003cd80001187983 */ /* 0x000ee20000300a00 */
        /* <DEDUP_REMOVED lines=107> */
[----:B------:R-:W-:Y:S01]  /*8f4a0*/  R2UR UR12, R15 ;  /* 0x000000000f0c72ca */ /* 0x000fe200000e0000 */
        /* <DEDUP_REMOVED lines=9> */
[----:B------:R-:W-:-:S02]  /*8f540*/  R2UR UR15, R7 ;  /* 0x00000000070f72ca */ /* 0x000fc400000e0000 */
[----:B------:R-:W-:Y:S02]  /*8f550*/  MOV R9, R143 ;  /* 0x0000008f00097202 */ /* 0x000fe40000000f00 */
[----:B------:R-:W-:Y:S01]  /*8f560*/  R2UR UR14, R6 ;  /* 0x00000000060e72ca */ /* 0x000fe200000e0000 */
[----:B------:R-:W-:Y:S01]  /*8f570*/  IMAD.MOV.U32 R6, RZ, RZ, R146 ;  /* 0x000000ffff067224 */ /* 0x000fe200078e0092 */
[----:B------:R-:W-:Y:S02]  /*8f580*/  R2UR UR13, R5 ;  /* 0x00000000050d72ca */ /* 0x000fe400000e0000 */
[----:B------:R-:W-:Y:S01]  /*8f590*/  MOV R7, R145 ;  /* 0x0000009100077202 */ /* 0x000fe20000000f00 */
[----:B------:R-:W-:Y:S01]  /*8f5a0*/  IMAD.MOV.U32 R4, RZ, RZ, R148 ;  /* 0x000000ffff047224 */ /* 0x000fe200078e0094 */
[----:B------:R-:W-:Y:S01]  /*8f5b0*/  MOV R5, R147 ;  /* 0x0000009300057202 */ /* 0x000fe20000000f00 */
[----:B------:R-:W-:Y:S01]  /*8f5c0*/  IMAD.MOV.U32 R2, RZ, RZ, R150 ;  /* 0x000000ffff027224 */ /* 0x000fe200078e0096 */
[----:B------:R-:W-:-:S02]  /*8f5d0*/  MOV R3, R149 ;  /* 0x0000009500037202 */ /* 0x000fc40000000f00 */
[----:B------:R-:W-:Y:S02]  /*8f5e0*/  MOV R0, R151 ;  /* 0x0000009700007202 */ /* 0x000fe40000000f00 */
[----:B--2---:R-:W-:Y:S02]  /*8f5f0*/  R2UR UR11, R27 ;  /* 0x000000001b0b72ca */ /* 0x004fe400000e0000 */
[----:B------:R-:W-:Y:S02]  /*8f600*/  R2UR UR10, R26 ;  /* 0x000000001a0a72ca */ /* 0x000fe400000e0000 */
[----:B---3--:R-:W-:Y:S02]  /*8f610*/  R2UR UR9, R25 ;  /* 0x00000000190972ca */ /* 0x008fe400000e0000 */
[----:B------:R-:W-:Y:S02]  /*8f620*/  R2UR UR8, R24 ;  /* 0x00000000180872ca */ /* 0x000fe400000e0000 */
        /* <DEDUP_REMOVED lines=256> */
[----:B------:R-:W-:-:S05]  /*90630*/  UIADD3.64 UR58, UR6, 0x2802, URZ ;  /* 0x00002802063a7897 */ /* 0x000fca000fffe03f */
[----:B--2---:R-:W-:-:S06]  /*90640*/  WARPGROUP.ARRIVE ;  /* 0x00000000000079c5 */ /* 0x004fcc0000000000 */
[----:B------:R-:W-:Y:S01]  /*90650*/  HGMMA.64x256x8.F32.TF32 R24, gdesc[UR56], R24, gsb0 ;  /* 0x07e00000381879f0 */ /* 0x000fe20008002818 */
[----:B------:R-:W-:Y:S01]  /*90660*/  IMAD.U32 R158, RZ, RZ, UR58 ;  /* 0x0000003aff9e7e24 */ /* 0x000fe2000f8e00ff */
[----:B------:R-:W-:Y:S01]  /*90670*/  MOV R159, UR59 ;  /* 0x0000003b009f7c02 */ /* 0x000fe20008000f00 */
[----:B------:R-:W-:Y:S01]  /*90680*/  UIADD3.64 UR58, UR6, 0x2804, URZ ;  /* 0x00002804063a7897 */ /* 0x000fe2000fffe03f */
[----:B------:R-:W-:Y:S01]  /*90690*/  UMOV UR56, UR52 ;  /* 0x0000003400387c82 */ /* 0x000fe20008000000 */
[----:B------:R-:W-:-:S04]  /*906a0*/  UMOV UR57, UR53 ;  /* 0x0000003500397c82 */ /* 0x000fc80008000000 */
[----:B------:R-:W-:Y:S01]  /*906b0*/  IMAD.U32 R156, RZ, RZ, UR58 ;  /* 0x0000003aff9c7e24 */ /* 0x000fe2000f8e00ff */
[----:B------:R-:W-:Y:S01]  /*906c0*/  MOV R157, UR59 ;  /* 0x0000003b009d7c02 */ /* 0x000fe20008000f00 */
[----:B------:R-:W-:Y:S02]  /*906d0*/  WARPGROUP.DEPBAR.LE gsb0, 0x0 ;  /* 0x00008000000079c5 */ /* 0x000fe40000010000 */
[----:B------:R-:W-:-:S15]  /*906e0*/  WARPGROUP.ARRIVE ;  /* 0x00000000000079c5 */ /* 0x000fde0000000000 */
        /* <DEDUP_REMOVED lines=57> */
[----:B------:R-:W-:-:S05]  /*90a80*/  UMOV UR57, UR25 ;  /* 0x0000001900397c82 */ /* 0x000fca0008000000 */
[----:B------:R-:W-:Y:S01]  /*90a90*/  UMOV UR60, UR58 ;  /* 0x0000003a003c7c82 */ /* 0x000fe20008000000 */
[----:B------:R-:W-:Y:S01]  /*90aa0*/  UMOV UR61, UR59 ;  /* 0x0000003b003d7c82 */ /* 0x000fe20008000000 */
[----:B------:R-:W-:Y:S02]  /*90ab0*/  WARPGROUP.DEPBAR.LE gsb0, 0x0 ;  /* 0x00008000000079c5 */ /* 0x000fe40000010000 */
[----:B------:R-:W-:-:S15]  /*90ac0*/  WARPGROUP.ARRIVE ;  /* 0x00000000000079c5 */ /* 0x000fde0000000000 */
[----:B------:R-:W-:-:S01]  /*90ad0*/  NOP ;  /* 0x0000000000007918 */ /* 0x000fc20000000000 */
[----:B------:R-:W-:Y:S01]  /*90ae0*/  HGMMA.64x256x8.F32.TF32 R24, gdesc[UR56], R24, gsb0 ;  /* 0x07e00000381879f0 */ /* 0x000fe20008002818 */
[----:B------:R-:W-:Y:S01]  /*90af0*/  UIADD3.64 UR58, UR6, 0x3804, URZ ;  /* 0x00003804063a7897 */ /* 0x000fe2000fffe03f */
[----:B------:R-:W-:Y:S01]  /*90b00*/  UMOV UR56, UR20 ;  /* 0x0000001400387c82 */ /* 0x000fe20008000000 */
[----:B------:R-:W-:Y:S01]  /*90b10*/  UMOV UR57, UR21 ;  /* 0x0000001500397c82 */ /* 0x000fe20008000000 */
        /* <DEDUP_REMOVED lines=152> */
[----:B------:R-:W-:Y:S01]  /*914a0*/  UIADD3.64 UR56, UR4, 0x1fe, URZ ;  /* 0x000001fe04387897 */ /* 0x000fe2000fffe03f */
[----:B------:R-:W-:Y:S01]  /*914b0*/  UMOV UR58, UR16 ;  /* 0x00000010003a7c82 */ /* 0x000fe20008000000 */
[----:B------:R-:W-:Y:S01]  /*914c0*/  UMOV UR59, UR17 ;  /* 0x00000011003b7c82 */ /* 0x000fe20008000000 */
[----:B--2---:R-:W-:-:S06]  /*914d0*/  WARPGROUP.ARRIVE ;  /* 0x00000000000079c5 */ /* 0x004fcc0000000000 */
[----:B------:R-:W-:Y:S01]  /*914e0*/  HGMMA.64x256x8.F32.TF32 R24, gdesc[UR56], R24, gsb0 ;  /* 0x07e00000381879f0 */ /* 0x000fe20008002818 */
[----:B------:R-:W-:Y:S01]  /*914f0*/  UIADD3.64 UR56, UR4, 0x200, URZ ;  /* 0x0000020004387897 */ /* 0x000fe2000fffe03f */
[----:B------:R-:W-:Y:S01]  /*91500*/  UMOV UR58, UR6 ;  /* 0x00000006003a7c82 */ /* 0x000fe20008000000 */
[----:B------:R-:W-:Y:S01]  /*91510*/  UMOV UR59, UR7 ;  /* 0x00000007003b7c82 */ /* 0x000fe20008000000 */
[----:B------:R-:W-:Y:S02]  /*91520*/  WARPGROUP.DEPBAR.LE gsb0, 0x0 ;  /* 0x00008000000079c5 */ /* 0x000fe40000010000 */
[----:B------:R-:W-:-:S15]  /*91530*/  WARPGROUP.ARRIVE ;  /* 0x00000000000079c5 */ /* 0x000fde0000000000 */
[----:B------:R-:W-:-:S07]  /*91540*/  NOP ;  /* 0x0000000000007918 */ /* 0x000fce0000000000 */
[----:B------:R-:W-:Y:S01]  /*91550*/  HGMMA.64x256x8.F32.TF32 R24, gdesc[UR56], R24, gsb0 ;  /* 0x07e00000381879f0 */ /* 0x000fe20008002818 */
[----:B------:R-:W-:Y:S01]  /*91560*/  UIADD3.64 UR56, UR4, 0x202, URZ ;  /* 0x0000020204387897 */ /* 0x000fe2000fffe03f */
[----:B------:R-:W-:Y:S01]  /*91570*/  UMOV UR58, UR8 ;  /* 0x00000008003a7c82 */ /* 0x000fe20008000000 */
[----:B------:R-:W-:Y:S01]  /*91580*/  UMOV UR59, UR9 ;  /* 0x00000009003b7c82 */ /* 0x000fe20008000000 */
[----:B------:R-:W-:Y:S01]  /*91590*/  UIADD3.64 UR8, UR4, 0x204, URZ ;  /* 0x0000020404087897 */ /* 0x000fe2000fffe03f */
[----:B------:R-:W-:Y:S02]  /*915a0*/  WARPGROUP.DEPBAR.LE gsb0, 0x0 ;  /* 0x00008000000079c5 */ /* 0x000fe40000010000 */
[----:B------:R-:W-:-:S15]  /*915b0*/  WARPGROUP.ARRIVE ;  /* 0x00000000000079c5 */ /* 0x000fde0000000000 */
[----:B------:R-:W-:-:S06]  /*915c0*/  NOP ;  /* 0x0000000000007918 */ /* 0x000fcc0000000000 */
[----:B------:R-:W-:Y:S01]  /*915d0*/  HGMMA.64x256x8.F32.TF32 R24, gdesc[UR56], R24, gsb0 ;  /* 0x07e00000381879f0 */ /* 0x000fe20008002818 */
[----:B------:R-:W-:Y:S02]  /*915e0*/  MOV R4, UR9 ;  /* 0x0000000900047c02 */ /* 0x000fe40008000f00 */
[----:B------:R-:W-:Y:S01]  /*915f0*/  MOV R3, UR8 ;  /* 0x0000000800037c02 */ /* 0x000fe20008000f00 */
        /* <DEDUP_REMOVED lines=12> */
[----:B------:R-:W-:Y:S04]  /*916c0*/  STL [R1+0x38c8], R4 ;  /* 0x0038c80401007387 */ /* 0x000fe80000100800 */
[----:B------:R-:W-:Y:S01]  /*916d0*/  STL [R1+0x38cc], R3 ;  /* 0x0038cc0301007387 */ /* 0x000fe20000100800 */
[----:B------:R-:W-:Y:S02]  /*916e0*/  WARPGROUP.DEPBAR.LE gsb0, 0x0 ;  /* 0x00008000000079c5 */ /* 0x000fe40000010000 */
[----:B------:R-:W-:-:S15]  /*916f0*/  WARPGROUP.ARRIVE ;  /* 0x00000000000079c5 */ /* 0x000fde0000000000 */
[----:B------:R-:W-:-:S05]  /*91700*/  NOP ;  /* 0x0000000000007918 */ /* 0x000fca0000000000 */
[----:B------:R-:W-:Y:S03]  /*91710*/  HGMMA.64x256x8.F32.TF32 R24, gdesc[UR12], R24, gsb0 ;  /* 0x07e000000c1879f0 */ /* 0x000fe60008002818 */
[----:B------:R-:W-:Y:S02]  /*91720*/  WARPGROUP.DEPBAR.LE gsb0, 0x0 ;  /* 0x00008000000079c5 */ /* 0x000fe40000010000 */
[----:B------:R1:W-:Y:S01]  /*91730*/  STL.64 [R1+0x800], R24 ;  /* 0x0008001801007387 */ /* 0x0003e20000100a00 */
[----:B------:R-:W-:-:S03]  /*91740*/  IMAD.MOV.U32 R252, RZ, RZ, R28 ;  /* 0x000000fffffc7224 */ /* 0x000fc600078e001c */
[----:B------:R-:W-:Y:S01]  /*91750*/  STL.64 [R1+0x808], R26 ;  /* 0x0008081a01007387 */ /* 0x000fe20000100a00 */
[----:B------:R-:W-:Y:S02]  /*91760*/  MOV R251, R29 ;  /* 0x0000001d00fb7202 */ /* 0x000fe40000000f00 */
[----:B-1----:R-:W-:Y:S01]  /*91770*/  MOV R24, UR13 ;  /* 0x0000000d00187c02 */ /* 0x002fe20008000f00 */
[----:B------:R-:W-:Y:S01]  /*91780*/  IMAD.MOV.U32 R250, RZ, RZ, R30 ;  /* 0x000000fffffa7224 */ /* 0x000fe200078e001e */
[----:B------:R-:W-:-:S03]  /*91790*/  MOV R249, R31 ;  /* 0x0000001f00f97202 */ /* 0x000fc60000000f00 */
[----:B------:R1:W-:Y:S01]  /*917a0*/  STL [R1+0x38d4], R24 ;  /* 0x0038d41801007387 */ /* 0x0003e20000100800 */
[----:B------:R-:W-:Y:S01]  /*917b0*/  IMAD.MOV.U32 R248, RZ, RZ, R32 ;  /* 0x000000fffff87224 */ /* 0x000fe200078e0020 */
[----:B------:R-:W-:Y:S01]  /*917c0*/  MOV R247, R33 ;  /* 0x0000002100f77202 */ /* 0x000fe20000000f00 */
[----:B------:R-:W-:Y:S01]  /*917d0*/  IMAD.MOV.U32 R246, RZ, RZ, R34 ;  /* 0x000000fffff67224 */ /* 0x000fe200078e0022 */
[----:B------:R-:W-:Y:S01]  /*917e0*/  MOV R245, R35 ;  /* 0x0000002300f57202 */ /* 0x000fe20000000f00 */
[----:B------:R-:W-:Y:S01]  /*917f0*/  IMAD.MOV.U32 R244, RZ, RZ, R36 ;  /* 0x000000fffff47224 */ /* 0x000fe200078e0024 */
[----:B-1----:R-:W2:Y:S04]  /*91800*/  LDL.LU.64 R24, [R1+0x600] ;  /* 0x0006000001187983 */ /* 0x002ea80000300a00 */
[----:B------:R-:W3:Y:S01]  /*91810*/  LDL.LU.64 R26, [R1+0x608] ;  /* 0x00060800011a7983 */ /* 0x000ee20000300a00 */
[----:B------:R-:W-:-:S03]  /*91820*/  MOV R243, R37 ;  /* 0x0000002500f37202 */ /* 0x000fc60000000f00 */
[----:B------:R-:W4:Y:S01]  /*91830*/  LDL.LU.64 R28, [R1+0x610] ;  /* 0x00061000011c7983 */ /* 0x000f220000300a00 */
[----:B------:R-:W-:-:S03]  /*91840*/  IMAD.MOV.U32 R242, RZ, RZ, R38 ;  /* 0x000000fffff27224 */ /* 0x000fc600078e0026 */
[----:B------:R-:W2:Y:S01]  /*91850*/  LDL.LU.64 R30, [R1+0x618] ;  /* 0x00061800011e7983 */ /* 0x000ea20000300a00 */
[----:B------:R-:W-:-:S03]  /*91860*/  MOV R241, R39 ;  /* 0x0000002700f17202 */ /* 0x000fc60000000f00 */
[----:B------:R-:W3:Y:S01]  /*91870*/  LDL.LU.64 R32, [R1+0x620] ;  /* 0x0006200001207983 */ /* 0x000ee20000300a00 */
[----:B------:R-:W-:Y:S01]  /*91880*/  IMAD.MOV.U32 R240, RZ, RZ, R40 ;  /* 0x000000fffff07224 */ /* 0x000fe200078e0028 */
[----:B------:R-:W-:Y:S02]  /*91890*/  MOV R239, R41 ;  /* 0x0000002900ef7202 */ /* 0x000fe40000000f00 */
[----:B------:R-:W4:Y:S01]  /*918a0*/  LDL.LU.64 R34, [R1+0x628] ;  /* 0x0006280001227983 */ /* 0x000f220000300a00 */
[----:B------:R-:W-:Y:S01]  /*918b0*/  IMAD.MOV.U32 R238, RZ, RZ, R42 ;  /* 0x000000ffffee7224 */ /* 0x000fe200078e002a */
[----:B------:R-:W-:Y:S02]  /*918c0*/  MOV R237, R43 ;  /* 0x0000002b00ed7202 */ /* 0x000fe40000000f00 */
[----:B------:R-:W2:Y:S01]  /*918d0*/  LDL.LU.64 R36, [R1+0x630] ;  /* 0x0006300001247983 */ /* 0x000ea20000300a00 */
[----:B------:R-:W-:Y:S01]  /*918e0*/  IMAD.MOV.U32 R236, RZ, RZ, R44 ;  /* 0x000000ffffec7224 */ /* 0x000fe200078e002c */
[----:B------:R-:W-:-:S02]  /*918f0*/  MOV R235, R45 ;  /* 0x0000002d00eb7202 */ /* 0x000fc40000000f00 */
        /* <DEDUP_REMOVED lines=227> */
[----:B------:R-:W-:Y:S01]  /*92730*/  IMAD.MOV.U32 R251, RZ, RZ, R0 ;  /* 0x000000fffffb7224 */ /* 0x000fe200078e0000 */
[----:B------:R-:W-:Y:S02]  /*92740*/  UIADD3.64 UR16, UR4, 0xa02, URZ ;  /* 0x00000a0204107897 */ /* 0x000fe4000fffe03f */
[----:B------:R-:W-:-:S03]  /*92750*/  UIADD3.64 UR20, UR4, 0xa04, URZ ;  /* 0x00000a0404147897 */ /* 0x000fc6000fffe03f */
[----:B--2---:R-:W-:-:S06]  /*92760*/  WARPGROUP.ARRIVE ;  /* 0x00000000000079c5 */ /* 0x004fcc0000000000 */
[----:B------:R-:W-:Y:S01]  /*92770*/  HGMMA.64x256x8.F32.TF32 R124, gdesc[UR16], R124, gsb0 ;  /* 0x07e00000107c79f0 */ /* 0x000fe2000800287c */
[----:B------:R-:W-:Y:S02]  /*92780*/  UIADD3.64 UR24, UR4, 0x11fe, URZ ;  /* 0x000011fe04187897 */ /* 0x000fe4000fffe03f */
[----:B------:R-:W-:Y:S02]  /*92790*/  WARPGROUP.DEPBAR.LE gsb0, 0x0 ;  /* 0x00008000000079c5 */ /* 0x000fe40000010000 */
[----:B------:R-:W-:-:S15]  /*927a0*/  WARPGROUP.ARRIVE ;  /* 0x00000000000079c5 */ /* 0x000fde0000000000 */
[----:B------:R-:W-:-:S08]  /*927b0*/  NOP ;  /* 0x0000000000007918 */ /* 0x000fd00000000000 */
        /* <DEDUP_REMOVED lines=62> */
[----:B------:R-:W-:Y:S01]  /*92ba0*/  STL.64 [R1+0x3990], R70 ;  /* 0x0039904601007387 */ /* 0x000fe20000100a00 */
[----:B------:R-:W-:-:S02]  /*92bb0*/  WARPGROUP.DEPBAR.LE gsb0, 0x0 ;  /* 0x00008000000079c5 */ /* 0x000fc40000010000 */
[----:B------:R-:W-:-:S06]  /*92bc0*/  WARPGROUP.ARRIVE ;  /* 0x00000000000079c5 */ /* 0x000fcc0000000000 */
        /* <DEDUP_REMOVED lines=16> */
[----:B------:R-:W-:-:S03]  /*92cd0*/  MOV R15, UR12 ;  /* 0x0000000c000f7c02 */ /* 0x000fc60008000f00 */
        /* <DEDUP_REMOVED lines=138> */
[----:B------:R-:W-:-:S02]  /*93580*/  UIADD3.64 UR58, UR4, 0x1fe, URZ ;  /* 0x000001fe043a7897 */ /* 0x000fc4000fffe03f */
[----:B------:R-:W-:-:S05]  /*93590*/  UIADD3.64 UR10, UR6, 0x1ffe, URZ ;  /* 0x00001ffe060a7897 */ /* 0x000fca000fffe03f */
[----:B------:R-:W-:Y:S01]  /*935a0*/  UMOV UR12, UR58 ;  /* 0x0000003a000c7c82 */ /* 0x000fe20008000000 */
[----:B------:R-:W-:Y:S01]  /*935b0*/  UMOV UR13, UR59 ;  /* 0x0000003b000d7c82 */ /* 0x000fe20008000000 */
[----:B------:R-:W-:Y:S01]  /*935c0*/  UMOV UR14, UR10 ;  /* 0x0000000a000e7c82 */ /* 0x000fe20008000000 */
[----:B------:R-:W-:Y:S01]  /*935d0*/  UMOV UR15, UR11 ;  /* 0x0000000b000f7c82 */ /* 0x000fe20008000000 */
[----:B--2---:R-:W-:-:S06]  /*935e0*/  WARPGROUP.ARRIVE ;  /* 0x00000000000079c5 */ /* 0x004fcc0000000000 */
[----:B------:R-:W-:Y:S03]  /*935f0*/  HGMMA.64x256x8.F32.TF32 R24, gdesc[UR12], R24, gsb0 ;  /* 0x07e000000c1879f0 */ /* 0x000fe60008002818 */
[----:B------:R-:W-:Y:S02]  /*93600*/  WARPGROUP.DEPBAR.LE gsb0, 0x0 ;  /* 0x00008000000079c5 */ /* 0x000fe40000010000 */
[----:B------:R1:W-:Y:S04]  /*93610*/  STL.64 [R1+0x600], R24 ;  /* 0x0006001801007387 */ /* 0x0003e80000100a00 */
[----:B------:R2:W-:Y:S04]  /*93620*/  STL.64 [R1+0x608], R26 ;  /* 0x0006081a01007387 */ /* 0x0005e80000100a00 */
[----:B-1----:R-:W3:Y:S01]  /*93630*/  LDL.LU R24, [R1+0x38d4] ;  /* 0x0038d40001187983 */ /* 0x002ee20000300800 */
        /* <DEDUP_REMOVED lines=124> */
[----:B---3--:R-:W-:-:S02]  /*93e00*/  R2UR UR13, R24 ;  /* 0x00000000180d72ca */ /* 0x008fc400000e0000 */
[----:B------:R-:W3:Y:S04]  /*93e10*/  LDL.LU.64 R24, [R1+0x400] ;  /* 0x0004000001187983 */ /* 0x000ee80000300a00 */
[----:B--2---:R-:W2:Y:S04]  /*93e20*/  LDL.LU.64 R26, [R1+0x408] ;  /* 0x00040800011a7983 */ /* 0x004ea80000300a00 */
[----:B------:R-:W4:Y:S04]  /*93e30*/  LDL.LU.64 R28, [R1+0x410] ;  /* 0x00041000011c7983 */ /* 0x000f280000300a00 */
[----:B------:R-:W3:Y:S04]  /*93e40*/  LDL.LU.64 R30, [R1+0x418] ;  /* 0x00041800011e7983 */ /* 0x000ee80000300a00 */
[----:B------:R-:W2:Y:S04]  /*93e50*/  LDL.LU.64 R32, [R1+0x420] ;  /* 0x0004200001207983 */ /* 0x000ea80000300a00 */
        /* <DEDUP_REMOVED lines=59> */
[----:B---3--:R-:W-:Y:S04]  /*94210*/  STL.64 [R1+0x38b8], R150 ;  /* 0x0038b89601007387 */ /* 0x008fe80000100a00 */
[----:B----4-:R-:W-:Y:S04]  /*94220*/  STL.64 [R1+0x38b0], R148 ;  /* 0x0038b09401007387 */ /* 0x010fe80000100a00 */
[----:B--2---:R-:W-:Y:S04]  /*94230*/  STL.64 [R1+0x38a8], R146 ;  /* 0x0038a89201007387 */ /* 0x004fe80000100a00 */
        /* <DEDUP_REMOVED lines=149> */
[----:B------:R-:W-:Y:S01]  /*94b90*/  UIADD3.64 UR58, UR4, 0x200, URZ ;  /* 0x00000200043a7897 */ /* 0x000fe2000fffe03f */
[----:B------:R-:W3:Y:S01]  /*94ba0*/  LDL.LU R15, [R1+0x38d0] ;  /* 0x0038d000010f7983 */ /* 0x000ee20000300800 */
[----:B------:R-:W-:-:S03]  /*94bb0*/  UIADD3.64 UR10, UR6, 0x2000, URZ ;  /* 0x00002000060a7897 */ /* 0x000fc6000fffe03f */
[----:B------:R-:W4:Y:S02]  /*94bc0*/  LDL.LU R3, [R1+0x38cc] ;  /* 0x0038cc0001037983 */ /* 0x000f240000300800 */
[----:B------:R-:W-:Y:S01]  /*94bd0*/  UMOV UR8, UR58 ;  /* 0x0000003a00087c82 */ /* 0x000fe20008000000 */
[----:B------:R-:W-:Y:S01]  /*94be0*/  UMOV UR9, UR59 ;  /* 0x0000003b00097c82 */ /* 0x000fe20008000000 */
[----:B------:R-:W3:Y:S01]  /*94bf0*/  LDL.LU R4, [R1+0x38c8] ;  /* 0x0038c80001047983 */ /* 0x000ee20000300800 */
[----:B------:R-:W-:Y:S02]  /*94c00*/  UIADD3.64 UR58, UR6, 0x2002, URZ ;  /* 0x00002002063a7897 */ /* 0x000fe4000fffe03f */
[----:B------:R-:W-:Y:S01]  /*94c10*/  UIADD3.64 UR14, UR4, 0x9fe, URZ ;  /* 0x000009fe040e7897 */ /* 0x000fe2000fffe03f */
[----:B------:R-:W4:Y:S01]  /*94c20*/  LDL.LU R194, [R1+0x38c4] ;  /* 0x0038c40001c27983 */ /* 0x000f220000300800 */
[----:B------:R-:W-:Y:S02]  /*94c30*/  UIADD3.64 UR18, UR6, 0x27fe, URZ ;  /* 0x000027fe06127897 */ /* 0x000fe4000fffe03f */
[----:B------:R-:W-:Y:S01]  /*94c40*/  UIADD3.64 UR22, UR6, 0x2804, URZ ;  /* 0x0000280406167897 */ /* 0x000fe2000fffe03f */
[----:B------:R-:W4:Y:S01]  /*94c50*/  LDL.LU R195, [R1+0x38c0] ;  /* 0x0038c00001c37983 */ /* 0x000f220000300800 */
[----:B--2---:R-:W-:-:S06]  /*94c60*/  WARPGROUP.ARRIVE ;  /* 0x00000000000079c5 */ /* 0x004fcc0000000000 */
[----:B------:R-:W-:Y:S01]  /*94c70*/  HGMMA.64x256x8.F32.TF32 R64, gdesc[UR8], R64, gsb0 ;  /* 0x07e00000084079f0 */ /* 0x000fe20008002840 */
[----:B------:R-:W-:Y:S02]  /*94c80*/  UIADD3.64 UR10, UR6, 0x2004, URZ ;  /* 0x00002004060a7897 */ /* 0x000fe4000fffe03f */
[----:B------:R-:W-:Y:S02]  /*94c90*/  WARPGROUP.DEPBAR.LE gsb0, 0x0 ;  /* 0x00008000000079c5 */ /* 0x000fe40000010000 */
[----:B------:R-:W-:-:S15]  /*94ca0*/  WARPGROUP.ARRIVE ;  /* 0x00000000000079c5 */ /* 0x000fde0000000000 */
[----:B------:R-:W-:-:S08]  /*94cb0*/  NOP ;  /* 0x0000000000007918 */ /* 0x000fd00000000000 */
[----:B------:R-:W-:Y:S01]  /*94cc0*/  HGMMA.64x256x8.F32.TF32 R64, gdesc[UR56], R64, gsb0 ;  /* 0x07e00000384079f0 */ /* 0x000fe20008002840 */
[----:B---3--:R-:W-:Y:S02]  /*94cd0*/  R2UR UR9, R4 ;  /* 0x00000000040972ca */ /* 0x008fe400000e0000 */
[----:B----4-:R-:W-:Y:S01]  /*94ce0*/  R2UR UR8, R3 ;  /* 0x00000000030872ca */ /* 0x010fe200000e0000 */
[----:B------:R-:W-:Y:S02]  /*94cf0*/  WARPGROUP.DEPBAR.LE gsb0, 0x0 ;  /* 0x00008000000079c5 */ /* 0x000fe40000010000 */
[----:B------:R-:W-:-:S15]  /*94d00*/  WARPGROUP.ARRIVE ;  /* 0x00000000000079c5 */ /* 0x000fde0000000000 */
[----:B------:R-:W-:-:S07]  /*94d10*/  NOP ;  /* 0x0000000000007918 */ /* 0x000fce0000000000 */
[----:B------:R-:W-:Y:S01]  /*94d20*/  HGMMA.64x256x8.F32.TF32 R64, gdesc[UR8], R64, gsb0 ;  /* 0x07e00000084079f0 */ /* 0x000fe20008002840 */
[----:B------:R-:W-:Y:S01]  /*94d30*/  UMOV UR8, UR14 ;  /* 0x0000000e00087c82 */ /* 0x000fe20008000000 */
[----:B------:R-:W-:Y:S01]  /*94d40*/  UMOV UR9, UR15 ;  /* 0x0000000f00097c82 */ /* 0x000fe20008000000 */
[----:B------:R-:W-:Y:S01]  /*94d50*/  UMOV UR10, UR18 ;  /* 0x00000012000a7c82 */ /* 0x000fe20008000000 */
[----:B------:R-:W-:Y:S01]  /*94d60*/  UMOV UR11, UR19 ;  /* 0x00000013000b7c82 */ /* 0x000fe20008000000 */
[----:B------:R-:W-:Y:S01]  /*94d70*/  R2UR UR12, R15 ;  /* 0x000000000f0c72ca */ /* 0x000fe200000e0000 */
[----:B------:R-:W-:Y:S01]  /*94d80*/  UIADD3.64 UR14, UR6, 0x2800, URZ ;  /* 0x00002800060e7897 */ /* 0x000fe2000fffe03f */
[----:B------:R-:W-:Y:S02]  /*94d90*/  WARPGROUP.DEPBAR.LE gsb0, 0x0 ;  /* 0x00008000000079c5 */ /* 0x000fe40000010000 */
[----:B------:R-:W-:-:S15]  /*94da0*/  WARPGROUP.ARRIVE ;  /* 0x00000000000079c5 */ /* 0x000fde0000000000 */
[----:B------:R-:W-:-:S04]  /*94db0*/  NOP ;  /* 0x0000000000007918 */ /* 0x000fc80000000000 */
[----:B------:R-:W-:Y:S01]  /*94dc0*/  HGMMA.64x256x8.F32.TF32 R64, gdesc[UR8], R64, gsb0 ;  /* 0x07e00000084079f0 */ /* 0x000fe20008002840 */
[----:B------:R-:W-:Y:S02]  /*94dd0*/  UIADD3.64 UR18, UR6, 0x2802, URZ ;  /* 0x0000280206127897 */ /* 0x000fe4000fffe03f */
[----:B------:R-:W-:Y:S02]  /*94de0*/  WARPGROUP.DEPBAR.LE gsb0, 0x0 ;  /* 0x00008000000079c5 */ /* 0x000fe40000010000 */
[----:B------:R-:W-:-:S15]  /*94df0*/  WARPGROUP.ARRIVE ;  /* 0x00000000000079c5 */ /* 0x000fde0000000000 */
[----:B------:R-:W-:-:S08]  /*94e00*/  NOP ;  /* 0x0000000000007918 */ /* 0x000fd00000000000 */
[----:B------:R-:W-:Y:S03]  /*94e10*/  HGMMA.64x256x8.F32.TF32 R64, gdesc[UR12], R64, gsb0 ;  /* 0x07e000000c4079f0 */ /* 0x000fe60008002840 */
        /* <DEDUP_REMOVED lines=34> */
[----:B------:R-:W-:Y:S01]  /*95040*/  UMOV UR50, UR60 ;  /* 0x0000003c00327c82 */ /* 0x000fe20008000000 */
[----:B------:R-:W-:Y:S01]  /*95050*/  UMOV UR51, UR61 ;  /* 0x0000003d00337c82 */ /* 0x000fe20008000000 */
        /* <DEDUP_REMOVED lines=161> */
[----:B------:R-:W-:-:S02]  /*95a70*/  R2UR UR10, R194 ;  /* 0x00000000c20a72ca */ /* 0x000fc400000e0000 */
[----:B------:R-:W-:Y:S01]  /*95a80*/  R2UR UR11, R195 ;  /* 0x00000000c30b72ca */ /* 0x000fe200000e0000 */
[----:B------:R-:W-:Y:S01]  /*95a90*/  UIADD3.64 UR8, UR4, 0x3fe, URZ ;  /* 0x000003fe04087897 */ /* 0x000fe2000fffe03f */
[----:B--2---:R-:W-:-:S11]  /*95aa0*/  WARPGROUP.ARRIVE ;  /* 0x00000000000079c5 */ /* 0x004fd60000000000 */
        /* <DEDUP_REMOVED lines=9> */
[----:B------:R-:W-:Y:S01]  /*95b40*/  UIADD3.64 UR8, UR4, 0x402, URZ ;  /* 0x0000040204087897 */ /* 0x000fe2000fffe03f */
[----:B------:R-:W-:Y:S01]  /*95b50*/  UMOV UR10, UR56 ;  /* 0x00000038000a7c82 */ /* 0x000fe20008000000 */
[----:B------:R-:W-:Y:S01]  /*95b60*/  UMOV UR11, UR57 ;  /* 0x00000039000b7c82 */ /* 0x000fe20008000000 */
[----:B------:R-:W-:Y:S02]  /*95b70*/  UIADD3.64 UR58, UR6, 0x4, URZ ;  /* 0x00000004063a7897 */ /* 0x000fe4000fffe03f */
[----:B------:R-:W-:-:S05]  /*95b80*/  UIADD3.64 UR12, UR4, 0x404, URZ ;  /* 0x00000404040c7897 */ /* 0x000fca000fffe03f */
[----:B------:R-:W-:Y:S01]  /*95b90*/  UMOV UR14, UR58 ;  /* 0x0000003a000e7c82 */ /* 0x000fe20008000000 */
[----:B------:R-:W-:Y:S01]  /*95ba0*/  UMOV UR15, UR59 ;  /* 0x0000003b000f7c82 */ /* 0x000fe20008000000 */
[----:B------:R-:W-:Y:S02]  /*95bb0*/  WARPGROUP.DEPBAR.LE gsb0, 0x0 ;  /* 0x00008000000079c5 */ /* 0x000fe40000010000 */
[----:B------:R-:W-:-:S13]  /*95bc0*/  WARPGROUP.ARRIVE ;  /* 0x00000000000079c5 */ /* 0x000fda0000000000 */
[----:B------:R-:W-:Y:S01]  /*95bd0*/  HGMMA.64x256x8.F32.TF32 R24, gdesc[UR8], R24, gsb0 ;  /* 0x07e00000081879f0 */ /* 0x000fe20008002818 */
[----:B------:R-:W-:Y:S02]  /*95be0*/  UIADD3.64 UR56, UR6, 0x7fe, URZ ;  /* 0x000007fe06387897 */ /* 0x000fe4000fffe03f */
[----:B------:R-:W-:-:S05]  /*95bf0*/  UIADD3.64 UR16, UR4, 0xbfe, URZ ;  /* 0x00000bfe04107897 */ /* 0x000fca000fffe03f */
[----:B------:R-:W-:Y:S01]  /*95c00*/  UMOV UR18, UR56 ;  /* 0x0000003800127c82 */ /* 0x000fe20008000000 */
[----:B------:R-:W-:Y:S01]  /*95c10*/  UMOV UR19, UR57 ;  /* 0x0000003900137c82 */ /* 0x000fe20008000000 */
[----:B------:R-:W-:Y:S02]  /*95c20*/  WARPGROUP.DEPBAR.LE gsb0, 0x0 ;  /* 0x00008000000079c5 */ /* 0x000fe40000010000 */
[----:B------:R-:W-:-:S15]  /*95c30*/  WARPGROUP.ARRIVE ;  /* 0x00000000000079c5 */ /* 0x000fde0000000000 */
[----:B------:R-:W-:-:S01]  /*95c40*/  NOP ;  /* 0x0000000000007918 */ /* 0x000fc20000000000 */
[----:B------:R-:W-:Y:S01]  /*95c50*/  HGMMA.64x256x8.F32.TF32 R24, gdesc[UR12], R24, gsb0 ;  /* 0x07e000000c1879f0 */ /* 0x000fe20008002818 */
[----:B------:R-:W-:Y:S02]  /*95c60*/  UIADD3.64 UR58, UR6, 0x800, URZ ;  /* 0x00000800063a7897 */ /* 0x000fe4000fffe03f */
[----:B------:R-:W-:Y:S02]  /*95c70*/  WARPGROUP.DEPBAR.LE gsb0, 0x0 ;  /* 0x00008000000079c5 */ /* 0x000fe40000010000 */
[----:B------:R-:W-:-:S15]  /*95c80*/  WARPGROUP.ARRIVE ;  /* 0x00000000000079c5 */ /* 0x000fde0000000000 */
[----:B------:R-:W-:-:S08]  /*95c90*/  NOP ;  /* 0x0000000000007918 */ /* 0x000fd00000000000 */
[----:B------:R-:W-:Y:S01]  /*95ca0*/  HGMMA.64x256x8.F32.TF32 R24, gdesc[UR16], R24, gsb0 ;  /* 0x07e00000101879f0 */ /* 0x000fe20008002818 */
[----:B------:R-:W-:Y:S01]  /*95cb0*/  UIADD3.64 UR16, UR4, 0xc00, URZ ;  /* 0x00000c0004107897 */ /* 0x000fe2000fffe03f */
[----:B------:R-:W-:Y:S01]  /*95cc0*/  UMOV UR18, UR58 ;  /* 0x0000003a00127c82 */ /* 0x000fe20008000000 */
[----:B------:R-:W-:Y:S01]  /*95cd0*/  UMOV UR19, UR59 ;  /* 0x0000003b00137c82 */ /* 0x000fe20008000000 */
[----:B------:R-:W-:Y:S02]  /*95ce0*/  MOV R4, UR13 ;  /* 0x0000000d00047c02 */ /* 0x000fe40008000f00 */
[----:B------:R-:W-:Y:S01]  /*95cf0*/  MOV R3, UR12 ;  /* 0x0000000c00037c02 */ /* 0x000fe20008000f00 */
        /* <DEDUP_REMOVED lines=8> */
[----:B------:R1:W-:Y:S01]  /*95d80*/  STL.64 [R1+0x400], R24 ;  /* 0x0004001801007387 */ /* 0x0003e20000100a00 */
[----:B------:R-:W-:-:S03]  /*95d90*/  MOV R252, R28 ;  /* 0x0000001c00fc7202 */ /* 0x000fc60000000f00 */
[----:B------:R-:W-:Y:S01]  /*95da0*/  STL.64 [R1+0x408], R26 ;  /* 0x0004081a01007387 */ /* 0x000fe20000100a00 */
[----:B------:R-:W-:Y:S01]  /*95db0*/  IMAD.MOV.U32 R251, RZ, RZ, R29 ;  /* 0x000000fffffb7224 */ /* 0x000fe200078e001d */
[----:B-1----:R-:W-:Y:S01]  /*95dc0*/  MOV R24, UR17 ;  /* 0x0000001100187c02 */ /* 0x002fe20008000f00 */
[----:B------:R-:W-:Y:S01]  /*95dd0*/  IMAD.MOV.U32 R249, RZ, RZ, R31 ;  /* 0x000000fffff97224 */ /* 0x000fe200078e001f */
[----:B------:R-:W-:-:S03]  /*95de0*/  MOV R250, R30 ;  /* 0x0000001e00fa7202 */ /* 0x000fc60000000f00 */
[----:B------:R1:W-:Y:S01]  /*95df0*/  STL [R1+0x34bc], R24 ;  /* 0x0034bc1801007387 */ /* 0x0003e20000100800 */
[----:B------:R-:W-:Y:S01]  /*95e00*/  MOV R248, R32 ;  /* 0x0000002000f87202 */ /* 0x000fe20000000f00 */
[----:B------:R-:W-:Y:S01]  /*95e10*/  IMAD.MOV.U32 R247, RZ, RZ, R33 ;  /* 0x000000fffff77224 */ /* 0x000fe200078e0021 */
[----:B------:R-:W-:Y:S01]  /*95e20*/  MOV R246, R34 ;  /* 0x0000002200f67202 */ /* 0x000fe20000000f00 */
[----:B------:R-:W-:Y:S01]  /*95e30*/  IMAD.MOV.U32 R245, RZ, RZ, R35 ;  /* 0x000000fffff57224 */ /* 0x000fe200078e0023 */
[----:B------:R-:W-:Y:S01]  /*95e40*/  MOV R244, R36 ;  /* 0x0000002400f47202 */ /* 0x000fe20000000f00 */
[----:B-1----:R-:W2:Y:S04]  /*95e50*/  LDL.LU.64 R24, [R1+0x200] ;  /* 0x0002000001187983 */ /* 0x002ea80000300a00 */
[----:B------:R-:W3:Y:S01]  /*95e60*/  LDL.LU.64 R26, [R1+0x208] ;  /* 0x00020800011a7983 */ /* 0x000ee20000300a00 */
[----:B------:R-:W-:-:S03]  /*95e70*/  IMAD.MOV.U32 R243, RZ, RZ, R37 ;  /* 0x000000fffff37224 */ /* 0x000fc600078e0025 */
[----:B------:R-:W4:Y:S01]  /*95e80*/  LDL.LU.64 R28, [R1+0x210] ;  /* 0x00021000011c7983 */ /* 0x000f220000300a00 */
[----:B------:R-:W-:-:S03]  /*95e90*/  MOV R242, R38 ;  /* 0x0000002600f27202 */ /* 0x000fc60000000f00 */
[----:B------:R-:W2:Y:S01]  /*95ea0*/  LDL.LU.64 R30, [R1+0x218] ;  /* 0x00021800011e7983 */ /* 0x000ea20000300a00 */
[----:B------:R-:W-:-:S03]  /*95eb0*/  IMAD.MOV.U32 R241, RZ, RZ, R39 ;  /* 0x000000fffff17224 */ /* 0x000fc600078e0027 */
[----:B------:R-:W3:Y:S01]  /*95ec0*/  LDL.LU.64 R32, [R1+0x220] ;  /* 0x0002200001207983 */ /* 0x000ee20000300a00 */
[----:B------:R-:W-:Y:S01]  /*95ed0*/  MOV R240, R40 ;  /* 0x0000002800f07202 */ /* 0x000fe20000000f00 */
[----:B------:R-:W-:Y:S02]  /*95ee0*/  IMAD.MOV.U32 R239, RZ, RZ, R41 ;  /* 0x000000ffffef7224 */ /* 0x000fe400078e0029 */
[----:B------:R-:W4:Y:S01]  /*95ef0*/  LDL.LU.64 R34, [R1+0x228] ;  /* 0x0002280001227983 */ /* 0x000f220000300a00 */
[----:B------:R-:W-:Y:S01]  /*95f00*/  MOV R238, R42 ;  /* 0x0000002a00ee7202 */ /* 0x000fe20000000f00 */
[----:B------:R-:W-:Y:S02]  /*95f10*/  IMAD.MOV.U32 R237, RZ, RZ, R43 ;  /* 0x000000ffffed7224 */ /* 0x000fe400078e002b */
[----:B------:R-:W2:Y:S01]  /*95f20*/  LDL.LU.64 R36, [R1+0x230] ;  /* 0x0002300001247983 */ /* 0x000ea20000300a00 */
[----:B------:R-:W-:Y:S01]  /*95f30*/  MOV R236, R44 ;  /* 0x0000002c00ec7202 */ /* 0x000fe20000000f00 */
[----:B------:R-:W-:-:S02]  /*95f40*/  IMAD.MOV.U32 R235, RZ, RZ, R45 ;  /* 0x000000ffffeb7224 */ /* 0x000fc400078e002d */
        /* <DEDUP_REMOVED lines=227> */
[----:B------:R-:W-:Y:S01]  /*96d80*/  MOV R251, R0 ;  /* 0x0000000000fb7202 */ /* 0x000fe20000000f00 */
[----:B------:R-:W-:Y:S02]  /*96d90*/  UIADD3.64 UR58, UR6, 0x802, URZ ;  /* 0x00000802063a7897 */ /* 0x000fe4000fffe03f */
[----:B------:R-:W-:-:S05]  /*96da0*/  UIADD3.64 UR20, UR4, 0xc02, URZ ;  /* 0x00000c0204147897 */ /* 0x000fca000fffe03f */
[----:B------:R-:W-:Y:S01]  /*96db0*/  UMOV UR22, UR58 ;  /* 0x0000003a00167c82 */ /* 0x000fe20008000000 */
[----:B------:R-:W-:Y:S01]  /*96dc0*/  UMOV UR23, UR59 ;  /* 0x0000003b00177c82 */ /* 0x000fe20008000000 */
[----:B------:R-:W-:Y:S02]  /*96dd0*/  UIADD3.64 UR56, UR6, 0x804, URZ ;  /* 0x0000080406387897 */ /* 0x000fe4000fffe03f */
[----:B------:R-:W-:-:S05]  /*96de0*/  UIADD3.64 UR24, UR4, 0xc04, URZ ;  /* 0x00000c0404187897 */ /* 0x000fca000fffe03f */
[----:B------:R-:W-:Y:S01]  /*96df0*/  UMOV UR26, UR56 ;  /* 0x00000038001a7c82 */ /* 0x000fe20008000000 */
[----:B------:R-:W-:Y:S01]  /*96e00*/  UMOV UR27, UR57 ;  /* 0x00000039001b7c82 */ /* 0x000fe20008000000 */
[----:B--2---:R-:W-:-:S06]  /*96e10*/  WARPGROUP.ARRIVE ;  /* 0x00000000000079c5 */ /* 0x004fcc0000000000 */
        /* <DEDUP_REMOVED lines=58> */
[----:B------:R-:W-:Y:S01]  /*971c0*/  UIADD3.64 UR56, UR4, 0x1c04, URZ ;  /* 0x00001c0404387897 */ /* 0x000fe2000fffe03f */
[----:B------:R-:W-:Y:S02]  /*971d0*/  WARPGROUP.DEPBAR.LE gsb0, 0x0 ;  /* 0x00008000000079c5 */ /* 0x000fe40000010000 */
[----:B------:R-:W-:-:S15]  /*971e0*/  WARPGROUP.ARRIVE ;  /* 0x00000000000079c5 */ /* 0x000fde0000000000 */
[----:B------:R-:W-:-:S07]  /*971f0*/  NOP ;  /* 0x0000000000007918 */ /* 0x000fce0000000000 */
        /* <DEDUP_REMOVED lines=321> */
[----:B---3--:R-:W-:Y:S02]  /*98610*/  R2UR UR17, R24 ;  /* 0x00000000181172ca */ /* 0x008fe400000e0000 */
[----:B------:R-:W3:Y:S04]  /*98620*/  LDL.LU.64 R24, [R1] ;  /* 0x0000000001187983 */ /* 0x000ee80000300a00 */
        /* <DEDUP_REMOVED lines=255> */
[----:B------:R-:W-:Y:S01]  /*99620*/  UIADD3.64 UR10, UR4, 0x400, URZ ;  /* 0x00000400040a7897 */ /* 0x000fe2000fffe03f */
[----:B------:R-:W3:Y:S01]  /*99630*/  LDL.LU R15, [R1+0x34b8] ;  /* 0x0034b800010f7983 */ /* 0x000ee20000300800 */
[----:B------:R-:W-:Y:S01]  /*99640*/  UIADD3.64 UR14, UR6, 0x2000, URZ ;  /* 0x00002000060e7897 */ /* 0x000fe2000fffe03f */
[----:B------:R-:W1:Y:S02]  /*99650*/  LDC R189, c[0x0][0x230] ;  /* 0x00008c00ffbd7b82 */ /* 0x000e640000000800 */
[----:B------:R-:W4:Y:S02]  /*99660*/  LDL.LU R3, [R1+0x34b4] ;  /* 0x0034b40001037983 */ /* 0x000f240000300800 */
[----:B------:R-:W-:Y:S01]  /*99670*/  UMOV UR12, UR10 ;  /* 0x0000000a000c7c82 */ /* 0x000fe20008000000 */
[----:B------:R-:W-:Y:S01]  /*99680*/  UMOV UR13, UR11 ;  /* 0x0000000b000d7c82 */ /* 0x000fe20008000000 */
[----:B------:R-:W4:Y:S01]  /*99690*/  LDL.LU R4, [R1+0x34b0] ;  /* 0x0034b00001047983 */ /* 0x000f220000300800 */
[----:B------:R-:W-:Y:S01]  /*996a0*/  UIADD3.64 UR18, UR4, 0xbfe, URZ ;  /* 0x00000bfe04127897 */ /* 0x000fe2000fffe03f */
[----:B------:R-:W1:Y:S01]  /*996b0*/  LDC R8, c[0x0][0x238] ;  /* 0x00008e00ff087b82 */ /* 0x000e620000000800 */
[----:B------:R-:W-:Y:S01]  /*996c0*/  UIADD3.64 UR22, UR6, 0x27fe, URZ ;  /* 0x000027fe06167897 */ /* 0x000fe2000fffe03f */
[----:B------:R-:W4:Y:S01]  /*996d0*/  LDL.LU R194, [R1+0x34ac] ;  /* 0x0034ac0001c27983 */ /* 0x000f220000300800 */
[----:B------:R-:W-:-:S02]  /*996e0*/  UIADD3.64 UR26, UR6, 0x2804, URZ ;  /* 0x00002804061a7897 */ /* 0x000fc4000fffe03f */
[----:B------:R-:W-:Y:S01]  /*996f0*/  UIADD3.64 UR30, UR6, 0x2ffe, URZ ;  /* 0x00002ffe061e7897 */ /* 0x000fe2000fffe03f */
[----:B------:R-:W4:Y:S01]  /*99700*/  LDL.LU R195, [R1+0x34a8] ;  /* 0x0034a80001c37983 */ /* 0x000f220000300800 */
[----:B------:R-:W-:Y:S01]  /*99710*/  UIADD3.64 UR34, UR6, 0x3000, URZ ;  /* 0x0000300006227897 */ /* 0x000fe2000fffe03f */
[----:B------:R-:W1:Y:S01]  /*99720*/  LDC R5, c[0x0][0x23c] ;  /* 0x00008f00ff057b82 */ /* 0x000e620000000800 */
[----:B--2---:R-:W-:Y:S01]  /*99730*/  WARPGROUP.ARRIVE ;  /* 0x00000000000079c5 */ /* 0x004fe20000000000 */
[----:B------:R-:W-:Y:S01]  /*99740*/  UIADD3.64 UR10, UR6, 0x2002, URZ ;  /* 0x00002002060a7897 */ /* 0x000fe2000fffe03f */
[----:B------:R-:W2:Y:S04]  /*99750*/  LDL.LU R16, [R1+0x34a4] ;  /* 0x0034a40001107983 */ /* 0x000ea80000300800 */
[----:B------:R-:W-:Y:S01]  /*99760*/  HGMMA.64x256x8.F32.TF32 R24, gdesc[UR12], R24, gsb0 ;  /* 0x07e000000c1879f0 */ /* 0x000fe20008002818 */
[----:B------:R-:W-:Y:S01]  /*99770*/  UIADD3.64 UR14, UR6, 0x2004, URZ ;  /* 0x00002004060e7897 */ /* 0x000fe2000fffe03f */
[----:B------:R-:W2:Y:S01]  /*99780*/  LDL.LU R17, [R1+0x34a0] ;  /* 0x0034a00001117983 */ /* 0x000ea20000300800 */
[----:B------:R-:W-:-:S02]  /*99790*/  UIADD3.64 UR38, UR6, 0x3002, URZ ;  /* 0x0000300206267897 */ /* 0x000fc4000fffe03f */
[----:B------:R-:W-:Y:S01]  /*997a0*/  UIADD3.64 UR42, UR6, 0x3004, URZ ;  /* 0x00003004062a7897 */ /* 0x000fe2000fffe03f */
[----:B------:R-:W2:Y:S01]  /*997b0*/  LDL.LU R20, [R1+0x349c] ;  /* 0x00349c0001147983 */ /* 0x000ea20000300800 */
[----:B------:R-:W-:Y:S02]  /*997c0*/  UIADD3.64 UR46, UR6, 0x37fe, URZ ;  /* 0x000037fe062e7897 */ /* 0x000fe4000fffe03f */
[----:B------:R-:W-:Y:S01]  /*997d0*/  UIADD3.64 UR50, UR6, 0x3800, URZ ;  /* 0x0000380006327897 */ /* 0x000fe2000fffe03f */
[----:B------:R-:W2:Y:S01]  /*997e0*/  LDL.LU R21, [R1+0x3498] ;  /* 0x0034980001157983 */ /* 0x000ea20000300800 */
[----:B------:R-:W-:Y:S01]  /*997f0*/  UMOV UR54, UR60 ;  /* 0x0000003c00367c82 */ /* 0x000fe20008000000 */
[----:B------:R-:W-:Y:S01]  /*99800*/  UMOV UR55, UR61 ;  /* 0x0000003d00377c82 */ /* 0x000fe20008000000 */
[----:B------:R-:W-:Y:S01]  /*99810*/  UIADD3.64 UR58, UR6, 0x3804, URZ ;  /* 0x00003804063a7897 */ /* 0x000fe2000fffe03f */
        /* <DEDUP_REMOVED lines=27> */
[----:B---3--:R-:W-:-:S03]  /*999d0*/  R2UR UR16, R15 ;  /* 0x000000000f1072ca */ /* 0x008fc600000e0000 */
[----:B------:R-:W3:Y:S01]  /*999e0*/  LDL.LU R241, [R1+0x3428] ;  /* 0x0034280001f17983 */ /* 0x000ee20000300800 */
[----:B----4-:R-:W-:-:S03]  /*999f0*/  R2UR UR12, R3 ;  /* 0x00000000030c72ca */ /* 0x010fc600000e0000 */
[----:B------:R-:W4:Y:S01]  /*99a00*/  LDL.LU R246, [R1+0x3424] ;  /* 0x0034240001f67983 */ /* 0x000f220000300800 */
[----:B------:R-:W-:-:S03]  /*99a10*/  R2UR UR13, R4 ;  /* 0x00000000040d72ca */ /* 0x000fc600000e0000 */
[----:B------:R-:W2:Y:S04]  /*99a20*/  LDL.LU R247, [R1+0x3420] ;  /* 0x0034200001f77983 */ /* 0x000ea80000300800 */
[----:B------:R-:W3:Y:S04]  /*99a30*/  LDL.LU R160, [R1+0x341c] ;  /* 0x00341c0001a07983 */ /* 0x000ee80000300800 */
[----:B------:R-:W3:Y:S04]  /*99a40*/  LDL.LU R161, [R1+0x3418] ;  /* 0x0034180001a17983 */ /* 0x000ee80000300800 */
[----:B------:R-:W4:Y:S04]  /*99a50*/  LDL.LU R162, [R1+0x3414] ;  /* 0x0034140001a27983 */ /* 0x000f280000300800 */
[----:B------:R-:W2:Y:S04]  /*99a60*/  LDL.LU R163, [R1+0x3410] ;  /* 0x0034100001a37983 */ /* 0x000ea80000300800 */
        /* <DEDUP_REMOVED lines=28> */
[----:B------:R-:W-:-:S02]  /*99c30*/  WARPGROUP.DEPBAR.LE gsb0, 0x0 ;  /* 0x00008000000079c5 */ /* 0x000fc40000010000 */
[----:B------:R-:W-:Y:S01]  /*99c40*/  WARPGROUP.ARRIVE ;  /* 0x00000000000079c5 */ /* 0x000fe20000000000 */
[----:B------:R-:W2:Y:S04]  /*99c50*/  LDL.LU R250, [R1+0x339c] ;  /* 0x00339c0001fa7983 */ /* 0x000ea80000300800 */
[----:B------:R-:W2:Y:S01]  /*99c60*/  LDL.LU R251, [R1+0x3398] ;  /* 0x0033980001fb7983 */ /* 0x000ea20000300800 */
[----:B------:R-:W-:Y:S01]  /*99c70*/  HGMMA.64x256x8.F32.TF32 R24, gdesc[UR8], R24, gsb0 ;  /* 0x07e00000081879f0 */ /* 0x000fe20008002818 */
[----:B------:R-:W-:Y:S01]  /*99c80*/  UMOV UR8, UR18 ;  /* 0x0000001200087c82 */ /* 0x000fe20008000000 */
[----:B------:R-:W-:Y:S01]  /*99c90*/  UMOV UR9, UR19 ;  /* 0x0000001300097c82 */ /* 0x000fe20008000000 */
[----:B------:R-:W-:Y:S01]  /*99ca0*/  UMOV UR10, UR22 ;  /* 0x00000016000a7c82 */ /* 0x000fe20008000000 */
[----:B------:R-:W-:Y:S01]  /*99cb0*/  UMOV UR11, UR23 ;  /* 0x00000017000b7c82 */ /* 0x000fe20008000000 */
[----:B------:R-:W2:Y:S01]  /*99cc0*/  LDL.LU R244, [R1+0x3394] ;  /* 0x0033940001f47983 */ /* 0x000ea20000300800 */
[----:B------:R-:W-:-:S02]  /*99cd0*/  WARPGROUP.DEPBAR.LE gsb0, 0x0 ;  /* 0x00008000000079c5 */ /* 0x000fc40000010000 */
[----:B------:R-:W-:Y:S01]  /*99ce0*/  WARPGROUP.ARRIVE ;  /* 0x00000000000079c5 */ /* 0x000fe20000000000 */
[----:B------:R-:W-:Y:S01]  /*99cf0*/  UIADD3.64 UR18, UR6, 0x2800, URZ ;  /* 0x0000280006127897 */ /* 0x000fe2000fffe03f */
[----:B------:R-:W2:-:S15]  /*99d00*/  LDL.LU R245, [R1+0x3390] ;  /* 0x0033900001f57983 */ /* 0x000e9e0000300800 */
[----:B------:R-:W-:-:S03]  /*99d10*/  NOP ;  /* 0x0000000000007918 */ /* 0x000fc60000000000 */
[----:B------:R-:W-:Y:S01]  /*99d20*/  HGMMA.64x256x8.F32.TF32 R24, gdesc[UR12], R24, gsb0 ;  /* 0x07e000000c1879f0 */ /* 0x000fe20008002818 */
        /* <DEDUP_REMOVED lines=44> */
[----:B------:R-:W-:-:S06]  /*99ff0*/  WARPGROUP.ARRIVE ;  /* 0x00000000000079c5 */ /* 0x000fcc0000000000 */
[----:B------:R-:W-:Y:S03]  /*9a000*/  HGMMA.64x256x8.F32.TF32 R24, gdesc[UR8], R24, gsb0 ;  /* 0x07e00000081879f0 */ /* 0x000fe60008002818 */
[----:B------:R-:W-:Y:S02]  /*9a010*/  WARPGROUP.DEPBAR.LE gsb0, 0x0 ;  /* 0x00008000000079c5 */ /* 0x000fe40000010000 */
[----:B------:R-:W-:-:S15]  /*9a020*/  WARPGROUP.ARRIVE ;  /* 0x00000000000079c5 */ /* 0x000fde0000000000 */
[----:B------:R-:W-:-:S08]  /*9a030*/  NOP ;  /* 0x0000000000007918 */ /* 0x000fd00000000000 */
        /* <DEDUP_REMOVED lines=173> */
[----:B---3--:R-:W-:Y:S01]  /*9ab10*/  R2UR UR54, R190 ;  /* 0x00000000be3672ca */ /* 0x008fe200000e0000 */
[----:B------:R-:W-:Y:S01]  /*9ab20*/  UIADD3.64 UR56, UR4, 0x600, URZ ;  /* 0x0000060004387897 */ /* 0x000fe2000fffe03f */
[----:B----4-:R-:W-:Y:S01]  /*9ab30*/  R2UR UR55, R191 ;  /* 0x00000000bf3772ca */ /* 0x010fe200000e0000 */
[----:B------:R-:W-:Y:S01]  /*9ab40*/  UMOV UR58, UR6 ;  /* 0x00000006003a7c82 */ /* 0x000fe20008000000 */
[----:B------:R-:W-:Y:S01]  /*9ab50*/  UMOV UR59, UR7 ;  /* 0x00000007003b7c82 */ /* 0x000fe20008000000 */
[----:B------:R-:W-:Y:S01]  /*9ab60*/  UIADD3.64 UR52, UR4, 0x602, URZ ;  /* 0x0000060204347897 */ /* 0x000fe2000fffe03f */
[----:B------:R-:W-:Y:S02]  /*9ab70*/  R2UR UR14, R186 ;  /* 0x00000000ba0e72ca */ /* 0x000fe400000e0000 */
[----:B--2---:R-:W-:Y:S01]  /*9ab80*/  R2UR UR15, R187 ;  /* 0x00000000bb0f72ca */ /* 0x004fe200000e0000 */
[----:B------:R-:W-:Y:S01]  /*9ab90*/  UIADD3.64 UR12, UR4, 0x604, URZ ;  /* 0x00000604040c7897 */ /* 0x000fe2000fffe03f */
[----:B------:R-:W-:Y:S01]  /*9aba0*/  R2UR UR50, R182 ;  /* 0x00000000b63272ca */ /* 0x000fe200000e0000 */
[----:B------:R-:W-:Y:S01]  /*9abb0*/  UIADD3.64 UR48, UR4, 0xdfe, URZ ;  /* 0x00000dfe04307897 */ /* 0x000fe2000fffe03f */
[----:B------:R-:W-:Y:S01]  /*9abc0*/  R2UR UR51, R183 ;  /* 0x00000000b73372ca */ /* 0x000fe200000e0000 */
[----:B------:R-:W-:Y:S01]  /*9abd0*/  UIADD3.64 UR44, UR4, 0xe00, URZ ;  /* 0x00000e00042c7897 */ /* 0x000fe2000fffe03f */
[----:B------:R-:W-:Y:S01]  /*9abe0*/  R2UR UR46, R178 ;  /* 0x00000000b22e72ca */ /* 0x000fe200000e0000 */
[----:B------:R-:W-:Y:S01]  /*9abf0*/  UIADD3.64 UR40, UR4, 0xe02, URZ ;  /* 0x00000e0204287897 */ /* 0x000fe2000fffe03f */
[----:B------:R-:W-:Y:S01]  /*9ac00*/  R2UR UR47, R179 ;  /* 0x00000000b32f72ca */ /* 0x000fe200000e0000 */
[----:B------:R-:W-:Y:S01]  /*9ac10*/  WARPGROUP.ARRIVE ;  /* 0x00000000000079c5 */ /* 0x000fe20000000000 */
[----:B------:R-:W-:Y:S01]  /*9ac20*/  R2UR UR42, R174 ;  /* 0x00000000ae2a72ca */ /* 0x000fe200000e0000 */
[----:B------:R-:W-:Y:S01]  /*9ac30*/  UIADD3.64 UR36, UR4, 0xe04, URZ ;  /* 0x00000e0404247897 */ /* 0x000fe2000fffe03f */
[----:B------:R-:W-:Y:S01]  /*9ac40*/  R2UR UR43, R175 ;  /* 0x00000000af2b72ca */ /* 0x000fe200000e0000 */
[----:B------:R-:W-:Y:S01]  /*9ac50*/  UIADD3.64 UR32, UR4, 0x15fe, URZ ;  /* 0x000015fe04207897 */ /* 0x000fe2000fffe03f */
[----:B------:R-:W-:Y:S01]  /*9ac60*/  R2UR UR38, R172 ;  /* 0x00000000ac2672ca */ /* 0x000fe200000e0000 */
[----:B------:R-:W-:Y:S01]  /*9ac70*/  HGMMA.64x256x8.F32.TF32 R24, gdesc[UR8], R24, gsb0 ;  /* 0x07e00000081879f0 */ /* 0x000fe20008002818 */
[----:B------:R-:W-:Y:S01]  /*9ac80*/  R2UR UR39, R173 ;  /* 0x00000000ad2772ca */ /* 0x000fe200000e0000 */
        /* <DEDUP_REMOVED lines=8> */
[----:B------:R-:W2:Y:S01]  /*9ad10*/  LDL.LU.64 R194, [R1+0x30e0] ;  /* 0x0030e00001c27983 */ /* 0x000ea20000300a00 */
[----:B------:R-:W-:-:S02]  /*9ad20*/  R2UR UR26, R166 ;  /* 0x00000000a61a72ca */ /* 0x000fc400000e0000 */
[----:B------:R-:W-:Y:S02]  /*9ad30*/  R2UR UR27, R167 ;  /* 0x00000000a71b72ca */ /* 0x000fe400000e0000 */
[----:B------:R-:W-:Y:S02]  /*9ad40*/  R2UR UR22, R164 ;  /* 0x00000000a41672ca */ /* 0x000fe400000e0000 */
[----:B------:R-:W-:Y:S02]  /*9ad50*/  R2UR UR23, R165 ;  /* 0x00000000a51772ca */ /* 0x000fe400000e0000 */
[----:B------:R-:W-:Y:S02]  /*9ad60*/  R2UR UR18, R162 ;  /* 0x00000000a21272ca */ /* 0x000fe400000e0000 */
[----:B------:R-:W-:Y:S01]  /*9ad70*/  R2UR UR19, R163 ;  /* 0x00000000a31372ca */ /* 0x000fe200000e0000 */
[----:B------:R-:W-:Y:S01]  /*9ad80*/  UMOV UR6, UR12 ;  /* 0x0000000c00067c82 */ /* 0x000fe20008000000 */
[----:B------:R-:W-:Y:S01]  /*9ad90*/  UMOV UR7, UR13 ;  /* 0x0000000d00077c82 */ /* 0x000fe20008000000 */
[----:B------:R-:W-:Y:S01]  /*9ada0*/  R2UR UR10, R246 ;  /* 0x00000000f60a72ca */ /* 0x000fe200000e0000 */
[----:B------:R-:W3:Y:S01]  /*9adb0*/  LDL.LU.64 R190, [R1+0x30d8] ;  /* 0x0030d80001be7983 */ /* 0x000ee20000300a00 */
[----:B------:R-:W-:-:S02]  /*9adc0*/  R2UR UR11, R247 ;  /* 0x00000000f70b72ca */ /* 0x000fc400000e0000 */
[----:B------:R-:W-:Y:S01]  /*9add0*/  MOV R4, UR57 ;  /* 0x0000003900047c02 */ /* 0x000fe20008000f00 */
[----:B------:R-:W4:Y:S01]  /*9ade0*/  LDL.LU.64 R186, [R1+0x30d0] ;  /* 0x0030d00001ba7983 */ /* 0x000f220000300a00 */
[----:B------:R-:W-:-:S03]  /*9adf0*/  MOV R3, UR56 ;  /* 0x0000003800037c02 */ /* 0x000fc60008000f00 */
        /* <DEDUP_REMOVED lines=8> */
[----:B------:R-:W4:Y:S01]  /*9ae80*/  LDL.LU.64 R162, [R1+0x3088] ;  /* 0x0030880001a27983 */ /* 0x000f220000300a00 */
        /* <DEDUP_REMOVED lines=43> */
[----:B------:R-:W-:Y:S02]  /*9b140*/  R2UR UR14, R160 ;  /* 0x00000000a00e72ca */ /* 0x000fe400000e0000 */
[----:B------:R-:W-:Y:S01]  /*9b150*/  R2UR UR15, R161 ;  /* 0x00000000a10f72ca */ /* 0x000fe200000e0000 */
[----:B------:R-:W-:Y:S01]  /*9b160*/  UIADD3.64 UR12, UR4, 0x1e00, URZ ;  /* 0x00001e00040c7897 */ /* 0x000fe2000fffe03f */
[----:B------:R-:W4:Y:S01]  /*9b170*/  LDL.LU.64 R160, [R1+0x3080] ;  /* 0x0030800001a07983 */ /* 0x000f220000300a00 */
[----:B------:R-:W-:Y:S01]  /*9b180*/  UMOV UR56, UR8 ;  /* 0x0000000800387c82 */ /* 0x000fe20008000000 */
[----:B------:R-:W-:Y:S01]  /*9b190*/  UMOV UR57, UR9 ;  /* 0x0000000900397c82 */ /* 0x000fe20008000000 */
[----:B------:R-:W-:Y:S02]  /*9b1a0*/  WARPGROUP.DEPBAR.LE gsb0, 0x0 ;  /* 0x00008000000079c5 */ /* 0x000fe40000010000 */
[----:B------:R-:W-:Y:S01]  /*9b1b0*/  WARPGROUP.ARRIVE ;  /* 0x00000000000079c5 */ /* 0x000fe20000000000 */
[----:B------:R-:W-:Y:S01]  /*9b1c0*/  UMOV UR50, UR6 ;  /* 0x0000000600327c82 */ /* 0x000fe20008000000 */
[----:B------:R-:W-:Y:S01]  /*9b1d0*/  UMOV UR51, UR7 ;  /* 0x0000000700337c82 */ /* 0x000fe20008000000 */
[----:B------:R-:W4:-:S15]  /*9b1e0*/  LDL.LU.64 R246, [R1+0x3078] ;  /* 0x0030780001f67983 */ /* 0x000f1e0000300a00 */
[----:B------:R-:W-:Y:S01]  /*9b1f0*/  HGMMA.64x256x8.F32.TF32 R24, gdesc[UR16], R24, gsb0 ;  /* 0x07e00000101879f0 */ /* 0x000fe20008002818 */
[----:B------:R-:W-:Y:S02]  /*9b200*/  UIADD3.64 UR8, UR4, 0x1e02, URZ ;  /* 0x00001e0204087897 */ /* 0x000fe4000fffe03f */
        /* <DEDUP_REMOVED lines=8> */
[----:B------:R-:W-:Y:S02]  /*9b290*/  WARPGROUP.DEPBAR.LE gsb0, 0x0 ;  /* 0x00008000000079c5 */ /* 0x000fe40000010000 */
[----:B------:R-:W-:-:S15]  /*9b2a0*/  WARPGROUP.ARRIVE ;  /* 0x00000000000079c5 */ /* 0x000fde0000000000 */
[----:B------:R-:W-:-:S05]  /*9b2b0*/  NOP ;  /* 0x0000000000007918 */ /* 0x000fca0000000000 */
[----:B------:R-:W-:Y:S03]  /*9b2c0*/  HGMMA.64x256x8.F32.TF32 R24, gdesc[UR8], R24, gsb0 ;  /* 0x07e00000081879f0 */ /* 0x000fe60008002818 */
[----:B------:R-:W-:Y:S02]  /*9b2d0*/  WARPGROUP.DEPBAR.LE gsb0, 0x0 ;  /* 0x00008000000079c5 */ /* 0x000fe40000010000 */
[----:B------:R-:W-:-:S15]  /*9b2e0*/  WARPGROUP.ARRIVE ;  /* 0x00000000000079c5 */ /* 0x000fde0000000000 */
[----:B------:R-:W-:-:S08]  /*9b2f0*/  NOP ;  /* 0x0000000000007918 */ /* 0x000fd00000000000 */
[----:B------:R-:W-:Y:S03]  /*9b300*/  HGMMA.64x256x8.F32.TF32 R24, gdesc[UR4], R24, gsb0 ;  /* 0x07e00000041879f0 */ /* 0x000fe60008002818 */
[----:B------:R-:W-:Y:S02]  /*9b310*/  WARPGROUP.DEPBAR.LE gsb0, 0x0 ;  /* 0x00008000000079c5 */ /* 0x000fe40000010000 */
[----:B------:R-:W-:Y:S04]  /*9b320*/  STL.64 [R1], R24 ;  /* 0x0000001801007387 */ /* 0x000fe80000100a00 */
        /* <DEDUP_REMOVED lines=128> */
[----:B------:R-:W-:Y:S02]  /*9bb30*/  R2UR UR59, R235 ;  /* 0x00000000eb3b72ca */ /* 0x000fe400000e0000 */
[----:B------:R-:W-:Y:S01]  /*9bb40*/  R2UR UR54, R196 ;  /* 0x00000000c43672ca */ /* 0x000fe200000e0000 */
[----:B------:R-:W4:Y:S01]  /*9bb50*/  LDL.LU.64 R234, [R1+0x2e68] ;  /* 0x002e680001ea7983 */ /* 0x000f220000300a00 */
[----:B--2---:R-:W-:-:S09]  /*9bb60*/  WARPGROUP.ARRIVE ;  /* 0x00000000000079c5 */ /* 0x004fd20000000000 */
[----:B------:R-:W-:Y:S01]  /*9bb70*/  HGMMA.64x256x8.F32.TF32 R24, gdesc[UR56], R24, gsb0 ;  /* 0x07e00000381879f0 */ /* 0x000fe20008002818 */
[----:B------:R-:W-:Y:S02]  /*9bb80*/  R2UR UR57, R4 ;  /* 0x00000000043972ca */ /* 0x000fe400000e0000 */
[----:B------:R-:W-:Y:S02]  /*9bb90*/  R2UR UR56, R3 ;  /* 0x00000000033872ca */ /* 0x000fe400000e0000 */
[----:B------:R-:W-:Y:S02]  /*9bba0*/  R2UR UR58, R200 ;  /* 0x00000000c83a72ca */ /* 0x000fe400000e0000 */
[----:B------:R-:W-:Y:S02]  /*9bbb0*/  R2UR UR59, R201 ;  /* 0x00000000c93b72ca */ /* 0x000fe400000e0000 */
[----:B------:R-:W-:Y:S01]  /*9bbc0*/  R2UR UR55, R197 ;  /* 0x00000000c53772ca */ /* 0x000fe200000e0000 */
[----:B------:R-:W2:Y:S01]  /*9bbd0*/  LDL.LU.64 R200, [R1+0x2e60] ;  /* 0x002e600001c87983 */ /* 0x000ea20000300a00 */
[----:B------:R-:W-:-:S02]  /*9bbe0*/  R2UR UR46, R176 ;  /* 0x00000000b02e72ca */ /* 0x000fc400000e0000 */
[----:B------:R-:W-:Y:S01]  /*9bbf0*/  R2UR UR47, R177 ;  /* 0x00000000b12f72ca */ /* 0x000fe200000e0000 */
[----:B------:R-:W2:Y:S01]  /*9bc00*/  LDL.LU.64 R196, [R1+0x2e58] ;  /* 0x002e580001c47983 */ /* 0x000ea20000300a00 */
[----:B------:R-:W-:Y:S02]  /*9bc10*/  WARPGROUP.DEPBAR.LE gsb0, 0x0 ;  /* 0x00008000000079c5 */ /* 0x000fe40000010000 */
[----:B------:R-:W-:-:S11]  /*9bc20*/  WARPGROUP.ARRIVE ;  /* 0x00000000000079c5 */ /* 0x000fd60000000000 */
[----:B------:R-:W-:Y:S03]  /*9bc30*/  HGMMA.64x256x8.F32.TF32 R24, gdesc[UR56], R24, gsb0 ;  /* 0x07e00000381879f0 */ /* 0x000fe60008002818 */
[----:B------:R-:W-:Y:S02]  /*9bc40*/  WARPGROUP.DEPBAR.LE gsb0, 0x0 ;  /* 0x00008000000079c5 */ /* 0x000fe40000010000 */
[----:B------:R-:W-:-:S15]  /*9bc50*/  WARPGROUP.ARRIVE ;  /* 0x00000000000079c5 */ /* 0x000fde0000000000 */
[----:B------:R-:W-:-:S08]  /*9bc60*/  NOP ;  /* 0x0000000000007918 */ /* 0x000fd00000000000 */
[----:B------:R-:W-:Y:S01]  /*9bc70*/  HGMMA.64x256x8.F32.TF32 R24, gdesc[UR52], R24, gsb0 ;  /* 0x07e00000341879f0 */ /* 0x000fe20008002818 */
[----:B------:R-:W-:Y:S02]  /*9bc80*/  R2UR UR54, R192 ;  /* 0x00000000c03672ca */ /* 0x000fe400000e0000 */
[----:B------:R-:W-:Y:S01]  /*9bc90*/  R2UR UR55, R193 ;  /* 0x00000000c13772ca */ /* 0x000fe200000e0000 */
[----:B------:R-:W-:Y:S01]  /*9bca0*/  UMOV UR52, UR50 ;  /* 0x0000003200347c82 */ /* 0x000fe20008000000 */
[----:B------:R-:W-:Y:S01]  /*9bcb0*/  UMOV UR53, UR51 ;  /* 0x0000003300357c82 */ /* 0x000fe20008000000 */
[----:B------:R-:W-:Y:S01]  /*9bcc0*/  R2UR UR50, R180 ;  /* 0x00000000b43272ca */ /* 0x000fe200000e0000 */
[----:B------:R-:W2:Y:S01]  /*9bcd0*/  LDL.LU.64 R192, [R1+0x2e50] ;  /* 0x002e500001c07983 */ /* 0x000ea20000300a00 */
[----:B------:R-:W-:Y:S01]  /*9bce0*/  R2UR UR51, R181 ;  /* 0x00000000b53372ca */ /* 0x000fe200000e0000 */
[----:B------:R-:W-:Y:S02]  /*9bcf0*/  WARPGROUP.DEPBAR.LE gsb0, 0x0 ;  /* 0x00008000000079c5 */ /* 0x000fe40000010000 */
[----:B------:R-:W-:-:S15]  /*9bd00*/  WARPGROUP.ARRIVE ;  /* 0x00000000000079c5 */ /* 0x000fde0000000000 */
[----:B------:R-:W-:-:S02]  /*9bd10*/  NOP ;  /* 0x0000000000007918 */ /* 0x000fc40000000000 */
[----:B------:R-:W-:Y:S03]  /*9bd20*/  HGMMA.64x256x8.F32.TF32 R24, gdesc[UR52], R24, gsb0 ;  /* 0x07e00000341879f0 */ /* 0x000fe60008002818 */
[----:B------:R-:W-:Y:S02]  /*9bd30*/  WARPGROUP.DEPBAR.LE gsb0, 0x0 ;  /* 0x00008000000079c5 */ /* 0x000fe40000010000 */
[----:B------:R-:W-:-:S15]  /*9bd40*/  WARPGROUP.ARRIVE ;  /* 0x00000000000079c5 */ /* 0x000fde0000000000 */
[----:B------:R-:W-:-:S08]  /*9bd50*/  NOP ;  /* 0x0000000000007918 */ /* 0x000fd00000000000 */
[----:B------:R-:W-:Y:S01]  /*9bd60*/  HGMMA.64x256x8.F32.TF32 R24, gdesc[UR48], R24, gsb0 ;  /* 0x07e00000301879f0 */ /* 0x000fe20008002818 */
[----:B------:R-:W-:Y:S02]  /*9bd70*/  R2UR UR42, R158 ;  /* 0x000000009e2a72ca */ /* 0x000fe400000e0000 */
[----:B------:R-:W-:Y:S01]  /*9bd80*/  R2UR UR43, R159 ;  /* 0x000000009f2b72ca */ /* 0x000fe200000e0000 */
[----:B------:R-:W-:Y:S02]  /*9bd90*/  WARPGROUP.DEPBAR.LE gsb0, 0x0 ;  /* 0x00008000000079c5 */ /* 0x000fe40000010000 */
[----:B------:R-:W-:-:S15]  /*9bda0*/  WARPGROUP.ARRIVE ;  /* 0x00000000000079c5 */ /* 0x000fde0000000000 */
[----:B------:R-:W-:-:S07]  /*9bdb0*/  NOP ;  /* 0x0000000000007918 */ /* 0x000fce0000000000 */
        /* <DEDUP_REMOVED lines=15> */
[----:B------:R-:W3:Y:S01]  /*9beb0*/  LDL.LU R6, [R1+0x1540] ;  /* 0x0015400001067983 */ /* 0x000ee20000300800 */
[----:B------:R-:W-:Y:S02]  /*9bec0*/  WARPGROUP.DEPBAR.LE gsb0, 0x0 ;  /* 0x00008000000079c5 */ /* 0x000fe40000010000 */
[----:B------:R-:W-:-:S15]  /*9bed0*/  WARPGROUP.ARRIVE ;  /* 0x00000000000079c5 */ /* 0x000fde0000000000 */
[----:B------:R-:W-:-:S06]  /*9bee0*/  NOP ;  /* 0x0000000000007918 */ /* 0x000fcc0000000000 */
[----:B------:R-:W-:Y:S01]  /*9bef0*/  HGMMA.64x256x8.F32.TF32 R24, gdesc[UR32], R24, gsb0 ;  /* 0x07e00000201879f0 */ /* 0x000fe20008002818 */
[----:B------:R-:W-:Y:S02]  /*9bf00*/  R2UR UR26, R18 ;  /* 0x00000000121a72ca */ /* 0x000fe400000e0000 */
[----:B------:R-:W-:Y:S02]  /*9bf10*/  R2UR UR27, R19 ;  /* 0x00000000131b72ca */ /* 0x000fe400000e0000 */
[----:B------:R-:W-:Y:S01]  /*9bf20*/  R2UR UR22, R152 ;  /* 0x00000000981672ca */ /* 0x000fe200000e0000 */
[----:B------:R-:W4:Y:S01]  /*9bf30*/  LDL.LU R19, [R1+0x1554] ;  /* 0x0015540001137983 */ /* 0x000f220000300800 */
[----:B------:R-:W-:Y:S02]  /*9bf40*/  R2UR UR23, R153 ;  /* 0x00000000991772ca */ /* 0x000fe400000e0000 */
[----:B------:R-:W-:Y:S01]  /*9bf50*/  R2UR UR18, R22 ;  /* 0x00000000161272ca */ /* 0x000fe200000e0000 */
[----:B------:R-:W2:Y:S01]  /*9bf60*/  LDL.LU R9, [R1+0x1558] ;  /* 0x0015580001097983 */ /* 0x000ea20000300800 */
[----:B------:R-:W-:-:S02]  /*9bf70*/  WARPGROUP.DEPBAR.LE gsb0, 0x0 ;  /* 0x00008000000079c5 */ /* 0x000fc40000010000 */
[----:B------:R-:W-:-:S15]  /*9bf80*/  WARPGROUP.ARRIVE ;  /* 0x00000000000079c5 */ /* 0x000fde0000000000 */
[----:B------:R-:W-:Y:S03]  /*9bf90*/  HGMMA.64x256x8.F32.TF32 R24, gdesc[UR28], R24, gsb0 ;  /* 0x07e000001c1879f0 */ /* 0x000fe60008002818 */
[----:B------:R-:W-:Y:S02]  /*9bfa0*/  WARPGROUP.DEPBAR.LE gsb0, 0x0 ;  /* 0x00008000000079c5 */ /* 0x000fe40000010000 */
[----:B------:R-:W-:-:S15]  /*9bfb0*/  WARPGROUP.ARRIVE ;  /* 0x00000000000079c5 */ /* 0x000fde0000000000 */
[----:B------:R-:W-:-:S08]  /*9bfc0*/  NOP ;  /* 0x0000000000007918 */ /* 0x000fd00000000000 */
[----:B------:R-:W-:Y:S01]  /*9bfd0*/  HGMMA.64x256x8.F32.TF32 R24, gdesc[UR24], R24, gsb0 ;  /* 0x07e00000181879f0 */ /* 0x000fe20008002818 */
[----:B------:R-:W-:Y:S02]  /*9bfe0*/  R2UR UR19, R23 ;  /* 0x00000000171372ca */ /* 0x000fe400000e0000 */
        /* <DEDUP_REMOVED lines=10> */
[----:B------:R-:W-:Y:S01]  /*9c090*/  UMOV UR10, UR60 ;  /* 0x0000003c000a7c82 */ /* 0x000fe20008000000 */
[----:B------:R-:W-:Y:S01]  /*9c0a0*/  UMOV UR11, UR61 ;  /* 0x0000003d000b7c82 */ /* 0x000fe20008000000 */
[----:B------:R-:W-:-:S05]  /*9c0b0*/  VIADD R189, R189, 0x7f ;  /* 0x0000007fbdbd7836 */ /* 0x000fca0000000000 */
[----:B------:R-:W-:-:S04]  /*9c0c0*/  SHF.R.S32.HI R4, RZ, 0x1f, R189 ;  /* 0x0000001fff047819 */ /* 0x000fc800000114bd */
[----:B------:R-:W-:-:S04]  /*9c0d0*/  LEA.HI R4, R4, R189, RZ, 0x7 ;  /* 0x000000bd04047211 */ /* 0x000fc800078f38ff */
[----:B------:R-:W-:Y:S01]  /*9c0e0*/  SHF.R.S32.HI R4, RZ, 0x7, R4 ;  /* 0x00000007ff047819 */ /* 0x000fe20000011404 */
[----:B------:R-:W-:-:S04]  /*9c0f0*/  IMAD.SHL.U32 R8, R8, 0x80, RZ ;  /* 0x0000008008087824 */ /* 0x000fc800078e00ff */
[----:B------:R-:W-:Y:S01]  /*9c100*/  VIADD R4, R4, 0xfffffffa ;  /* 0xfffffffa04047836 */ /* 0x000fe20000000000 */
[----:B------:R-:W-:Y:S01]  /*9c110*/  SHF.L.U32 R8, R8, 0x2, RZ ;  /* 0x0000000208087819 */ /* 0x000fe200000006ff */
[----:B------:R-:W-:Y:S02]  /*9c120*/  WARPGROUP.DEPBAR.LE gsb0, 0x0 ;  /* 0x00008000000079c5 */ /* 0x000fe40000010000 */
[----:B------:R-:W-:-:S06]  /*9c130*/  WARPGROUP.ARRIVE ;  /* 0x00000000000079c5 */ /* 0x000fcc0000000000 */
[----:B------:R-:W-:Y:S01]  /*9c140*/  HGMMA.64x256x8.F32.TF32 R24, gdesc[UR12], R24, gsb0 ;  /* 0x07e000000c1879f0 */ /* 0x000fe20008002818 */
[----:B------:R-:W-:Y:S02]  /*9c150*/  ISETP.GE.AND P0, PT, R252, R4, PT ;  /* 0x00000004fc00720c */ /* 0x000fe40003f06270 */
[----:B---3--:R-:W-:Y:S02]  /*9c160*/  IADD3 R4, R6, 0x1, RZ ;  /* 0x0000000106047810 */ /* 0x008fe40007ffe0ff */
[----:B--2---:R-:W-:Y:S02]  /*9c170*/  IADD3 R9, P5, R9, R8, RZ ;  /* 0x0000000809097210 */ /* 0x004fe40007fbe0ff */
[----:B------:R-:W-:-:S04]  /*9c180*/  ISETP.GT.AND P4, PT, R4, 0x6, PT ;  /* 0x000000060400780c */ /* 0x000fc80003f84270 */
[----:B------:R-:W-:Y:S01]  /*9c190*/  SEL R6, R4, RZ, !P4 ;  /* 0x000000ff04067207 */ /* 0x000fe20006000000 */
[----:B----4-:R-:W-:Y:S01]  /*9c1a0*/  IMAD.X R19, R19, 0x1, R2, P5 ;  /* 0x0000000113137824 */ /* 0x010fe200028e0602 */
[----:B------:R-:W-:Y:S04]  /*9c1b0*/  STL [R1+0x2db4], R252 ;  /* 0x002db4fc01007387 */ /* 0x000fe80000100800 */
[----:B------:R-:W-:Y:S04]  /*9c1c0*/  STL [R1+0x1540], R6 ;  /* 0x0015400601007387 */ /* 0x000fe80000100800 */
[----:B------:R1:W-:Y:S04]  /*9c1d0*/  STL [R1+0x1558], R9 ;  /* 0x0015580901007387 */ /* 0x0003e80000100800 */
[----:B------:R2:W-:Y:S04]  /*9c1e0*/  STL [R1+0x1554], R19 ;  /* 0x0015541301007387 */ /* 0x0005e80000100800 */
[----:B------:R-:W3:Y:S04]  /*9c1f0*/  LDL.LU R20, [R1+0x155c] ;  /* 0x00155c0001147983 */ /* 0x000ee80000300800 */
[----:B------:R-:W4:Y:S04]  /*9c200*/  LDL.LU R18, [R1+0x1560] ;  /* 0x0015600001127983 */ /* 0x000f280000300800 */
[----:B------:R-:W2:Y:S04]  /*9c210*/  LDL.LU R21, [R1+0x1564] ;  /* 0x0015640001157983 */ /* 0x000ea80000300800 */
[----:B------:R-:W3:Y:S01]  /*9c220*/  LDL.LU R11, [R1+0x1568] ;  /* 0x00156800010b7983 */ /* 0x000ee20000300800 */
[----:B------:R-:W-:-:S02]  /*9c230*/  R2UR UR7, R17 ;  /* 0x00000000110772ca */ /* 0x000fc400000e0000 */
[----:B------:R-:W-:Y:S01]  /*9c240*/  R2UR UR6, R16 ;  /* 0x00000000100672ca */ /* 0x000fe200000e0000 */
[----:B------:R-:W2:Y:S04]  /*9c250*/  LDL.LU R17, [R1+0x156c] ;  /* 0x00156c0001117983 */ /* 0x000ea80000300800 */
[----:B------:R-:W2:Y:S04]  /*9c260*/  LDL.LU R16, [R1+0x1570] ;  /* 0x0015700001107983 */ /* 0x000ea80000300800 */
[----:B------:R-:W2:Y:S04]  /*9c270*/  LDL.LU R12, [R1+0x1574] ;  /* 0x00157400010c7983 */ /* 0x000ea80000300800 */
[----:B------:R-:W2:Y:S01]  /*9c280*/  LDL.LU R7, [R1+0x1578] ;  /* 0x0015780001077983 */ /* 0x000ea20000300800 */
[----:B------:R-:W-:-:S02]  /*9c290*/  WARPGROUP.DEPBAR.LE gsb0, 0x0 ;  /* 0x00008000000079c5 */ /* 0x000fc40000010000 */
[----:B------:R-:W-:-:S06]  /*9c2a0*/  WARPGROUP.ARRIVE ;  /* 0x00000000000079c5 */ /* 0x000fcc0000000000 */
[----:B------:R-:W-:Y:S01]  /*9c2b0*/  HGMMA.64x256x8.F32.TF32 R24, gdesc[UR8], R24, gsb0 ;  /* 0x07e00000081879f0 */ /* 0x000fe20008002818 */
[----:B------:R-:W-:Y:S02]  /*9c2c0*/  R2UR UR61, R188 ;  /* 0x00000000bc3d72ca */ /* 0x000fe400000e0000 */
[----:B------:R-:W1:Y:S01]  /*9c2d0*/  LDC R188, c[0x0][0x230] ;  /* 0x00008c00ffbc7b82 */ /* 0x000e620000000800 */
[----:B------:R-:W-:Y:S01]  /*9c2e0*/  IMAD.MOV.U32 R22, RZ, RZ, R9 ;  /* 0x000000ffff167224 */ /* 0x000fe200078e0009 */
[----:B------:R-:W-:Y:S02]  /*9c2f0*/  R2UR UR60, R185 ;  /* 0x00000000b93c72ca */ /* 0x000fe400000e0000 */
[----:B-1----:R-:W-:-:S05]  /*9c300*/  IADD3 R3, R188, -0x300, RZ ;  /* 0xfffffd00bc037810 */ /* 0x002fca0007ffe0ff */
[----:B------:R-:W-:-:S05]  /*9c310*/  IMAD R3, R252, -0x80, R3 ;  /* 0xffffff80fc037824 */ /* 0x000fca00078e0203 */
[----:B------:R-:W-:-:S04]  /*9c320*/  ISETP.GT.AND P1, PT, R3, RZ, PT ;  /* 0x000000ff0300720c */ /* 0x000fc80003f24270 */
[----:B------:R-:W-:Y:S02]  /*9c330*/  SEL R15, RZ, 0x4, !P1 ;  /* 0x00000004ff0f7807 */ /* 0x000fe40004800000 */
[----:B------:R-:W-:Y:S02]  /*9c340*/  ISETP.GT.AND P4, PT, R3, 0x1, PT ;  /* 0x000000010300780c */ /* 0x000fe40003f84270 */
[----:B------:R-:W-:Y:S02]  /*9c350*/  SEL R15, R15, RZ, !P0 ;  /* 0x000000ff0f0f7207 */ /* 0x000fe40004000000 */
[----:B------:R-:W-:Y:S02]  /*9c360*/  SEL R9, RZ, 0x4, !P4 ;  /* 0x00000004ff097807 */ /* 0x000fe40006000000 */
[----:B------:R-:W-:Y:S02]  /*9c370*/  ISETP.NE.U32.AND P1, PT, R15, RZ, PT ;  /* 0x000000ff0f00720c */ /* 0x000fe40003f25070 */
[----:B------:R-:W-:-:S02]  /*9c380*/  LEA R15, R6, R14, 0x11 ;  /* 0x0000000e060f7211 */ /* 0x000fc400078e88ff */
[----:B------:R-:W-:Y:S02]  /*9c390*/  SEL R9, R9, RZ, !P0 ;  /* 0x000000ff09097207 */ /* 0x000fe40004000000 */
[----:B------:R-:W-:Y:S02]  /*9c3a0*/  IADD3 R4, R13, 0x200000, R15 ;  /* 0x002000000d047810 */ /* 0x000fe40007ffe00f */
[----:B------:R-:W-:Y:S02]  /*9c3b0*/  MOV R23, R19 ;  /* 0x0000001300177202 */ /* 0x000fe40000000f00 */
[----:B----4-:R-:W-:Y:S01]  /*9c3c0*/  IADD3 R18, P5, R18, R8, RZ ;  /* 0x0000000812127210 */ /* 0x010fe20007fbe0ff */
[----:B------:R-:W-:Y:S02]  /*9c3d0*/  WARPGROUP.DEPBAR.LE gsb0, 0x0 ;  /* 0x00008000000079c5 */ /* 0x000fe40000010000 */
[----:B------:R-:W-:-:S06]  /*9c3e0*/  WARPGROUP.ARRIVE ;  /* 0x00000000000079c5 */ /* 0x000fcc0000000000 */
[----:B------:R-:W-:Y:S01]  /*9c3f0*/  HGMMA.64x256x8.F32.TF32 R24, gdesc[UR4], R24, gsb0 ;  /* 0x07e00000041879f0 */ /* 0x000fe20008002818 */
[----:B---3--:R-:W-:Y:S01]  /*9c400*/  IADD3 R11, P6, R11, R8, RZ ;  /* 0x000000080b0b7210 */ /* 0x008fe20007fde0ff */
[----:B------:R-:W-:Y:S01]  /*9c410*/  IMAD.X R20, R20, 0x1, R2, P5 ;  /* 0x0000000114147824 */ /* 0x000fe200028e0602 */
[----:B------:R-:W-:Y:S02]  /*9c420*/  ISETP.NE.U32.AND P4, PT, R9, RZ, PT ;  /* 0x000000ff0900720c */ /* 0x000fe40003f85070 */
[----:B--2---:R-:W-:Y:S02]  /*9c430*/  IADD3.X R21, R21, R2, RZ, P6, !PT ;  /* 0x0000000215157210 */ /* 0x004fe400037fe4ff */
[-C--:B------:R-:W-:Y:S02]  /*9c440*/  IADD3 R16, P5, R16, R8.reuse, RZ ;  /* 0x0000000810107210 */ /* 0x080fe40007fbe0ff */
[----:B------:R-:W-:-:S03]  /*9c450*/  IADD3 R7, P6, R7, R8, RZ ;  /* 0x0000000807077210 */ /* 0x000fc60007fde0ff */
[----:B------:R-:W-:Y:S01]  /*9c460*/  IMAD.X R17, R17, 0x1, R2, P5 ;  /* 0x0000000111117824 */ /* 0x000fe200028e0602 */
[----:B------:R-:W-:Y:S01]  /*9c470*/  IADD3.X R12, R12, R2, RZ, P6, !PT ;  /* 0x000000020c0c7210 */ /* 0x000fe200037fe4ff */
[----:B------:R-:W-:Y:S02]  /*9c480*/  WARPGROUP.DEPBAR.LE gsb0, 0x0 ;  /* 0x00008000000079c5 */ /* 0x000fe40000010000 */
[----:B------:R-:W-:Y:S04]  /*9c490*/  STL [R1+0x2de8], R113 ;  /* 0x002de87101007387 */ /* 0x000fe80000100800 */
[----:B------:R-:W-:Y:S04]  /*9c4a0*/  STL [R1+0x2de4], R114 ;  /* 0x002de47201007387 */ /* 0x000fe80000100800 */
[----:B------:R-:W-:Y:S04]  /*9c4b0*/  STL [R1+0x2de0], R115 ;  /* 0x002de07301007387 */ /* 0x000fe80000100800 */
[----:B------:R-:W-:Y:S04]  /*9c4c0*/  STL [R1+0x2ddc], R116 ;  /* 0x002ddc7401007387 */ /* 0x000fe80000100800 */
[----:B------:R-:W-:Y:S04]  /*9c4d0*/  STL [R1+0x2dd8], R117 ;  /* 0x002dd87501007387 */ /* 0x000fe80000100800 */
[----:B------:R-:W-:Y:S04]  /*9c4e0*/  STL [R1+0x2dd4], R118 ;  /* 0x002dd47601007387 */ /* 0x000fe80000100800 */
[----:B------:R-:W-:Y:S01]  /*9c4f0*/  STL [R1+0x2dd0], R119 ;  /* 0x002dd07701007387 */ /* 0x000fe20000100800 */
[----:B------:R-:W-:Y:S06]  /*9c500*/  BAR.SYNC.DEFER_BLOCKING 0x0 ;  /* 0x0000000000007b1d */ /* 0x000fec0000010000 */
        /* <DEDUP_REMOVED lines=19> */
[----:B------:R-:W2:Y:S04]  /*9c640*/  LDL.LU R19, [R1+0x1580] ;  /* 0x0015800001137983 */ /* 0x000ea80000300800 */
[----:B------:R-:W3:Y:S04]  /*9c650*/  LDL.LU R9, [R1+0x1588] ;  /* 0x0015880001097983 */ /* 0x000ee80000300800 */
[----:B------:R-:W-:Y:S04]  /*9c660*/  STL [R1+0x1560], R18 ;  /* 0x0015601201007387 */ /* 0x000fe80000100800 */
[----:B------:R1:W-:Y:S04]  /*9c670*/  STL [R1+0x155c], R20 ;  /* 0x00155c1401007387 */ /* 0x0003e80000100800 */
[----:B------:R-:W-:Y:S01]  /*9c680*/  @!PT LDS RZ, [RZ] ;  /* 0x00000000fffff984 */ /* 0x000fe20000000800 */
[----:B------:R-:W-:Y:S01]  /*9c690*/  @!PT LDS RZ, [RZ] ;  /* 0x00000000fffff984 */ /* 0x000fe20000000800 */
[----:B------:R-:W-:Y:S01]  /*9c6a0*/  @!PT LDS RZ, [RZ] ;  /* 0x00000000fffff984 */ /* 0x000fe20000000800 */
[----:B------:R4:W-:Y:S04]  /*9c6b0*/  LDGSTS.E [R4+-0x40000], desc[UR60][R22.64], P1 ;  /* 0xc000000016047fae */ /* 0x0009e8000892187c */
[----:B------:R1:W-:Y:S04]  /*9c6c0*/  STL [R1+0x1568], R11 ;  /* 0x0015680b01007387 */ /* 0x0003e80000100800 */
[----:B------:R-:W-:Y:S01]  /*9c6d0*/  STL [R1+0x1564], R21 ;  /* 0x0015641501007387 */ /* 0x000fe20000100800 */
[----:B----4-:R-:W-:Y:S01]  /*9c6e0*/  IMAD.MOV.U32 R22, RZ, RZ, R18 ;  /* 0x000000ffff167224 */ /* 0x010fe200078e0012 */
[----:B------:R-:W-:-:S02]  /*9c6f0*/  MOV R23, R20 ;  /* 0x0000001400177202 */ /* 0x000fc40000000f00 */
[----:B-1----:R-:W4:Y:S04]  /*9c700*/  LDL.LU R20, [R1+0x157c] ;  /* 0x00157c0001147983 */ /* 0x002f280000300800 */
[----:B------:R1:W-:Y:S01]  /*9c710*/  LDGSTS.E [R4+-0x3c000], desc[UR60][R22.64], P1 ;  /* 0xc400000016047fae */ /* 0x0003e2000892187c */
[----:B------:R-:W-:-:S03]  /*9c720*/  ISETP.GT.AND P1, PT, R3, 0x2, PT ;  /* 0x000000020300780c */ /* 0x000fc60003f24270 */
[----:B------:R-:W4:Y:S01]  /*9c730*/  LDL.LU R18, [R1+0x1584] ;  /* 0x0015840001127983 */ /* 0x000f220000300800 */
[----:B-1----:R-:W-:Y:S01]  /*9c740*/  IMAD.MOV.U32 R22, RZ, RZ, R11 ;  /* 0x000000ffff167224 */ /* 0x002fe200078e000b */
[----:B------:R-:W-:Y:S02]  /*9c750*/  SEL R11, RZ, 0x4, !P1 ;  /* 0x00000004ff0b7807 */ /* 0x000fe40004800000 */
[----:B------:R-:W-:Y:S02]  /*9c760*/  MOV R23, R21 ;  /* 0x0000001500177202 */ /* 0x000fe40000000f00 */
[----:B------:R-:W-:-:S03]  /*9c770*/  SEL R11, R11, RZ, !P0 ;  /* 0x000000ff0b0b7207 */ /* 0x000fc60004000000 */
[----:B------:R-:W-:Y:S01]  /*9c780*/  LDGSTS.E [R4+-0x3fffc], desc[UR60][R22.64], P4 ;  /* 0xc000400016047fae */ /* 0x000fe2000a12187c */
[----:B------:R-:W-:-:S03]  /*9c790*/  ISETP.NE.U32.AND P1, PT, R11, RZ, PT ;  /* 0x000000ff0b00720c */ /* 0x000fc60003f25070 */
[----:B------:R-:W-:Y:S01]  /*9c7a0*/  LDGSTS.E [R4+-0x3bffc], desc[UR60][R16.64], P4 ;  /* 0xc400400010047fae */ /* 0x000fe2000a12187c */
[----:B------:R-:W-:-:S03]  /*9c7b0*/  ISETP.GT.AND P4, PT, R3, 0x3, PT ;  /* 0x000000030300780c */ /* 0x000fc60003f84270 */
[----:B------:R-:W4:Y:S04]  /*9c7c0*/  LDL.LU R22, [R1+0x1590] ;  /* 0x0015900001167983 */ /* 0x000f280000300800 */
[----:B------:R-:W4:Y:S04]  /*9c7d0*/  LDL.LU R11, [R1+0x1758] ;  /* 0x00175800010b7983 */ /* 0x000f280000300800 */
[----:B------:R-:W-:Y:S04]  /*9c7e0*/  STL [R1+0x1570], R16 ;  /* 0x0015701001007387 */ /* 0x000fe80000100800 */
[----:B------:R-:W-:Y:S04]  /*9c7f0*/  STL [R1+0x156c], R17 ;  /* 0x00156c1101007387 */ /* 0x000fe80000100800 */
[----:B------:R1:W-:Y:S04]  /*9c800*/  STL [R1+0x1578], R7 ;  /* 0x0015780701007387 */ /* 0x0003e80000100800 */
[----:B------:R1:W-:Y:S04]  /*9c810*/  STL [R1+0x1574], R12 ;  /* 0x0015740c01007387 */ /* 0x0003e80000100800 */
[----:B------:R-:W4:Y:S01]  /*9c820*/  LDL.LU R23, [R1+0x158c] ;  /* 0x00158c0001177983 */ /* 0x000f220000300800 */
[----:B------:R-:W-:Y:S01]  /*9c830*/  IMAD.MOV.U32 R114, RZ, RZ, R7 ;  /* 0x000000ffff727224 */ /* 0x000fe200078e0007 */
[----:B-1----:R-:W-:-:S02]  /*9c840*/  SEL R7, RZ, 0x4, !P4 ;  /* 0x00000004ff077807 */ /* 0x002fc40006000000 */
[----:B------:R-:W4:Y:S02]  /*9c850*/  LDL.LU R16, [R1+0x1754] ;  /* 0x0017540001107983 */ /* 0x000f240000300800 */
[----:B------:R-:W-:Y:S02]  /*9c860*/  SEL R7, R7, RZ, !P0 ;  /* 0x000000ff07077207 */ /* 0x000fe40004000000 */
[----:B------:R-:W-:Y:S01]  /*9c870*/  MOV R115, R12 ;  /* 0x0000000c00737202 */ /* 0x000fe20000000f00 */
[----:B------:R-:W4:Y:S01]  /*9c880*/  LDL.LU R17, [R1+0x175c] ;  /* 0x00175c0001117983 */ /* 0x000f220000300800 */
[----:B------:R-:W-:-:S03]  /*9c890*/  ISETP.NE.U32.AND P4, PT, R7, RZ, PT ;  /* 0x000000ff0700720c */ /* 0x000fc60003f85070 */
[----:B------:R-:W4:Y:S04]  /*9c8a0*/  LDL.LU R12, [R1+0x1760] ;  /* 0x00176000010c7983 */ /* 0x000f280000300800 */
[----:B------:R-:W4:Y:S04]  /*9c8b0*/  LDL.LU R21, [R1+0x1764] ;  /* 0x0017640001157983 */ /* 0x000f280000300800 */
[----:B------:R-:W4:Y:S04]  /*9c8c0*/  LDL.LU R7, [R1+0x1768] ;  /* 0x0017680001077983 */ /* 0x000f280000300800 */
[----:B------:R1:W-:Y:S01]  /*9c8d0*/  LDGSTS.E [R4+-0x3fff8], desc[UR60][R114.64], P1 ;  /* 0xc000800072047fae */ /* 0x0003e2000892187c */
[----:B--2---:R-:W-:-:S02]  /*9c8e0*/  IADD3 R19, P5, R19, R8, RZ ;  /* 0x0000000813137210 */ /* 0x004fc40007fbe0ff */
[----:B---3--:R-:W-:-:S03]  /*9c8f0*/  IADD3 R9, P6, R9, R8, RZ ;  /* 0x0000000809097210 */ /* 0x008fc60007fde0ff */
[----:B-1----:R-:W-:Y:S01]  /*9c900*/  IMAD.MOV.U32 R114, RZ, RZ, R19 ;  /* 0x000000ffff727224 */ /* 0x002fe200078e0013 */
[----:B------:R1:W-:Y:S01]  /*9c910*/  STL [R1+0x1580], R19 ;  /* 0x0015801301007387 */ /* 0x0003e20000100800 */
[----:B----4-:R-:W-:-:S05]  /*9c920*/  IMAD.X R20, R20, 0x1, R2, P5 ;  /* 0x0000000114147824 */ /* 0x010fca00028e0602 */
[----:B------:R-:W-:Y:S02]  /*9c930*/  MOV R115, R20 ;  /* 0x0000001400737202 */ /* 0x000fe40000000f00 */
[----:B------:R-:W-:Y:S01]  /*9c940*/  IADD3.X R18, R18, R2, RZ, P6, !PT ;  /* 0x0000000212127210 */ /* 0x000fe200037fe4ff */
[----:B------:R2:W-:Y:S04]  /*9c950*/  STL [R1+0x157c], R20 ;  /* 0x00157c1401007387 */ /* 0x0005e80000100800 */
[----:B------:R-:W-:Y:S01]  /*9c960*/  LDGSTS.E [R4+-0x3bff8], desc[UR60][R114.64], P1 ;  /* 0xc400800072047fae */ /* 0x000fe2000892187c */
[----:B------:R-:W-:Y:S01]  /*9c970*/  ISETP.GT.AND P1, PT, R3, 0x20, PT ;  /* 0x000000200300780c */ /* 0x000fe20003f24270 */
[----:B-1----:R-:W-:Y:S02]  /*9c980*/  IMAD.MOV.U32 R19, RZ, RZ, R18 ;  /* 0x000000ffff137224 */ /* 0x002fe400078e0012 */
[----:B------:R-:W-:Y:S04]  /*9c990*/  STL [R1+0x1588], R9 ;  /* 0x0015880901007387 */ /* 0x000fe80000100800 */
[----:B------:R1:W-:Y:S04]  /*9c9a0*/  STL [R1+0x1584], R18 ;  /* 0x0015841201007387 */ /* 0x0003e80000100800 */
[----:B--2---:R-:W2:Y:S01]  /*9c9b0*/  LDL.LU R20, [R1+0x176c] ;  /* 0x00176c0001147983 */ /* 0x004ea20000300800 */
[----:B-1----:R-:W-:-:S02]  /*9c9c0*/  MOV R18, R9 ;  /* 0x0000000900127202 */ /* 0x002fc40000000f00 */
[----:B------:R-:W-:-:S03]  /*9c9d0*/  SEL R9, RZ, 0x4, !P1 ;  /* 0x00000004ff097807 */ /* 0x000fc60004800000 */
[----:B------:R-:W-:Y:S01]  /*9c9e0*/  LDGSTS.E [R4+-0x3fff4], desc[UR60][R18.64], P4 ;  /* 0xc000c00012047fae */ /* 0x000fe2000a12187c */
[----:B------:R-:W-:Y:S02]  /*9c9f0*/  SEL R9, R9, RZ, !P0 ;  /* 0x000000ff09097207 */ /* 0x000fe40004000000 */
[-C--:B------:R-:W-:Y:S02]  /*9ca00*/  IADD3 R22, P5, R22, R8.reuse, RZ ;  /* 0x0000000816167210 */ /* 0x080fe40007fbe0ff */
[----:B------:R-:W-:Y:S01]  /*9ca10*/  ISETP.NE.U32.AND P1, PT, R9, RZ, PT ;  /* 0x000000ff0900720c */ /* 0x000fe20003f25070 */
[----:B------:R-:W3:Y:S04]  /*9ca20*/  LDL.LU R19, [R1+0x1770] ;  /* 0x0017700001137983 */ /* 0x000ee80000300800 */
[----:B------:R-:W4:Y:S01]  /*9ca30*/  LDL.LU R18, [R1+0x1774] ;  /* 0x0017740001127983 */ /* 0x000f220000300800 */
[----:B------:R-:W-:-:S03]  /*9ca40*/  IADD3 R11, P6, R11, R8, RZ ;  /* 0x000000080b0b7210 */ /* 0x000fc60007fde0ff */
[----:B------:R-:W4:Y:S01]  /*9ca50*/  LDL.LU R9, [R1+0x1778] ;  /* 0x0017780001097983 */ /* 0x000f220000300800 */
[----:B------:R-:W-:-:S03]  /*9ca60*/  IMAD.X R23, R23, 0x1, R2, P5 ;  /* 0x0000000117177824 */ /* 0x000fc600028e0602 */
[----:B------:R1:W-:Y:S04]  /*9ca70*/  STL [R1+0x1590], R22 ;  /* 0x0015901601007387 */ /* 0x0003e80000100800 */
[----:B------:R1:W-:Y:S01]  /*9ca80*/  LDGSTS.E [R4+-0x3bff4], desc[UR60][R22.64], P4 ;  /* 0xc400c00016047fae */ /* 0x0003e2000a12187c */
[----:B------:R-:W-:-:S03]  /*9ca90*/  ISETP.GT.AND P4, PT, R3, 0x21, PT ;  /* 0x000000210300780c */ /* 0x000fc60003f84270 */
[----:B------:R-:W-:Y:S04]  /*9caa0*/  STL [R1+0x158c], R23 ;  /* 0x00158c1701007387 */ /* 0x000fe80000100800 */
[----:B------:R1:W-:Y:S01]  /*9cab0*/  STL [R1+0x1758], R11 ;  /* 0x0017580b01007387 */ /* 0x0003e20000100800 */
[----:B------:R-:W-:Y:S01]  /*9cac0*/  IADD3 R12, P5, R12, R8, RZ ;  /* 0x000000080c0c7210 */ /* 0x000fe20007fbe0ff */
[----:B-1----:R-:W-:Y:S01]  /*9cad0*/  IMAD.MOV.U32 R22, RZ, RZ, R11 ;  /* 0x000000ffff167224 */ /* 0x002fe200078e000b */
[----:B------:R-:W-:Y:S02]  /*9cae0*/  IADD3.X R16, R16, R2, RZ, P6, !PT ;  /* 0x0000000210107210 */ /* 0x000fe400037fe4ff */
[----:B------:R-:W-:Y:S02]  /*9caf0*/  SEL R11, RZ, 0x4, !P4 ;  /* 0x00000004ff0b7807 */ /* 0x000fe40006000000 */
[----:B------:R-:W-:-:S02]  /*9cb00*/  IADD3 R7, P6, R7, R8, RZ ;  /* 0x0000000807077210 */ /* 0x000fc40007fde0ff */
[----:B------:R-:W-:Y:S01]  /*9cb10*/  SEL R11, R11, RZ, !P0 ;  /* 0x000000ff0b0b7207 */ /* 0x000fe20004000000 */
[----:B------:R-:W-:Y:S01]  /*9cb20*/  IMAD.X R17, R17, 0x1, R2, P5 ;  /* 0x0000000111117824 */ /* 0x000fe200028e0602 */
[----:B------:R1:W-:Y:S01]  /*9cb30*/  STL [R1+0x1754], R16 ;  /* 0x0017541001007387 */ /* 0x0003e20000100800 */
[----:B------:R-:W-:Y:S02]  /*9cb40*/  MOV R23, R16 ;  /* 0x0000001000177202 */ /* 0x000fe40000000f00 */
[----:B------:R-:W-:Y:S02]  /*9cb50*/  ISETP.NE.U32.AND P4, PT, R11, RZ, PT ;  /* 0x000000ff0b00720c */ /* 0x000fe40003f85070 */
[----:B------:R-:W-:Y:S01]  /*9cb60*/  IADD3.X R21, R21, R2, RZ, P6, !PT ;  /* 0x0000000215157210 */ /* 0x000fe200037fe4ff */
[----:B------:R1:W-:Y:S04]  /*9cb70*/  LDGSTS.E [R4+-0x38000], desc[UR60][R22.64], P1 ;  /* 0xc800000016047fae */ /* 0x0003e8000892187c */
[----:B-1----:R-:W4:Y:S04]  /*9cb80*/  LDL.LU R16, [R1+0x1780] ;  /* 0x0017800001107983 */ /* 0x002f280000300800 */
[----:B------:R-:W4:Y:S04]  /*9cb90*/  LDL.LU R11, [R1+0x1788] ;  /* 0x00178800010b7983 */ /* 0x000f280000300800 */
[----:B------:R-:W-:Y:S01]  /*9cba0*/  STL [R1+0x1760], R12 ;  /* 0x0017600c01007387 */ /* 0x000fe20000100800 */
[----:B------:R-:W-:-:S03]  /*9cbb0*/  MOV R23, R17 ;  /* 0x0000001100177202 */ /* 0x000fc60000000f00 */
[----:B------:R1:W-:Y:S04]  /*9cbc0*/  STL [R1+0x175c], R17 ;  /* 0x00175c1101007387 */ /* 0x0003e80000100800 */
[----:B------:R1:W-:Y:S04]  /*9cbd0*/  STL [R1+0x1768], R7 ;  /* 0x0017680701007387 */ /* 0x0003e80000100800 */
[----:B------:R4:W-:Y:S04]  /*9cbe0*/  STL [R1+0x1764], R21 ;  /* 0x0017641501007387 */ /* 0x0009e80000100800 */
[----:B-1----:R-:W4:Y:S01]  /*9cbf0*/  LDL.LU R17, [R1+0x177c] ;  /* 0x00177c0001117983 */ /* 0x002f220000300800 */
[----:B------:R-:W-:-:S03]  /*9cc00*/  IMAD.MOV.U32 R22, RZ, RZ, R12 ;  /* 0x000000ffff167224 */ /* 0x000fc600078e000c */
[----:B------:R-:W4:Y:S04]  /*9cc10*/  LDL.LU R12, [R1+0x1784] ;  /* 0x00178400010c7983 */ /* 0x000f280000300800 */
[----:B------:R1:W-:Y:S01]  /*9cc20*/  LDGSTS.E [R4+-0x34000], desc[UR60][R22.64], P1 ;  /* 0xcc00000016047fae */ /* 0x0003e2000892187c */
[----:B------:R-:W-:Y:S01]  /*9cc30*/  ISETP.GT.AND P1, PT, R3, 0x22, PT ;  /* 0x000000220300780c */ /* 0x000fe20003f24270 */
[----:B-1----:R-:W-:-:S03]  /*9cc40*/  IMAD.MOV.U32 R22, RZ, RZ, R7 ;  /* 0x000000ffff167224 */ /* 0x002fc600078e0007 */
[----:B------:R-:W-:Y:S02]  /*9cc50*/  SEL R7, RZ, 0x4, !P1 ;  /* 0x00000004ff077807 */ /* 0x000fe40004800000 */
[----:B------:R-:W-:Y:S02]  /*9cc60*/  MOV R23, R21 ;  /* 0x0000001500177202 */ /* 0x000fe40000000f00 */
[----:B------:R-:W-:-:S03]  /*9cc70*/  SEL R7, R7, RZ, !P0 ;  /* 0x000000ff07077207 */ /* 0x000fc60004000000 */
[----:B------:R-:W-:Y:S01]  /*9cc80*/  LDGSTS.E [R4+-0x37ffc], desc[UR60][R22.64], P4 ;  /* 0xc800400016047fae */ /* 0x000fe2000a12187c */
[----:B------:R-:W-:-:S03]  /*9cc90*/  ISETP.NE.U32.AND P1, PT, R7, RZ, PT ;  /* 0x000000ff0700720c */ /* 0x000fc60003f25070 */
[----:B------:R-:W4:Y:S04]  /*9cca0*/  LDL.LU R22, [R1+0x1790] ;  /* 0x0017900001167983 */ /* 0x000f280000300800 */
[----:B------:R-:W4:Y:S01]  /*9ccb0*/  LDL.LU R7, [R1+0x1958] ;  /* 0x0019580001077983 */ /* 0x000f220000300800 */
[----:B---3--:R-:W-:-:S05]  /*9ccc0*/  IADD3 R19, P5, R19, R8, RZ ;  /* 0x0000000813137210 */ /* 0x008fca0007fbe0ff */
[----:B--2---:R-:W-:Y:S01]  /*9ccd0*/  IMAD.X R20, R20, 0x1, R2, P5 ;  /* 0x0000000114147824 */ /* 0x004fe200028e0602 */
[----:B----4-:R-:W-:Y:S01]  /*9cce0*/  IADD3 R9, P6, R9, R8, RZ ;  /* 0x0000000809097210 */ /* 0x010fe20007fde0ff */
[----:B------:R-:W-:Y:S02]  /*9ccf0*/  STL [R1+0x1770], R19 ;  /* 0x0017701301007387 */ /* 0x000fe40000100800 */
[----:B------:R-:W-:Y:S01]  /*9cd00*/  IMAD.MOV.U32 R21, RZ, RZ, R20 ;  /* 0x000000ffff157224 */ /* 0x000fe200078e0014 */
[----:B------:R-:W-:Y:S01]  /*9cd10*/  IADD3.X R18, R18, R2, RZ, P6, !PT ;  /* 0x0000000212127210 */ /* 0x000fe200037fe4ff */
[----:B------:R1:W-:Y:S04]  /*9cd20*/  STL [R1+0x176c], R20 ;  /* 0x00176c1401007387 */ /* 0x0003e80000100800 */
[----:B------:R-:W-:Y:S01]  /*9cd30*/  STL [R1+0x1778], R9 ;  /* 0x0017780901007387 */ /* 0x000fe20000100800 */
[----:B-1----:R-:W-:-:S03]  /*9cd40*/  MOV R20, R19 ;  /* 0x0000001300147202 */ /* 0x002fc60000000f00 */
[----:B------:R1:W-:Y:S01]  /*9cd50*/  STL [R1+0x1774], R18 ;  /* 0x0017741201007387 */ /* 0x0003e20000100800 */
[----:B------:R-:W-:-:S03]  /*9cd60*/  IMAD.MOV.U32 R19, RZ, RZ, R18 ;  /* 0x000000ffff137224 */ /* 0x000fc600078e0012 */
[----:B------:R-:W-:Y:S01]  /*9cd70*/  LDGSTS.E [R4+-0x33ffc], desc[UR60][R20.64], P4 ;  /* 0xcc00400014047fae */ /* 0x000fe2000a12187c */
[----:B------:R-:W-:-:S03]  /*9cd80*/  ISETP.GT.AND P4, PT, R3, 0x23, PT ;  /* 0x000000230300780c */ /* 0x000fc60003f84270 */
[----:B------:R-:W2:Y:S01]  /*9cd90*/  LDL.LU R23, [R1+0x178c] ;  /* 0x00178c0001177983 */ /* 0x000ea20000300800 */
[----:B-1----:R-:W-:Y:S02]  /*9cda0*/  MOV R18, R9 ;  /* 0x0000000900127202 */ /* 0x002fe40000000f00 */
[----:B------:R-:W-:-:S03]  /*9cdb0*/  SEL R9, RZ, 0x4, !P4 ;  /* 0x00000004ff097807 */ /* 0x000fc60006000000 */
[----:B------:R-:W-:Y:S01]  /*9cdc0*/  LDGSTS.E [R4+-0x37ff8], desc[UR60][R18.64], P1 ;  /* 0xc800800012047fae */ /* 0x000fe2000892187c */
[----:B------:R-:W-:-:S03]  /*9cdd0*/  SEL R9, R9, RZ, !P0 ;  /* 0x000000ff09097207 */ /* 0x000fc60004000000 */
[----:B------:R-:W3:Y:S04]  /*9cde0*/  LDL.LU R20, [R1+0x1954] ;  /* 0x0019540001147983 */ /* 0x000ee80000300800 */
[----:B------:R-:W4:Y:S04]  /*9cdf0*/  LDL.LU R21, [R1+0x195c] ;  /* 0x00195c0001157983 */ /* 0x000f280000300800 */
[----:B------:R-:W4:Y:S01]  /*9ce00*/  LDL.LU R19, [R1+0x1960] ;  /* 0x0019600001137983 */ /* 0x000f220000300800 */
[-C--:B------:R-:W-:Y:S02]  /*9ce10*/  IADD3 R16, P5, R16, R8.reuse, RZ ;  /* 0x0000000810107210 */ /* 0x080fe40007fbe0ff */
[----:B------:R-:W-:Y:S01]  /*9ce20*/  ISETP.NE.U32.AND P4, PT, R9, RZ, PT ;  /* 0x000000ff0900720c */ /* 0x000fe20003f85070 */
[----:B------:R-:W4:Y:S01]  /*9ce30*/  LDL.LU R18, [R1+0x1964] ;  /* 0x0019640001127983 */ /* 0x000f220000300800 */
[----:B------:R-:W-:-:S03]  /*9ce40*/  IADD3 R11, P6, R11, R8, RZ ;  /* 0x000000080b0b7210 */ /* 0x000fc60007fde0ff */
[----:B------:R-:W4:Y:S04]  /*9ce50*/  LDL.LU R9, [R1+0x1968] ;  /* 0x0019680001097983 */ /* 0x000f280000300800 */
[----:B------:R1:W-:Y:S01]  /*9ce60*/  STL [R1+0x1780], R16 ;  /* 0x0017801001007387 */ /* 0x0003e20000100800 */
[----:B------:R-:W-:Y:S01]  /*9ce70*/  IMAD.X R17, R17, 0x1, R2, P5 ;  /* 0x0000000111117824 */ /* 0x000fe200028e0602 */
[----:B------:R-:W-:-:S04]  /*9ce80*/  IADD3.X R12, R12, R2, RZ, P6, !PT ;  /* 0x000000020c0c7210 */ /* 0x000fc800037fe4ff */
[----:B------:R1:W-:Y:S01]  /*9ce90*/  LDGSTS.E [R4+-0x33ff8], desc[UR60][R16.64], P1 ;  /* 0xcc00800010047fae */ /* 0x0003e2000892187c */
[----:B------:R-:W-:-:S03]  /*9cea0*/  ISETP.GT.AND P1, PT, R3, 0x40, PT ;  /* 0x000000400300780c */ /* 0x000fc60003f24270 */
[----:B------:R1:W-:Y:S04]  /*9ceb0*/  STL [R1+0x177c], R17 ;  /* 0x00177c1101007387 */ /* 0x0003e80000100800 */
[----:B------:R1:W-:Y:S02]  /*9cec0*/  STL [R1+0x1788], R11 ;  /* 0x0017880b01007387 */ /* 0x0003e40000100800 */
[----:B-1----:R-:W-:Y:S01]  /*9ced0*/  IMAD.MOV.U32 R16, RZ, RZ, R11 ;  /* 0x000000ffff107224 */ /* 0x002fe200078e000b */
[----:B------:R-:W-:Y:S02]  /*9cee0*/  MOV R17, R12 ;  /* 0x0000000c00117202 */ /* 0x000fe40000000f00 */
[----:B------:R-:W-:Y:S01]  /*9cef0*/  SEL R11, RZ, 0x4, !P1 ;  /* 0x00000004ff0b7807 */ /* 0x000fe20004800000 */
[----:B------:R1:W-:Y:S03]  /*9cf00*/  STL [R1+0x1784], R12 ;  /* 0x0017840c01007387 */ /* 0x0003e60000100800 */
[----:B------:R-:W-:Y:S01]  /*9cf10*/  SEL R11, R11, RZ, !P0 ;  /* 0x000000ff0b0b7207 */ /* 0x000fe20004000000 */
[----:B------:R-:W-:Y:S03]  /*9cf20*/  LDGSTS.E [R4+-0x37ff4], desc[UR60][R16.64], P4 ;  /* 0xc800c00010047fae */ /* 0x000fe6000a12187c */
[----:B------:R-:W-:Y:S01]  /*9cf30*/  ISETP.NE.U32.AND P1, PT, R11, RZ, PT ;  /* 0x000000ff0b00720c */ /* 0x000fe20003f25070 */
[----:B------:R-:W4:Y:S04]  /*9cf40*/  LDL.LU R17, [R1+0x196c] ;  /* 0x00196c0001117983 */ /* 0x000f280000300800 */
[----:B------:R-:W4:Y:S04]  /*9cf50*/  LDL.LU R16, [R1+0x1970] ;  /* 0x0019700001107983 */ /* 0x000f280000300800 */
[----:B-1----:R-:W4:Y:S04]  /*9cf60*/  LDL.LU R12, [R1+0x1974] ;  /* 0x00197400010c7983 */ /* 0x002f280000300800 */
[----:B------:R-:W4:Y:S01]  /*9cf70*/  LDL.LU R11, [R1+0x1978] ;  /* 0x00197800010b7983 */ /* 0x000f220000300800 */
[----:B------:R-:W-:-:S02]  /*9cf80*/  IADD3 R22, P5, R22, R8, RZ ;  /* 0x0000000816167210 */ /* 0x000fc40007fbe0ff */
[----:B------:R-:W-:-:S03]  /*9cf90*/  IADD3 R7, P6, R7, R8, RZ ;  /* 0x0000000807077210 */ /* 0x000fc60007fde0ff */
[----:B------:R1:W-:Y:S01]  /*9cfa0*/  STL [R1+0x1790], R22 ;  /* 0x0017901601007387 */ /* 0x0003e20000100800 */
[----:B--2---:R-:W-:-:S05]  /*9cfb0*/  IMAD.X R23, R23, 0x1, R2, P5 ;  /* 0x0000000117177824 */ /* 0x004fca00028e0602 */
[----:B------:R1:W-:Y:S01]  /*9cfc0*/  LDGSTS.E [R4+-0x33ff4], desc[UR60][R22.64], P4 ;  /* 0xcc00c00016047fae */ /* 0x0003e2000a12187c */
[----:B------:R-:W-:-:S03]  /*9cfd0*/  ISETP.GT.AND P4, PT, R3, 0x41, PT ;  /* 0x000000410300780c */ /* 0x000fc60003f84270 */
[----:B------:R-:W-:Y:S01]  /*9cfe0*/  STL [R1+0x178c], R23 ;  /* 0x00178c1701007387 */ /* 0x000fe20000100800 */
[----:B---3--:R-:W-:-:S03]  /*9cff0*/  IADD3.X R20, R20, R2, RZ, P6, !PT ;  /* 0x0000000214147210 */ /* 0x008fc600037fe4ff */
[----:B------:R2:W-:Y:S01]  /*9d000*/  STL [R1+0x1958], R7 ;  /* 0x0019580701007387 */ /* 0x0005e20000100800 */
[----:B-1----:R-:W-:Y:S01]  /*9d010*/  IMAD.MOV.U32 R22, RZ, RZ, R7 ;  /* 0x000000ffff167224 */ /* 0x002fe200078e0007 */
[----:B----4-:R-:W-:Y:S02]  /*9d020*/  IADD3 R19, P5, R19, R8, RZ ;  /* 0x0000000813137210 */ /* 0x010fe40007fbe0ff */
[----:B--2---:R-:W-:-:S03]  /*9d030*/  SEL R7, RZ, 0x4, !P4 ;  /* 0x00000004ff077807 */ /* 0x004fc60006000000 */
[----:B------:R-:W-:Y:S01]  /*9d040*/  IMAD.X R21, R21, 0x1, R2, P5 ;  /* 0x0000000115157824 */ /* 0x000fe200028e0602 */
[----:B------:R-:W-:Y:S02]  /*9d050*/  MOV R23, R20 ;  /* 0x0000001400177202 */ /* 0x000fe40000000f00 */
[----:B------:R-:W-:Y:S02]  /*9d060*/  SEL R7, R7, RZ, !P0 ;  /* 0x000000ff07077207 */ /* 0x000fe40004000000 */
[----:B------:R-:W-:Y:S01]  /*9d070*/  IADD3 R9, P6, R9, R8, RZ ;  /* 0x0000000809097210 */ /* 0x000fe20007fde0ff */
[----:B------:R1:W-:Y:S01]  /*9d080*/  STL [R1+0x1954], R20 ;  /* 0x0019541401007387 */ /* 0x0003e20000100800 */
[----:B------:R-:W-:Y:S02]  /*9d090*/  ISETP.NE.U32.AND P4, PT, R7, RZ, PT ;  /* 0x000000ff0700720c */ /* 0x000fe40003f85070 */
[----:B------:R-:W-:Y:S01]  /*9d0a0*/  IADD3.X R18, R18, R2, RZ, P6, !PT ;  /* 0x0000000212127210 */ /* 0x000fe200037fe4ff */
[----:B------:R2:W-:Y:S04]  /*9d0b0*/  LDGSTS.E [R4+-0x30000], desc[UR60][R22.64], P1 ;  /* 0xd000000016047fae */ /* 0x0005e8000892187c */
[----:B-1----:R-:W3:Y:S04]  /*9d0c0*/  LDL.LU R20, [R1+0x1980] ;  /* 0x0019800001147983 */ /* 0x002ee80000300800 */
[----:B------:R-:W4:Y:S01]  /*9d0d0*/  LDL.LU R7, [R1+0x1988] ;  /* 0x0019880001077983 */ /* 0x000f220000300800 */
[----:B--2---:R-:W-:Y:S01]  /*9d0e0*/  IMAD.MOV.U32 R22, RZ, RZ, R19 ;  /* 0x000000ffff167224 */ /* 0x004fe200078e0013 */
[----:B------:R-:W-:-:S02]  /*9d0f0*/  MOV R23, R21 ;  /* 0x0000001500177202 */ /* 0x000fc40000000f00 */
[----:B------:R-:W-:Y:S04]  /*9d100*/  STL [R1+0x1960], R19 ;  /* 0x0019601301007387 */ /* 0x000fe80000100800 */
[----:B------:R1:W-:Y:S04]  /*9d110*/  STL [R1+0x195c], R21 ;  /* 0x00195c1501007387 */ /* 0x0003e80000100800 */
[----:B------:R2:W-:Y:S04]  /*9d120*/  STL [R1+0x1968], R9 ;  /* 0x0019680901007387 */ /* 0x0005e80000100800 */
[----:B------:R2:W-:Y:S01]  /*9d130*/  LDGSTS.E [R4+-0x2c000], desc[UR60][R22.64], P1 ;  /* 0xd400000016047fae */ /* 0x0005e2000892187c */
[----:B------:R-:W-:-:S03]  /*9d140*/  ISETP.GT.AND P1, PT, R3, 0x42, PT ;  /* 0x000000420300780c */ /* 0x000fc60003f24270 */
[----:B------:R2:W-:Y:S04]  /*9d150*/  STL [R1+0x1964], R18 ;  /* 0x0019641201007387 */ /* 0x0005e80000100800 */
[----:B-1----:R-:W4:Y:S01]  /*9d160*/  LDL.LU R21, [R1+0x197c] ;  /* 0x00197c0001157983 */ /* 0x002f220000300800 */
[----:B--2---:R-:W-:Y:S01]  /*9d170*/  IMAD.MOV.U32 R22, RZ, RZ, R9 ;  /* 0x000000ffff167224 */ /* 0x004fe200078e0009 */
[----:B------:R-:W-:Y:S02]  /*9d180*/  SEL R9, RZ, 0x4, !P1 ;  /* 0x00000004ff097807 */ /* 0x000fe40004800000 */
[----:B------:R-:W2:Y:S01]  /*9d190*/  LDL.LU R19, [R1+0x1984] ;  /* 0x0019840001137983 */ /* 0x000ea20000300800 */
[----:B------:R-:W-:Y:S02]  /*9d1a0*/  MOV R23, R18 ;  /* 0x0000001200177202 */ /* 0x000fe40000000f00 */
[----:B------:R-:W-:-:S03]  /*9d1b0*/  SEL R9, R9, RZ, !P0 ;  /* 0x000000ff09097207 */ /* 0x000fc60004000000 */
[----:B------:R-:W-:Y:S01]  /*9d1c0*/  LDGSTS.E [R4+-0x2fffc], desc[UR60][R22.64], P4 ;  /* 0xd000400016047fae */ /* 0x000fe2000a12187c */
[----:B------:R-:W-:Y:S02]  /*9d1d0*/  IADD3 R16, P5, R16, R8, RZ ;  /* 0x0000000810107210 */ /* 0x000fe40007fbe0ff */
[----:B------:R-:W-:-:S03]  /*9d1e0*/  ISETP.NE.U32.AND P1, PT, R9, RZ, PT ;  /* 0x000000ff0900720c */ /* 0x000fc60003f25070 */
[----:B------:R-:W-:Y:S01]  /*9d1f0*/  IMAD.X R17, R17, 0x1, R2, P5 ;  /* 0x0000000111117824 */ /* 0x000fe200028e0602 */
[----:B------:R-:W2:Y:S01]  /*9d200*/  LDL.LU R22, [R1+0x1990] ;  /* 0x0019900001167983 */ /* 0x000ea20000300800 */
[----:B------:R-:W-:-:S03]  /*9d210*/  IADD3 R11, P6, R11, R8, RZ ;  /* 0x000000080b0b7210 */ /* 0x000fc60007fde0ff */
[----:B------:R-:W2:Y:S01]  /*9d220*/  LDL.LU R9, [R1+0x1b58] ;  /* 0x001b580001097983 */ /* 0x000ea20000300800 */
[----:B------:R-:W-:-:S03]  /*9d230*/  IADD3.X R12, R12, R2, RZ, P6, !PT ;  /* 0x000000020c0c7210 */ /* 0x000fc600037fe4ff */
[----:B------:R1:W-:Y:S04]  /*9d240*/  STL [R1+0x1970], R16 ;  /* 0x0019701001007387 */ /* 0x0003e80000100800 */
[----:B------:R-:W-:Y:S04]  /*9d250*/  STL [R1+0x196c], R17 ;  /* 0x00196c1101007387 */ /* 0x000fe80000100800 */
[----:B------:R1:W-:Y:S04]  /*9d260*/  STL [R1+0x1978], R11 ;  /* 0x0019780b01007387 */ /* 0x0003e80000100800 */
[----:B------:R1:W-:Y:S04]  /*9d270*/  STL [R1+0x1974], R12 ;  /* 0x0019740c01007387 */ /* 0x0003e80000100800 */
[----:B------:R-:W2:Y:S04]  /*9d280*/  LDL.LU R23, [R1+0x198c] ;  /* 0x00198c0001177983 */ /* 0x000ea80000300800 */
[----:B------:R-:W2:Y:S04]  /*9d290*/  LDL.LU R18, [R1+0x1b54] ;  /* 0x001b540001127983 */ /* 0x000ea80000300800 */
        /* <DEDUP_REMOVED lines=8> */
[----:B------:R-:W2:Y:S04]  /*9d320*/  LDL.LU R16, [R1+0x1b5c] ;  /* 0x001b5c0001107983 */ /* 0x000ea80000300800 */
[----:B------:R-:W2:Y:S04]  /*9d330*/  LDL.LU R11, [R1+0x1b60] ;  /* 0x001b6000010b7983 */ /* 0x000ea80000300800 */
[----:B------:R-:W2:Y:S04]  /*9d340*/  LDL.LU R17, [R1+0x1b64] ;  /* 0x001b640001117983 */ /* 0x000ea80000300800 */
[----:B------:R-:W2:Y:S01]  /*9d350*/  LDL.LU R12, [R1+0x1b68] ;  /* 0x001b6800010c7983 */ /* 0x000ea20000300800 */
[----:B---3--:R-:W-:-:S02]  /*9d360*/  IADD3 R20, P5, R20, R8, RZ ;  /* 0x0000000814147210 */ /* 0x008fc40007fbe0ff */
[----:B----4-:R-:W-:-:S03]  /*9d370*/  IADD3 R7, P6, R7, R8, RZ ;  /* 0x0000000807077210 */ /* 0x010fc60007fde0ff */
[----:B------:R1:W-:Y:S01]  /*9d380*/  STL [R1+0x1980], R20 ;  /* 0x0019801401007387 */ /* 0x0003e20000100800 */
[----:B------:R-:W-:-:S05]  /*9d390*/  IMAD.X R21, R21, 0x1, R2, P5 ;  /* 0x0000000115157824 */ /* 0x000fca00028e0602 */
[----:B------:R1:W-:Y:S01]  /*9d3a0*/  LDGSTS.E [R4+-0x2bff8], desc[UR60][R20.64], P1 ;  /* 0xd400800014047fae */ /* 0x0003e2000892187c */
[----:B--2---:R-:W-:Y:S02]  /*9d3b0*/  IADD3.X R19, R19, R2, RZ, P6, !PT ;  /* 0x0000000213137210 */ /* 0x004fe400037fe4ff */
[----:B------:R-:W-:Y:S01]  /*9d3c0*/  ISETP.GT.AND P1, PT, R3, 0x60, PT ;  /* 0x000000600300780c */ /* 0x000fe20003f24270 */
[----:B------:R2:W-:Y:S04]  /*9d3d0*/  STL [R1+0x197c], R21 ;  /* 0x00197c1501007387 */ /* 0x0005e80000100800 */
[----:B------:R3:W-:Y:S01]  /*9d3e0*/  STL [R1+0x1988], R7 ;  /* 0x0019880701007387 */ /* 0x0007e20000100800 */
[----:B-1----:R-:W-:Y:S01]  /*9d3f0*/  IMAD.MOV.U32 R20, RZ, RZ, R7 ;  /* 0x000000ffff147224 */ /* 0x002fe200078e0007 */
[----:B--2---:R-:W-:-:S02]  /*9d400*/  MOV R21, R19 ;  /* 0x0000001300157202 */ /* 0x004fc40000000f00 */
[----:B---3--:R-:W-:Y:S01]  /*9d410*/  SEL R7, RZ, 0x4, !P1 ;  /* 0x00000004ff077807 */ /* 0x008fe20004800000 */
[----:B------:R1:W-:Y:S01]  /*9d420*/  STL [R1+0x1984], R19 ;  /* 0x0019841301007387 */ /* 0x0003e20000100800 */
[-C--:B------:R-:W-:Y:S02]  /*9d430*/  IADD3 R22, P5, R22, R8.reuse, RZ ;  /* 0x0000000816167210 */ /* 0x080fe40007fbe0ff */
[----:B------:R-:W-:Y:S01]  /*9d440*/  SEL R7, R7, RZ, !P0 ;  /* 0x000000ff07077207 */ /* 0x000fe20004000000 */
[----:B------:R-:W-:Y:S01]  /*9d450*/  LDGSTS.E [R4+-0x2fff4], desc[UR60][R20.64], P4 ;  /* 0xd000c00014047fae */ /* 0x000fe2000a12187c */
[----:B------:R-:W-:Y:S02]  /*9d460*/  IADD3 R9, P6, R9, R8, RZ ;  /* 0x0000000809097210 */ /* 0x000fe40007fde0ff */
[----:B------:R-:W-:Y:S01]  /*9d470*/  ISETP.NE.U32.AND P1, PT, R7, RZ, PT ;  /* 0x000000ff0700720c */ /* 0x000fe20003f25070 */
[----:B------:R-:W2:Y:S04]  /*9d480*/  LDL.LU R21, [R1+0x1b6c] ;  /* 0x001b6c0001157983 */ /* 0x000ea80000300800 */
[----:B------:R-:W3:Y:S04]  /*9d490*/  LDL.LU R20, [R1+0x1b70] ;  /* 0x001b700001147983 */ /* 0x000ee80000300800 */
[----:B-1----:R-:W4:Y:S01]  /*9d4a0*/  LDL.LU R19, [R1+0x1b74] ;  /* 0x001b740001137983 */ /* 0x002f220000300800 */
[----:B------:R-:W-:-:S03]  /*9d4b0*/  IMAD.X R23, R23, 0x1, R2, P5 ;  /* 0x0000000117177824 */ /* 0x000fc600028e0602 */
[----:B------:R-:W4:Y:S01]  /*9d4c0*/  LDL.LU R7, [R1+0x1b78] ;  /* 0x001b780001077983 */ /* 0x000f220000300800 */
[----:B------:R-:W-:-:S03]  /*9d4d0*/  IADD3.X R18, R18, R2, RZ, P6, !PT ;  /* 0x0000000212127210 */ /* 0x000fc600037fe4ff */
[----:B------:R1:W-:Y:S01]  /*9d4e0*/  LDGSTS.E [R4+-0x2bff4], desc[UR60][R22.64], P4 ;  /* 0xd400c00016047fae */ /* 0x0003e2000a12187c */
[----:B------:R-:W-:-:S03]  /*9d4f0*/  ISETP.GT.AND P4, PT, R3, 0x61, PT ;  /* 0x000000610300780c */ /* 0x000fc60003f84270 */
[----:B------:R-:W-:Y:S04]  /*9d500*/  STL [R1+0x1990], R22 ;  /* 0x0019901601007387 */ /* 0x000fe80000100800 */
[----:B------:R1:W-:Y:S04]  /*9d510*/  STL [R1+0x198c], R23 ;  /* 0x00198c1701007387 */ /* 0x0003e80000100800 */
[----:B------:R1:W-:Y:S04]  /*9d520*/  STL [R1+0x1b58], R9 ;  /* 0x001b580901007387 */ /* 0x0003e80000100800 */
[----:B------:R1:W-:Y:S02]  /*9d530*/  STL [R1+0x1b54], R18 ;  /* 0x001b541201007387 */ /* 0x0003e40000100800 */
[----:B-1----:R-:W-:Y:S01]  /*9d540*/  MOV R23, R18 ;  /* 0x0000001200177202 */ /* 0x002fe20000000f00 */
[----:B------:R-:W-:-:S02]  /*9d550*/  IMAD.MOV.U32 R22, RZ, RZ, R9 ;  /* 0x000000ffff167224 */ /* 0x000fc400078e0009 */
[----:B------:R-:W4:Y:S01]  /*9d560*/  LDL.LU R9, [R1+0x1b80] ;  /* 0x001b800001097983 */ /* 0x000f220000300800 */
[----:B------:R-:W-:-:S03]  /*9d570*/  SEL R18, RZ, 0x4, !P4 ;  /* 0x00000004ff127807 */ /* 0x000fc60006000000 */
[----:B------:R1:W-:Y:S01]  /*9d580*/  LDGSTS.E [R4+-0x28000], desc[UR60][R22.64], P1 ;  /* 0xd800000016047fae */ /* 0x0003e2000892187c */
[----:B------:R-:W-:-:S04]  /*9d590*/  SEL R18, R18, RZ, !P0 ;  /* 0x000000ff12127207 */ /* 0x000fc80004000000 */
[----:B------:R-:W-:Y:S02]  /*9d5a0*/  ISETP.NE.U32.AND P4, PT, R18, RZ, PT ;  /* 0x000000ff1200720c */ /* 0x000fe40003f85070 */
[----:B------:R-:W4:Y:S01]  /*9d5b0*/  LDL.LU R18, [R1+0x1b7c] ;  /* 0x001b7c0001127983 */ /* 0x000f220000300800 */
[----:B------:R-:W-:-:S05]  /*9d5c0*/  IADD3 R11, P5, R11, R8, RZ ;  /* 0x000000080b0b7210 */ /* 0x000fca0007fbe0ff */
[----:B------:R-:W-:Y:S01]  /*9d5d0*/  IMAD.X R16, R16, 0x1, R2, P5 ;  /* 0x0000000110107824 */ /* 0x000fe200028e0602 */
[----:B------:R-:W-:Y:S01]  /*9d5e0*/  IADD3 R12, P6, R12, R8, RZ ;  /* 0x000000080c0c7210 */ /* 0x000fe20007fde0ff */
[----:B------:R-:W-:Y:S03]  /*9d5f0*/  STL [R1+0x1b60], R11 ;  /* 0x001b600b01007387 */ /* 0x000fe60000100800 */
[----:B------:R-:W-:Y:S01]  /*9d600*/  IADD3.X R17, R17, R2, RZ, P6, !PT ;  /* 0x0000000211117210 */ /* 0x000fe200037fe4ff */
[----:B------:R1:W-:Y:S02]  /*9d610*/  STL [R1+0x1b5c], R16 ;  /* 0x001b5c1001007387 */ /* 0x0003e40000100800 */
[----:B-1----:R-:W-:Y:S01]  /*9d620*/  IMAD.MOV.U32 R22, RZ, RZ, R11 ;  /* 0x000000ffff167224 */ /* 0x002fe200078e000b */
[----:B------:R-:W-:Y:S01]  /*9d630*/  MOV R23, R16 ;  /* 0x0000001000177202 */ /* 0x000fe20000000f00 */
[----:B------:R-:W-:Y:S04]  /*9d640*/  STL [R1+0x1b68], R12 ;  /* 0x001b680c01007387 */ /* 0x000fe80000100800 */
[----:B------:R1:W-:Y:S04]  /*9d650*/  STL [R1+0x1b64], R17 ;  /* 0x001b641101007387 */ /* 0x0003e80000100800 */
[----:B------:R-:W4:Y:S04]  /*9d660*/  LDL.LU R16, [R1+0x1b88] ;  /* 0x001b880001107983 */ /* 0x000f280000300800 */
[----:B------:R-:W4:Y:S04]  /*9d670*/  LDL.LU R11, [R1+0x1b90] ;  /* 0x001b9000010b7983 */ /* 0x000f280000300800 */
[----:B------:R1:W-:Y:S02]  /*9d680*/  LDGSTS.E [R4+-0x24000], desc[UR60][R22.64], P1 ;  /* 0xdc00000016047fae */ /* 0x0003e4000892187c */
[----:B-1----:R-:W-:Y:S01]  /*9d690*/  MOV R23, R17 ;  /* 0x0000001100177202 */ /* 0x002fe20000000f00 */
[----:B------:R-:W-:Y:S01]  /*9d6a0*/  IMAD.MOV.U32 R22, RZ, RZ, R12 ;  /* 0x000000ffff167224 */ /* 0x000fe200078e000c */
[----:B------:R-:W4:Y:S04]  /*9d6b0*/  LDL.LU R17, [R1+0x1b84] ;  /* 0x001b840001117983 */ /* 0x000f280000300800 */
[----:B------:R-:W4:Y:S01]  /*9d6c0*/  LDL.LU R12, [R1+0x1b8c] ;  /* 0x001b8c00010c7983 */ /* 0x000f220000300800 */
[----:B------:R-:W-:-:S03]  /*9d6d0*/  ISETP.GT.AND P1, PT, R3, 0x62, PT ;  /* 0x000000620300780c */ /* 0x000fc60003f24270 */
[----:B------:R1:W-:Y:S02]  /*9d6e0*/  LDGSTS.E [R4+-0x27ffc], desc[UR60][R22.64], P4 ;  /* 0xd800400016047fae */ /* 0x0003e4000a12187c */
[----:B-1----:R-:W-:-:S04]  /*9d6f0*/  SEL R22, RZ, 0x4, !P1 ;  /* 0x00000004ff167807 */ /* 0x002fc80004800000 */
[----:B------:R-:W-:-:S04]  /*9d700*/  SEL R22, R22, RZ, !P0 ;  /* 0x000000ff16167207 */ /* 0x000fc80004000000 */
[----:B------:R-:W-:Y:S02]  /*9d710*/  ISETP.NE.U32.AND P1, PT, R22, RZ, PT ;  /* 0x000000ff1600720c */ /* 0x000fe40003f25070 */
[----:B---3--:R-:W-:-:S05]  /*9d720*/  IADD3 R20, P5, R20, R8, RZ ;  /* 0x0000000814147210 */ /* 0x008fca0007fbe0ff */
[----:B--2---:R-:W-:Y:S01]  /*9d730*/  IMAD.X R21, R21, 0x1, R2, P5 ;  /* 0x0000000115157824 */ /* 0x004fe200028e0602 */
[----:B----4-:R-:W-:Y:S01]  /*9d740*/  IADD3 R7, P6, R7, R8, RZ ;  /* 0x0000000807077210 */ /* 0x010fe20007fde0ff */
[----:B------:R1:W-:Y:S03]  /*9d750*/  STL [R1+0x1b70], R20 ;  /* 0x001b701401007387 */ /* 0x0003e60000100800 */
[----:B------:R-:W-:Y:S01]  /*9d760*/  IADD3.X R19, R19, R2, RZ, P6, !PT ;  /* 0x0000000213137210 */ /* 0x000fe200037fe4ff */
[----:B------:R2:W-:Y:S04]  /*9d770*/  STL [R1+0x1b6c], R21 ;  /* 0x001b6c1501007387 */ /* 0x0005e80000100800 */
[----:B------:R1:W-:Y:S01]  /*9d780*/  LDGSTS.E [R4+-0x23ffc], desc[UR60][R20.64], P4 ;  /* 0xdc00400014047fae */ /* 0x0003e2000a12187c */
[----:B------:R-:W-:Y:S01]  /*9d790*/  ISETP.GT.AND P4, PT, R3, 0x63, PT ;  /* 0x000000630300780c */ /* 0x000fe20003f84270 */
[----:B-1----:R-:W-:Y:S01]  /*9d7a0*/  IMAD.MOV.U32 R20, RZ, RZ, R7 ;  /* 0x000000ffff147224 */ /* 0x002fe200078e0007 */
[----:B--2---:R-:W-:Y:S01]  /*9d7b0*/  MOV R21, R19 ;  /* 0x0000001300157202 */ /* 0x004fe20000000f00 */
[----:B------:R1:W-:Y:S01]  /*9d7c0*/  STL [R1+0x1b78], R7 ;  /* 0x001b780701007387 */ /* 0x0003e20000100800 */
[----:B------:R-:W-:-:S03]  /*9d7d0*/  IADD3 R9, P5, R9, R8, RZ ;  /* 0x0000000809097210 */ /* 0x000fc60007fbe0ff */
[----:B------:R2:W-:Y:S04]  /*9d7e0*/  LDGSTS.E [R4+-0x27ff8], desc[UR60][R20.64], P1 ;  /* 0xd800800014047fae */ /* 0x0005e8000892187c */
[----:B------:R3:W-:Y:S04]  /*9d7f0*/  STL [R1+0x1b74], R19 ;  /* 0x001b741301007387 */ /* 0x0007e80000100800 */
[----:B-1----:R-:W4:Y:S01]  /*9d800*/  LDL.LU R7, [R1+0x1598] ;  /* 0x0015980001077983 */ /* 0x002f220000300800 */
[----:B--2---:R-:W-:Y:S01]  /*9d810*/  SEL R20, RZ, 0x4, !P4 ;  /* 0x00000004ff147807 */ /* 0x004fe20006000000 */
[----:B------:R-:W-:-:S02]  /*9d820*/  IMAD.X R18, R18, 0x1, R2, P5 ;  /* 0x0000000112127824 */ /* 0x000fc400028e0602 */
[----:B---3--:R-:W2:Y:S01]  /*9d830*/  LDL.LU R19, [R1+0x1594] ;  /* 0x0015940001137983 */ /* 0x008ea20000300800 */
[----:B------:R-:W-:Y:S01]  /*9d840*/  SEL R20, R20, RZ, !P0 ;  /* 0x000000ff14147207 */ /* 0x000fe20004000000 */
[----:B------:R-:W-:-:S03]  /*9d850*/  IMAD.MOV.U32 R21, RZ, RZ, R18 ;  /* 0x000000ffff157224 */ /* 0x000fc600078e0012 */
[----:B------:R-:W-:Y:S02]  /*9d860*/  ISETP.NE.U32.AND P4, PT, R20, RZ, PT ;  /* 0x000000ff1400720c */ /* 0x000fe40003f85070 */
[----:B------:R-:W-:Y:S01]  /*9d870*/  MOV R20, R9 ;  /* 0x0000000900147202 */ /* 0x000fe20000000f00 */
[----:B------:R-:W-:Y:S04]  /*9d880*/  STL [R1+0x1b80], R9 ;  /* 0x001b800901007387 */ /* 0x000fe80000100800 */
[----:B------:R1:W-:Y:S04]  /*9d890*/  STL [R1+0x1b7c], R18 ;  /* 0x001b7c1201007387 */ /* 0x0003e80000100800 */
[----:B------:R-:W-:Y:S04]  /*9d8a0*/  LDGSTS.E [R4+-0x23ff8], desc[UR60][R20.64], P1 ;  /* 0xdc00800014047fae */ /* 0x000fe8000892187c */
[----:B------:R-:W3:Y:S04]  /*9d8b0*/  LDL.LU R20, [R1+0x159c] ;  /* 0x00159c0001147983 */ /* 0x000ee80000300800 */
[----:B-1----:R-:W3:Y:S04]  /*9d8c0*/  LDL.LU R18, [R1+0x15a0] ;  /* 0x0015a00001127983 */ /* 0x002ee80000300800 */
[----:B------:R-:W3:Y:S04]  /*9d8d0*/  LDL.LU R21, [R1+0x15a4] ;  /* 0x0015a40001157983 */ /* 0x000ee80000300800 */
[----:B------:R-:W3:Y:S01]  /*9d8e0*/  LDL.LU R9, [R1+0x15a8] ;  /* 0x0015a80001097983 */ /* 0x000ee20000300800 */
[----:B------:R-:W-:-:S02]  /*9d8f0*/  IADD3 R16, P1, R16, R8, RZ ;  /* 0x0000000810107210 */ /* 0x000fc40007f3e0ff */
[----:B------:R-:W-:Y:S02]  /*9d900*/  IADD3 R11, P5, R11, R8, RZ ;  /* 0x000000080b0b7210 */ /* 0x000fe40007fbe0ff */
[----:B------:R-:W-:Y:S01]  /*9d910*/  IADD3.X R17, R17, R2, RZ, P1, !PT ;  /* 0x0000000211117210 */ /* 0x000fe20000ffe4ff */
[----:B------:R1:W-:Y:S02]  /*9d920*/  STL [R1+0x1b88], R16 ;  /* 0x001b881001007387 */ /* 0x0003e40000100800 */
[----:B------:R-:W-:Y:S02]  /*9d930*/  IMAD.X R12, R12, 0x1, R2, P5 ;  /* 0x000000010c0c7824 */ /* 0x000fe400028e0602 */
[----:B------:R1:W-:Y:S04]  /*9d940*/  STL [R1+0x1b84], R17 ;  /* 0x001b841101007387 */ /* 0x0003e80000100800 */
[----:B------:R1:W-:Y:S04]  /*9d950*/  LDGSTS.E [R4+-0x27ff4], desc[UR60][R16.64], P4 ;  /* 0xd800c00010047fae */ /* 0x0003e8000a12187c */
[----:B------:R-:W-:Y:S01]  /*9d960*/  STL [R1+0x1b90], R11 ;  /* 0x001b900b01007387 */ /* 0x000fe20000100800 */
[----:B-1----:R-:W-:Y:S01]  /*9d970*/  MOV R16, R11 ;  /* 0x0000000b00107202 */ /* 0x002fe20000000f00 */
[----:B------:R-:W-:-:S02]  /*9d980*/  IMAD.MOV.U32 R17, RZ, RZ, R12 ;  /* 0x000000ffff117224 */ /* 0x000fc400078e000c */
[----:B------:R1:W-:Y:S04]  /*9d990*/  STL [R1+0x1b8c], R12 ;  /* 0x001b8c0c01007387 */ /* 0x0003e80000100800 */
[----:B------:R1:W-:Y:S04]  /*9d9a0*/  LDGSTS.E [R4+-0x23ff4], desc[UR60][R16.64], P4 ;  /* 0xdc00c00010047fae */ /* 0x0003e8000a12187c */
[----:B------:R-:W3:Y:S04]  /*9d9b0*/  LDL.LU R17, [R1+0x15ac] ;  /* 0x0015ac0001117983 */ /* 0x000ee80000300800 */
[----:B------:R-:W3:Y:S04]  /*9d9c0*/  LDL.LU R16, [R1+0x15b0] ;  /* 0x0015b00001107983 */ /* 0x000ee80000300800 */
[----:B-1----:R-:W3:Y:S04]  /*9d9d0*/  LDL.LU R12, [R1+0x15b4] ;  /* 0x0015b400010c7983 */ /* 0x002ee80000300800 */
[----:B------:R-:W3:Y:S01]  /*9d9e0*/  LDL.LU R11, [R1+0x15b8] ;  /* 0x0015b800010b7983 */ /* 0x000ee20000300800 */
[----:B------:R-:W-:-:S04]  /*9d9f0*/  ISETP.GT.AND P1, PT, R3, 0x4, PT ;  /* 0x000000040300780c */ /* 0x000fc80003f24270 */
[----:B------:R-:W-:-:S04]  /*9da00*/  SEL R4, RZ, 0x4, !P1 ;  /* 0x00000004ff047807 */ /* 0x000fc80004800000 */
[----:B------:R-:W-:-:S04]  /*9da10*/  SEL R4, R4, RZ, !P0 ;  /* 0x000000ff04047207 */ /* 0x000fc80004000000 */
[----:B------:R-:W-:Y:S02]  /*9da20*/  ISETP.NE.U32.AND P4, PT, R4, RZ, PT ;  /* 0x000000ff0400720c */ /* 0x000fe40003f85070 */
[----:B------:R-:W-:-:S04]  /*9da30*/  LOP3.LUT R4, R13, 0x10, RZ, 0x3c, !PT ;  /* 0x000000100d047812 */ /* 0x000fc800078e3cff */
[----:B------:R-:W-:Y:S02]  /*9da40*/  IADD3 R4, R4, 0x200000, R15 ;  /* 0x0020000004047810 */ /* 0x000fe40007ffe00f */
[----:B----4-:R-:W-:-:S04]  /*9da50*/  IADD3 R7, P1, R7, R8, RZ ;  /* 0x0000000807077210 */ /* 0x010fc80007f3e0ff */
[----:B--2---:R-:W-:Y:S02]  /*9da60*/  IADD3.X R19, R19, R2, RZ, P1, !PT ;  /* 0x0000000213137210 */ /* 0x004fe40000ffe4ff */
[----:B------:R-:W-:Y:S01]  /*9da70*/  ISETP.GT.AND P1, PT, R3, 0x5, PT ;  /* 0x000000050300780c */ /* 0x000fe20003f24270 */
[----:B------:R1:W-:Y:S01]  /*9da80*/  STL [R1+0x1598], R7 ;  /* 0x0015980701007387 */ /* 0x0003e20000100800 */
[----:B------:R-:W-:Y:S01]  /*9da90*/  IMAD.MOV.U32 R22, RZ, RZ, R7 ;  /* 0x000000ffff167224 */ /* 0x000fe200078e0007 */
[----:B------:R-:W-:Y:S02]  /*9daa0*/  MOV R23, R19 ;  /* 0x0000001300177202 */ /* 0x000fe40000000f00 */
[----:B------:R2:W-:Y:S04]  /*9dab0*/  STL [R1+0x1594], R19 ;  /* 0x0015941301007387 */ /* 0x0005e80000100800 */
[----:B------:R4:W-:Y:S01]  /*9dac0*/  LDGSTS.E [R4+-0x40000], desc[UR60][R22.64], P4 ;  /* 0xc000000016047fae */ /* 0x0009e2000a12187c */
[----:B-1----:R-:W-:-:S04]  /*9dad0*/  SEL R7, RZ, 0x4, !P1 ;  /* 0x00000004ff077807 */ /* 0x002fc80004800000 */
[----:B------:R-:W-:Y:S01]  /*9dae0*/  SEL R7, R7, RZ, !P0 ;  /* 0x000000ff07077207 */ /* 0x000fe20004000000 */
[----:B--2---:R-:W2:Y:S03]  /*9daf0*/  LDL.LU R19, [R1+0x15c0] ;  /* 0x0015c00001137983 */ /* 0x004ea60000300800 */
[----:B------:R-:W-:Y:S02]  /*9db00*/  ISETP.NE.U32.AND P1, PT, R7, RZ, PT ;  /* 0x000000ff0700720c */ /* 0x000fe40003f25070 */
[----:B------:R-:W2:Y:S01]  /*9db10*/  LDL.LU R7, [R1+0x15c8] ;  /* 0x0015c80001077983 */ /* 0x000ea20000300800 */
[----:B---3--:R-:W-:-:S05]  /*9db20*/  IADD3 R18, P5, R18, R8, RZ ;  /* 0x0000000812127210 */ /* 0x008fca0007fbe0ff */
[----:B------:R-:W-:Y:S01]  /*9db30*/  IMAD.X R20, R20, 0x1, R2, P5 ;  /* 0x0000000114147824 */ /* 0x000fe200028e0602 */
[----:B------:R-:W-:Y:S01]  /*9db40*/  IADD3 R9, P6, R9, R8, RZ ;  /* 0x0000000809097210 */ /* 0x000fe20007fde0ff */
[----:B------:R-:W-:Y:S03]  /*9db50*/  STL [R1+0x15a0], R18 ;  /* 0x0015a01201007387 */ /* 0x000fe60000100800 */
[----:B------:R-:W-:Y:S01]  /*9db60*/  IADD3.X R21, R21, R2, RZ, P6, !PT ;  /* 0x0000000215157210 */ /* 0x000fe200037fe4ff */
[----:B------:R1:W-:Y:S01]  /*9db70*/  STL [R1+0x159c], R20 ;  /* 0x00159c1401007387 */ /* 0x0003e20000100800 */
[----:B----4-:R-:W-:Y:S01]  /*9db80*/  IMAD.MOV.U32 R22, RZ, RZ, R18 ;  /* 0x000000ffff167224 */ /* 0x010fe200078e0012 */
[----:B------:R-:W-:Y:S02]  /*9db90*/  MOV R23, R20 ;  /* 0x0000001400177202 */ /* 0x000fe40000000f00 */
[----:B------:R3:W-:Y:S04]  /*9dba0*/  STL [R1+0x15a8], R9 ;  /* 0x0015a80901007387 */ /* 0x0007e80000100800 */
[----:B------:R-:W-:Y:S04]  /*9dbb0*/  STL [R1+0x15a4], R21 ;  /* 0x0015a41501007387 */ /* 0x000fe80000100800 */
[----:B-1----:R-:W4:Y:S04]  /*9dbc0*/  LDL.LU R20, [R1+0x15bc] ;  /* 0x0015bc0001147983 */ /* 0x002f280000300800 */
[----:B------:R1:W-:Y:S01]  /*9dbd0*/  LDGSTS.E [R4+-0x3c000], desc[UR60][R22.64], P4 ;  /* 0xc400000016047fae */ /* 0x0003e2000a12187c */
[----:B------:R-:W-:-:S03]  /*9dbe0*/  ISETP.GT.AND P4, PT, R3, 0x6, PT ;  /* 0x000000060300780c */ /* 0x000fc60003f84270 */
[----:B------:R-:W4:Y:S01]  /*9dbf0*/  LDL.LU R18, [R1+0x15c4] ;  /* 0x0015c40001127983 */ /* 0x000f220000300800 */
[----:B-1----:R-:W-:Y:S01]  /*9dc00*/  IMAD.MOV.U32 R22, RZ, RZ, R9 ;  /* 0x000000ffff167224 */ /* 0x002fe200078e0009 */
[----:B---3--:R-:W-:Y:S02]  /*9dc10*/  SEL R9, RZ, 0x4, !P4 ;  /* 0x00000004ff097807 */ /* 0x008fe40006000000 */
[----:B------:R-:W-:Y:S02]  /*9dc20*/  MOV R23, R21 ;  /* 0x0000001500177202 */ /* 0x000fe40000000f00 */
[----:B------:R-:W-:-:S03]  /*9dc30*/  SEL R9, R9, RZ, !P0 ;  /* 0x000000ff09097207 */ /* 0x000fc60004000000 */
[----:B------:R-:W-:Y:S01]  /*9dc40*/  LDGSTS.E [R4+-0x3fffc], desc[UR60][R22.64], P1 ;  /* 0xc000400016047fae */ /* 0x000fe2000892187c */
[----:B------:R-:W-:Y:S02]  /*9dc50*/  ISETP.NE.U32.AND P4, PT, R9, RZ, PT ;  /* 0x000000ff0900720c */ /* 0x000fe40003f85070 */
[-C--:B------:R-:W-:Y:S01]  /*9dc60*/  IADD3 R16, P5, R16, R8.reuse, RZ ;  /* 0x0000000810107210 */ /* 0x080fe20007fbe0ff */
[----:B------:R-:W3:Y:S04]  /*9dc70*/  LDL.LU R22, [R1+0x15d0] ;  /* 0x0015d00001167983 */ /* 0x000ee80000300800 */
[----:B------:R-:W-:Y:S01]  /*9dc80*/  IMAD.X R17, R17, 0x1, R2, P5 ;  /* 0x0000000111117824 */ /* 0x000fe200028e0602 */
[----:B------:R-:W-:Y:S01]  /*9dc90*/  IADD3 R11, P6, R11, R8, RZ ;  /* 0x000000080b0b7210 */ /* 0x000fe20007fde0ff */
[----:B------:R-:W3:Y:S03]  /*9dca0*/  LDL.LU R9, [R1+0x1798] ;  /* 0x0017980001097983 */ /* 0x000ee60000300800 */
[----:B------:R-:W-:Y:S01]  /*9dcb0*/  IADD3.X R12, R12, R2, RZ, P6, !PT ;  /* 0x000000020c0c7210 */ /* 0x000fe200037fe4ff */
[----:B------:R-:W-:Y:S04]  /*9dcc0*/  STL [R1+0x15b0], R16 ;  /* 0x0015b01001007387 */ /* 0x000fe80000100800 */
[----:B------:R-:W-:Y:S04]  /*9dcd0*/  STL [R1+0x15ac], R17 ;  /* 0x0015ac1101007387 */ /* 0x000fe80000100800 */
[----:B------:R1:W-:Y:S04]  /*9dce0*/  STL [R1+0x15b8], R11 ;  /* 0x0015b80b01007387 */ /* 0x0003e80000100800 */
[----:B------:R1:W-:Y:S04]  /*9dcf0*/  STL [R1+0x15b4], R12 ;  /* 0x0015b40c01007387 */ /* 0x0003e80000100800 */
[----:B------:R-:W-:Y:S01]  /*9dd00*/  LDGSTS.E [R4+-0x3bffc], desc[UR60][R16.64], P1 ;  /* 0xc400400010047fae */ /* 0x000fe2000892187c */
[----:B------:R-:W-:-:S03]  /*9dd10*/  ISETP.GT.AND P1, PT, R3, 0x7, PT ;  /* 0x000000070300780c */ /* 0x000fc60003f24270 */
[----:B------:R-:W3:Y:S01]  /*9dd20*/  LDL.LU R23, [R1+0x15cc] ;  /* 0x0015cc0001177983 */ /* 0x000ee20000300800 */
[----:B------:R-:W-:Y:S01]  /*9dd30*/  IMAD.MOV.U32 R114, RZ, RZ, R11 ;  /* 0x000000ffff727224 */ /* 0x000fe200078e000b */
[----:B-1----:R-:W-:Y:S02]  /*9dd40*/  SEL R11, RZ, 0x4, !P1 ;  /* 0x00000004ff0b7807 */ /* 0x002fe40004800000 */
[----:B------:R-:W-:Y:S02]  /*9dd50*/  MOV R115, R12 ;  /* 0x0000000c00737202 */ /* 0x000fe40000000f00 */
[----:B------:R-:W-:Y:S01]  /*9dd60*/  SEL R11, R11, RZ, !P0 ;  /* 0x000000ff0b0b7207 */ /* 0x000fe20004000000 */
[----:B------:R-:W3:Y:S04]  /*9dd70*/  LDL.LU R16, [R1+0x1794] ;  /* 0x0017940001107983 */ /* 0x000ee80000300800 */
[----:B------:R-:W3:Y:S01]  /*9dd80*/  LDL.LU R17, [R1+0x179c] ;  /* 0x00179c0001117983 */ /* 0x000ee20000300800 */
[----:B------:R-:W-:-:S03]  /*9dd90*/  ISETP.NE.U32.AND P1, PT, R11, RZ, PT ;  /* 0x000000ff0b00720c */ /* 0x000fc60003f25070 */
[----:B------:R-:W3:Y:S04]  /*9dda0*/  LDL.LU R12, [R1+0x17a0] ;  /* 0x0017a000010c7983 */ /* 0x000ee80000300800 */
[----:B------:R-:W3:Y:S04]  /*9ddb0*/  LDL.LU R21, [R1+0x17a4] ;  /* 0x0017a40001157983 */ /* 0x000ee80000300800 */
[----:B------:R-:W3:Y:S04]  /*9ddc0*/  LDL.LU R11, [R1+0x17a8] ;  /* 0x0017a800010b7983 */ /* 0x000ee80000300800 */
[----:B------:R1:W-:Y:S01]  /*9ddd0*/  LDGSTS.E [R4+-0x3fff8], desc[UR60][R114.64], P4 ;  /* 0xc000800072047fae */ /* 0x0003e2000a12187c */
[----:B--2---:R-:W-:-:S02]  /*9dde0*/  IADD3 R19, P5, R19, R8, RZ ;  /* 0x0000000813137210 */ /* 0x004fc40007fbe0ff */
[----:B------:R-:W-:-:S03]  /*9ddf0*/  IADD3 R7, P6, R7, R8, RZ ;  /* 0x0000000807077210 */ /* 0x000fc60007fde0ff */
        /* <DEDUP_REMOVED lines=16> */
[-C--:B---3--:R-:W-:Y:S02]  /*9df00*/  IADD3 R22, P5, R22, R8.reuse, RZ ;  /* 0x0000000816167210 */ /* 0x088fe40007fbe0ff */
        /* <DEDUP_REMOVED lines=10> */
[----:B------:R1:W-:Y:S02]  /*9dfb0*/  STL [R1+0x1798], R9 ;  /* 0x0017980901007387 */ /* 0x0003e40000100800 */
[----:B-1----:R-:W-:Y:S01]  /*9dfc0*/  IMAD.MOV.U32 R22, RZ, RZ, R9 ;  /* 0x000000ffff167224 */ /* 0x002fe200078e0009 */
[----:B------:R-:W-:Y:S02]  /*9dfd0*/  IADD3 R12, P5, R12, R8, RZ ;  /* 0x000000080c0c7210 */ /* 0x000fe40007fbe0ff */
[----:B------:R-:W-:Y:S02]  /*9dfe0*/  IADD3.X R16, R16, R2, RZ, P6, !PT ;  /* 0x0000000210107210 */ /* 0x000fe400037fe4ff */
[----:B------:R-:W-:-:S02]  /*9dff0*/  SEL R9, RZ, 0x4, !P1 ;  /* 0x00000004ff097807 */ /* 0x000fc40004800000 */
[----:B------:R-:W-:Y:S02]  /*9e000*/  IADD3 R11, P6, R11, R8, RZ ;  /* 0x000000080b0b7210 */ /* 0x000fe40007fde0ff */
        /* <DEDUP_REMOVED lines=48> */
[----:B------:R-:W-:-:S03]  /*9e310*/  IADD3 R16, P5, R16, R8, RZ ;  /* 0x0000000810107210 */ /* 0x000fc60007fbe0ff */
[----:B------:R-:W4:Y:S01]  /*9e320*/  LDL.LU R18, [R1+0x19a4] ;  /* 0x0019a40001127983 */ /* 0x000f220000300800 */
[----:B------:R-:W-:Y:S02]  /*9e330*/  ISETP.NE.U32.AND P1, PT, R7, RZ, PT ;  /* 0x000000ff0700720c */ /* 0x000fe40003f25070 */
[----:B------:R-:W-:Y:S01]  /*9e340*/  IADD3 R9, P6, R9, R8, RZ ;  /* 0x0000000809097210 */ /* 0x000fe20007fde0ff */
        /* <DEDUP_REMOVED lines=56> */
[----:B------:R-:W-:Y:S02]  /*9e6d0*/  ISETP.NE.U32.AND P4, PT, R7, RZ, PT ;  /* 0x000000ff0700720c */ /* 0x000fe40003f85070 */
[-C--:B------:R-:W-:Y:S01]  /*9e6e0*/  IADD3 R16, P5, R16, R8.reuse, RZ ;  /* 0x0000000810107210 */ /* 0x080fe20007fbe0ff */
[----:B------:R-:W2:Y:S04]  /*9e6f0*/  LDL.LU R22, [R1+0x19d0] ;  /* 0x0019d00001167983 */ /* 0x000ea80000300800 */
[----:B------:R-:W-:Y:S01]  /*9e700*/  IMAD.X R17, R17, 0x1, R2, P5 ;  /* 0x0000000111117824 */ /* 0x000fe200028e0602 */
[----:B------:R-:W2:Y:S01]  /*9e710*/  LDL.LU R7, [R1+0x1b98] ;  /* 0x001b980001077983 */ /* 0x000ea20000300800 */
[----:B------:R-:W-:-:S03]  /*9e720*/  IADD3 R9, P6, R9, R8, RZ ;  /* 0x0000000809097210 */ /* 0x000fc60007fde0ff */
[----:B------:R1:W-:Y:S01]  /*9e730*/  STL [R1+0x19b0], R16 ;  /* 0x0019b01001007387 */ /* 0x0003e20000100800 */
[----:B------:R-:W-:-:S03]  /*9e740*/  IADD3.X R12, R12, R2, RZ, P6, !PT ;  /* 0x000000020c0c7210 */ /* 0x000fc600037fe4ff */
        /* <DEDUP_REMOVED lines=164> */
[----:B------:R-:W3:Y:S01]  /*9f190*/  LDL.LU R7, [R1+0x17d8] ;  /* 0x0017d80001077983 */ /* 0x000ee20000300800 */
[----:B------:R-:W-:-:S03]  /*9f1a0*/  IADD3 R9, P6, R9, R8, RZ ;  /* 0x0000000809097210 */ /* 0x000fc60007fde0ff */
[----:B------:R-:W-:Y:S01]  /*9f1b0*/  LDGSTS.E [R4+-0x3bffc], desc[UR60][R16.64], P1 ;  /* 0xc400400010047fae */ /* 0x000fe2000892187c */
[----:B------:R-:W-:-:S03]  /*9f1c0*/  IADD3.X R12, R12, R2, RZ, P6, !PT ;  /* 0x000000020c0c7210 */ /* 0x000fc600037fe4ff */
[----:B------:R-:W-:Y:S04]  /*9f1d0*/  STL [R1+0x15f0], R16 ;  /* 0x0015f01001007387 */ /* 0x000fe80000100800 */
[----:B------:R-:W-:Y:S01]  /*9f1e0*/  STL [R1+0x15ec], R17 ;  /* 0x0015ec1101007387 */ /* 0x000fe20000100800 */
[----:B------:R-:W-:-:S03]  /*9f1f0*/  ISETP.GT.AND P1, PT, R3, 0xb, PT ;  /* 0x0000000b0300780c */ /* 0x000fc60003f24270 */
[----:B------:R1:W-:Y:S04]  /*9f200*/  STL [R1+0x15f8], R9 ;  /* 0x0015f80901007387 */ /* 0x0003e80000100800 */
[----:B------:R1:W-:Y:S04]  /*9f210*/  STL [R1+0x15f4], R12 ;  /* 0x0015f40c01007387 */ /* 0x0003e80000100800 */
[----:B------:R-:W3:Y:S01]  /*9f220*/  LDL.LU R23, [R1+0x160c] ;  /* 0x00160c0001177983 */ /* 0x000ee20000300800 */
[----:B------:R-:W-:Y:S01]  /*9f230*/  IMAD.MOV.U32 R114, RZ, RZ, R9 ;  /* 0x000000ffff727224 */ /* 0x000fe200078e0009 */
[----:B-1----:R-:W-:-:S02]  /*9f240*/  SEL R9, RZ, 0x4, !P1 ;  /* 0x00000004ff097807 */ /* 0x002fc40004800000 */
[----:B------:R-:W3:Y:S02]  /*9f250*/  LDL.LU R16, [R1+0x17d4] ;  /* 0x0017d40001107983 */ /* 0x000ee40000300800 */
[----:B------:R-:W-:Y:S02]  /*9f260*/  SEL R9, R9, RZ, !P0 ;  /* 0x000000ff09097207 */ /* 0x000fe40004000000 */
[----:B------:R-:W-:Y:S01]  /*9f270*/  MOV R115, R12 ;  /* 0x0000000c00737202 */ /* 0x000fe20000000f00 */
        /* <DEDUP_REMOVED lines=1485> */
[----:B------:R-:W-:Y:S04]  /*a4f50*/  STL [R1+0x1ae4], R18 ;  /* 0x001ae41201007387 */ /* 0x000fe80000100800 */
        /* <DEDUP_REMOVED lines=13> */
[----:B------:R-:W-:Y:S01]  /*a5030*/  STL [R1+0x1af0], R16 ;  /* 0x001af01001007387 */ /* 0x000fe20000100800 */
[----:B------:R-:W-:-:S03]  /*a5040*/  IADD3.X R12, R12, R2, RZ, P6, !PT ;  /* 0x000000020c0c7210 */ /* 0x000fc600037fe4ff */
[----:B------:R1:W-:Y:S04]  /*a5050*/  STL [R1+0x1aec], R17 ;  /* 0x001aec1101007387 */ /* 0x0003e80000100800 */
[----:B------:R1:W-:Y:S04]  /*a5060*/  STL [R1+0x1af8], R11 ;  /* 0x001af80b01007387 */ /* 0x0003e80000100800 */
[----:B------:R1:W-:Y:S04]  /*a5070*/  STL [R1+0x1af4], R12 ;  /* 0x001af40c01007387 */ /* 0x0003e80000100800 */
[----:B------:R-:W2:Y:S04]  /*a5080*/  LDL.LU R23, [R1+0x1b0c] ;  /* 0x001b0c0001177983 */ /* 0x000ea80000300800 */
[----:B------:R-:W-:Y:S04]  /*a5090*/  LDGSTS.E [R4+-0x2bffc], desc[UR60][R16.64], P1 ;  /* 0xd400400010047fae */ /* 0x000fe8000892187c */
[----:B-1----:R-:W2:Y:S01]  /*a50a0*/  LDL.LU R17, [R1+0x1cd4] ;  /* 0x001cd40001117983 */ /* 0x002ea20000300800 */
[----:B------:R-:W-:Y:S01]  /*a50b0*/  ISETP.GT.AND P1, PT, R3, 0x5b, PT ;  /* 0x0000005b0300780c */ /* 0x000fe20003f24270 */
[----:B------:R-:W-:-:S02]  /*a50c0*/  IMAD.MOV.U32 R114, RZ, RZ, R11 ;  /* 0x000000ffff727224 */ /* 0x000fc400078e000b */
[----:B------:R-:W2:Y:S01]  /*a50d0*/  LDL.LU R16, [R1+0x1cdc] ;  /* 0x001cdc0001107983 */ /* 0x000ea20000300800 */
[----:B------:R-:W-:-:S04]  /*a50e0*/  SEL R11, RZ, 0x4, !P1 ;  /* 0x00000004ff0b7807 */ /* 0x000fc80004800000 */
[----:B------:R-:W-:-:S04]  /*a50f0*/  SEL R11, R11, RZ, !P0 ;  /* 0x000000ff0b0b7207 */ /* 0x000fc80004000000 */
[----:B------:R-:W-:Y:S02]  /*a5100*/  ISETP.NE.U32.AND P1, PT, R11, RZ, PT ;  /* 0x000000ff0b00720c */ /* 0x000fe40003f25070 */
[----:B------:R-:W2:Y:S01]  /*a5110*/  LDL.LU R11, [R1+0x1ce0] ;  /* 0x001ce000010b7983 */ /* 0x000ea20000300800 */
[----:B------:R-:W-:-:S03]  /*a5120*/  MOV R115, R12 ;  /* 0x0000000c00737202 */ /* 0x000fc60000000f00 */
[----:B------:R-:W2:Y:S04]  /*a5130*/  LDL.LU R18, [R1+0x1ce4] ;  /* 0x001ce40001127983 */ /* 0x000ea80000300800 */
[----:B------:R-:W2:Y:S04]  /*a5140*/  LDL.LU R12, [R1+0x1ce8] ;  /* 0x001ce800010c7983 */ /* 0x000ea80000300800 */
[----:B------:R-:W-:Y:S01]  /*a5150*/  LDGSTS.E [R4+-0x2fff8], desc[UR60][R114.64], P4 ;  /* 0xd000800072047fae */ /* 0x000fe2000a12187c */
[-C--:B---3--:R-:W-:Y:S02]  /*a5160*/  IADD3 R20, P5, R20, R8.reuse, RZ ;  /* 0x0000000814147210 */ /* 0x088fe40007fbe0ff */
        /* <DEDUP_REMOVED lines=21> */
[----:B------:R-:W4:Y:S04]  /*a52c0*/  LDL.LU R7, [R1+0x1cf8] ;  /* 0x001cf80001077983 */ /* 0x000f280000300800 */
[----:B------:R1:W-:Y:S01]  /*a52d0*/  LDGSTS.E [R4+-0x2bff4], desc[UR60][R22.64], P1 ;  /* 0xd400c00016047fae */ /* 0x0003e2000892187c */
[----:B------:R-:W-:-:S03]  /*a52e0*/  ISETP.GT.AND P1, PT, R3, 0x79, PT ;  /* 0x000000790300780c */ /* 0x000fc60003f24270 */
[----:B------:R-:W-:Y:S01]  /*a52f0*/  STL [R1+0x1b10], R22 ;  /* 0x001b101601007387 */ /* 0x000fe20000100800 */
[----:B------:R-:W-:-:S03]  /*a5300*/  IADD3.X R17, R17, R2, RZ, P6, !PT ;  /* 0x0000000211117210 */ /* 0x000fc600037fe4ff */
        /* <DEDUP_REMOVED lines=11> */
[-C--:B------:R-:W-:Y:S02]  /*a53c0*/  IADD3 R11, P5, R11, R8.reuse, RZ ;  /* 0x000000080b0b7210 */ /* 0x080fe40007fbe0ff */
[----:B------:R-:W-:-:S03]  /*a53d0*/  IADD3 R12, P6, R12, R8, RZ ;  /* 0x000000080c0c7210 */ /* 0x000fc60007fde0ff */
[----:B------:R-:W-:Y:S01]  /*a53e0*/  IMAD.X R16, R16, 0x1, R2, P5 ;  /* 0x0000000110107824 */ /* 0x000fe200028e0602 */
[----:B------:R-:W-:Y:S01]  /*a53f0*/  IADD3.X R18, R18, R2, RZ, P6, !PT ;  /* 0x0000000212127210 */ /* 0x000fe200037fe4ff */
[----:B------:R-:W-:Y:S01]  /*a5400*/  STL [R1+0x1ce0], R11 ;  /* 0x001ce00b01007387 */ /* 0x000fe20000100800 */
[----:B-1----:R-:W-:Y:S02]  /*a5410*/  IMAD.MOV.U32 R22, RZ, RZ, R11 ;  /* 0x000000ffff167224 */ /* 0x002fe400078e000b */
[----:B------:R-:W-:Y:S01]  /*a5420*/  MOV R23, R16 ;  /* 0x0000001000177202 */ /* 0x000fe20000000f00 */
[----:B------:R1:W-:Y:S04]  /*a5430*/  STL [R1+0x1cdc], R16 ;  /* 0x001cdc1001007387 */ /* 0x0003e80000100800 */
[----:B------:R-:W-:Y:S04]  /*a5440*/  STL [R1+0x1ce8], R12 ;  /* 0x001ce80c01007387 */ /* 0x000fe80000100800 */
[----:B------:R1:W-:Y:S04]  /*a5450*/  STL [R1+0x1ce4], R18 ;  /* 0x001ce41201007387 */ /* 0x0003e80000100800 */
[----:B-1----:R-:W4:Y:S04]  /*a5460*/  LDL.LU R16, [R1+0x1d08] ;  /* 0x001d080001107983 */ /* 0x002f280000300800 */
[----:B------:R1:W-:Y:S04]  /*a5470*/  LDGSTS.E [R4+-0x24000], desc[UR60][R22.64], P4 ;  /* 0xdc00000016047fae */ /* 0x0003e8000a12187c */
[----:B------:R-:W4:Y:S01]  /*a5480*/  LDL.LU R11, [R1+0x1d10] ;  /* 0x001d1000010b7983 */ /* 0x000f220000300800 */
[----:B-1----:R-:W-:-:S03]  /*a5490*/  MOV R23, R18 ;  /* 0x0000001200177202 */ /* 0x002fc60000000f00 */
[----:B------:R-:W4:Y:S01]  /*a54a0*/  LDL.LU R18, [R1+0x1d04] ;  /* 0x001d040001127983 */ /* 0x000f220000300800 */
[----:B------:R-:W-:-:S03]  /*a54b0*/  IMAD.MOV.U32 R22, RZ, RZ, R12 ;  /* 0x000000ffff167224 */ /* 0x000fc600078e000c */
        /* <DEDUP_REMOVED lines=15> */
[----:B--2---:R-:W-:-:S05]  /*a55b0*/  MOV R21, R19 ;  /* 0x0000001300157202 */ /* 0x004fca0000000f00 */
[----:B------:R1:W-:Y:S01]  /*a55c0*/  LDGSTS.E [R4+-0x27ff8], desc[UR60][R20.64], P4 ;  /* 0xd800800014047fae */ /* 0x0003e2000a12187c */
[----:B------:R-:W-:Y:S02]  /*a55d0*/  IADD3 R9, P5, R9, R8, RZ ;  /* 0x0000000809097210 */ /* 0x000fe40007fbe0ff */
[----:B-1----:R-:W-:-:S03]  /*a55e0*/  SEL R20, RZ, 0x4, !P1 ;  /* 0x00000004ff147807 */ /* 0x002fc60004800000 */
[----:B------:R-:W-:Y:S01]  /*a55f0*/  IMAD.X R17, R17, 0x1, R2, P5 ;  /* 0x0000000111117824 */ /* 0x000fe200028e0602 */
[----:B------:R-:W-:Y:S01]  /*a5600*/  SEL R20, R20, RZ, !P0 ;  /* 0x000000ff14147207 */ /* 0x000fe20004000000 */
[----:B------:R1:W-:Y:S02]  /*a5610*/  STL [R1+0x1cf8], R7 ;  /* 0x001cf80701007387 */ /* 0x0003e40000100800 */
[----:B------:R-:W-:Y:S01]  /*a5620*/  IMAD.MOV.U32 R21, RZ, RZ, R17 ;  /* 0x000000ffff157224 */ /* 0x000fe200078e0011 */
[----:B------:R-:W-:Y:S01]  /*a5630*/  ISETP.NE.U32.AND P1, PT, R20, RZ, PT ;  /* 0x000000ff1400720c */ /* 0x000fe20003f25070 */
[----:B------:R2:W-:Y:S01]  /*a5640*/  STL [R1+0x1cf4], R19 ;  /* 0x001cf41301007387 */ /* 0x0005e20000100800 */
[----:B------:R-:W-:-:S03]  /*a5650*/  MOV R20, R9 ;  /* 0x0000000900147202 */ /* 0x000fc60000000f00 */
[----:B-1----:R-:W3:Y:S04]  /*a5660*/  LDL.LU R7, [R1+0x1718] ;  /* 0x0017180001077983 */ /* 0x002ee80000300800 */
[----:B--2---:R-:W2:Y:S04]  /*a5670*/  LDL.LU R19, [R1+0x1714] ;  /* 0x0017140001137983 */ /* 0x004ea80000300800 */
[----:B------:R-:W-:Y:S04]  /*a5680*/  STL [R1+0x1d00], R9 ;  /* 0x001d000901007387 */ /* 0x000fe80000100800 */
[----:B------:R1:W-:Y:S04]  /*a5690*/  STL [R1+0x1cfc], R17 ;  /* 0x001cfc1101007387 */ /* 0x0003e80000100800 */
[----:B------:R-:W-:Y:S04]  /*a56a0*/  LDGSTS.E [R4+-0x23ff8], desc[UR60][R20.64], P4 ;  /* 0xdc00800014047fae */ /* 0x000fe8000a12187c */
[----:B------:R-:W4:Y:S04]  /*a56b0*/  LDL.LU R20, [R1+0x171c] ;  /* 0x00171c0001147983 */ /* 0x000f280000300800 */
[----:B-1----:R-:W4:Y:S04]  /*a56c0*/  LDL.LU R17, [R1+0x1720] ;  /* 0x0017200001117983 */ /* 0x002f280000300800 */
[----:B------:R-:W4:Y:S04]  /*a56d0*/  LDL.LU R21, [R1+0x1724] ;  /* 0x0017240001157983 */ /* 0x000f280000300800 */
[----:B------:R-:W4:Y:S01]  /*a56e0*/  LDL.LU R9, [R1+0x1728] ;  /* 0x0017280001097983 */ /* 0x000f220000300800 */
[----:B------:R-:W-:-:S02]  /*a56f0*/  IADD3 R16, P4, R16, R8, RZ ;  /* 0x0000000810107210 */ /* 0x000fc40007f9e0ff */
[----:B------:R-:W-:Y:S02]  /*a5700*/  IADD3 R11, P5, R11, R8, RZ ;  /* 0x000000080b0b7210 */ /* 0x000fe40007fbe0ff */
[----:B------:R-:W-:Y:S02]  /*a5710*/  IADD3.X R18, R18, R2, RZ, P4, !PT ;  /* 0x0000000212127210 */ /* 0x000fe400027fe4ff */
[----:B------:R-:W-:Y:S01]  /*a5720*/  MOV R22, R16 ;  /* 0x0000001000167202 */ /* 0x000fe20000000f00 */
[----:B------:R-:W-:Y:S02]  /*a5730*/  IMAD.X R12, R12, 0x1, R2, P5 ;  /* 0x000000010c0c7824 */ /* 0x000fe400028e0602 */
[----:B------:R-:W-:Y:S01]  /*a5740*/  IMAD.MOV.U32 R23, RZ, RZ, R18 ;  /* 0x000000ffff177224 */ /* 0x000fe200078e0012 */
[----:B------:R-:W-:Y:S04]  /*a5750*/  STL [R1+0x1d08], R16 ;  /* 0x001d081001007387 */ /* 0x000fe80000100800 */
[----:B------:R1:W-:Y:S04]  /*a5760*/  STL [R1+0x1d04], R18 ;  /* 0x001d041201007387 */ /* 0x0003e80000100800 */
[----:B------:R-:W-:Y:S04]  /*a5770*/  STL [R1+0x1d10], R11 ;  /* 0x001d100b01007387 */ /* 0x000fe80000100800 */
[----:B------:R1:W-:Y:S04]  /*a5780*/  LDGSTS.E [R4+-0x27ff4], desc[UR60][R22.64], P1 ;  /* 0xd800c00016047fae */ /* 0x0003e8000892187c */
[----:B------:R1:W-:Y:S04]  /*a5790*/  STL [R1+0x1d0c], R12 ;  /* 0x001d0c0c01007387 */ /* 0x0003e80000100800 */
[----:B-1----:R-:W4:Y:S01]  /*a57a0*/  LDL.LU R18, [R1+0x172c] ;  /* 0x00172c0001127983 */ /* 0x002f220000300800 */
[----:B------:R-:W-:-:S03]  /*a57b0*/  IMAD.MOV.U32 R23, RZ, RZ, R12 ;  /* 0x000000ffff177224 */ /* 0x000fc600078e000c */
[----:B------:R-:W4:Y:S01]  /*a57c0*/  LDL.LU R12, [R1+0x1730] ;  /* 0x00173000010c7983 */ /* 0x000f220000300800 */
[----:B------:R-:W-:-:S03]  /*a57d0*/  MOV R22, R11 ;  /* 0x0000000b00167202 */ /* 0x000fc60000000f00 */
[----:B------:R-:W4:Y:S04]  /*a57e0*/  LDL.LU R16, [R1+0x1734] ;  /* 0x0017340001107983 */ /* 0x000f280000300800 */
[----:B------:R-:W4:Y:S04]  /*a57f0*/  LDL.LU R11, [R1+0x1738] ;  /* 0x00173800010b7983 */ /* 0x000f280000300800 */
[----:B------:R1:W-:Y:S01]  /*a5800*/  LDGSTS.E [R4+-0x23ff4], desc[UR60][R22.64], P1 ;  /* 0xdc00c00016047fae */ /* 0x0003e2000892187c */
[----:B------:R-:W-:-:S04]  /*a5810*/  ISETP.GT.AND P1, PT, R3, 0x1c, PT ;  /* 0x0000001c0300780c */ /* 0x000fc80003f24270 */
[----:B-1----:R-:W-:-:S04]  /*a5820*/  SEL R4, RZ, 0x4, !P1 ;  /* 0x00000004ff047807 */ /* 0x002fc80004800000 */
[----:B------:R-:W-:-:S04]  /*a5830*/  SEL R4, R4, RZ, !P0 ;  /* 0x000000ff04047207 */ /* 0x000fc80004000000 */
[----:B------:R-:W-:Y:S02]  /*a5840*/  ISETP.NE.U32.AND P4, PT, R4, RZ, PT ;  /* 0x000000ff0400720c */ /* 0x000fe40003f85070 */
[----:B------:R-:W-:-:S04]  /*a5850*/  LOP3.LUT R4, R13, 0x70, RZ, 0x3c, !PT ;  /* 0x000000700d047812 */ /* 0x000fc800078e3cff */
[----:B------:R-:W-:Y:S02]  /*a5860*/  IADD3 R4, R4, 0x200000, R15 ;  /* 0x0020000004047810 */ /* 0x000fe40007ffe00f */
[----:B---3--:R-:W-:-:S04]  /*a5870*/  IADD3 R7, P1, R7, R8, RZ ;  /* 0x0000000807077210 */ /* 0x008fc80007f3e0ff */
[----:B--2---:R-:W-:Y:S01]  /*a5880*/  IADD3.X R19, R19, R2, RZ, P1, !PT ;  /* 0x0000000213137210 */ /* 0x004fe20000ffe4ff */
[----:B------:R-:W-:Y:S01]  /*a5890*/  STL [R1+0x1718], R7 ;  /* 0x0017180701007387 */ /* 0x000fe20000100800 */
[----:B------:R-:W-:Y:S02]  /*a58a0*/  IMAD.MOV.U32 R22, RZ, RZ, R7 ;  /* 0x000000ffff167224 */ /* 0x000fe400078e0007 */
[----:B------:R-:W-:Y:S01]  /*a58b0*/  MOV R23, R19 ;  /* 0x0000001300177202 */ /* 0x000fe20000000f00 */
[----:B------:R1:W-:Y:S04]  /*a58c0*/  STL [R1+0x1714], R19 ;  /* 0x0017141301007387 */ /* 0x0003e80000100800 */
[----:B------:R2:W-:Y:S04]  /*a58d0*/  LDGSTS.E [R4+-0x40000], desc[UR60][R22.64], P4 ;  /* 0xc000000016047fae */ /* 0x0005e8000a12187c */
[----:B-1----:R-:W3:Y:S04]  /*a58e0*/  LDL.LU R19, [R1+0x1740] ;  /* 0x0017400001137983 */ /* 0x002ee80000300800 */
[----:B------:R-:W3:Y:S01]  /*a58f0*/  LDL.LU R7, [R1+0x1748] ;  /* 0x0017480001077983 */ /* 0x000ee20000300800 */
[----:B----4-:R-:W-:-:S05]  /*a5900*/  IADD3 R17, P5, R17, R8, RZ ;  /* 0x0000000811117210 */ /* 0x010fca0007fbe0ff */
[----:B------:R-:W-:Y:S01]  /*a5910*/  IMAD.X R20, R20, 0x1, R2, P5 ;  /* 0x0000000114147824 */ /* 0x000fe200028e0602 */
[----:B------:R-:W-:Y:S01]  /*a5920*/  IADD3 R9, P6, R9, R8, RZ ;  /* 0x0000000809097210 */ /* 0x000fe20007fde0ff */
[----:B------:R-:W-:Y:S03]  /*a5930*/  STL [R1+0x1720], R17 ;  /* 0x0017201101007387 */ /* 0x000fe60000100800 */
[----:B------:R-:W-:Y:S01]  /*a5940*/  IADD3.X R21, R21, R2, RZ, P6, !PT ;  /* 0x0000000215157210 */ /* 0x000fe200037fe4ff */
[----:B------:R1:W-:Y:S01]  /*a5950*/  STL [R1+0x171c], R20 ;  /* 0x00171c1401007387 */ /* 0x0003e20000100800 */
[----:B--2---:R-:W-:-:S03]  /*a5960*/  MOV R23, R20 ;  /* 0x0000001400177202 */ /* 0x004fc60000000f00 */
[----:B------:R2:W-:Y:S01]  /*a5970*/  STL [R1+0x1728], R9 ;  /* 0x0017280901007387 */ /* 0x0005e20000100800 */
[----:B------:R-:W-:-:S03]  /*a5980*/  IMAD.MOV.U32 R22, RZ, RZ, R17 ;  /* 0x000000ffff167224 */ /* 0x000fc600078e0011 */
[----:B------:R-:W-:Y:S04]  /*a5990*/  STL [R1+0x1724], R21 ;  /* 0x0017241501007387 */ /* 0x000fe80000100800 */
[----:B-1----:R-:W4:Y:S04]  /*a59a0*/  LDL.LU R20, [R1+0x173c] ;  /* 0x00173c0001147983 */ /* 0x002f280000300800 */
[----:B------:R-:W4:Y:S01]  /*a59b0*/  LDL.LU R17, [R1+0x1744] ;  /* 0x0017440001117983 */ /* 0x000f220000300800 */
[----:B------:R-:W-:-:S03]  /*a59c0*/  ISETP.GT.AND P1, PT, R3, 0x1d, PT ;  /* 0x0000001d0300780c */ /* 0x000fc60003f24270 */
[----:B------:R1:W-:Y:S01]  /*a59d0*/  LDGSTS.E [R4+-0x3c000], desc[UR60][R22.64], P4 ;  /* 0xc400000016047fae */ /* 0x0003e2000a12187c */
[----:B------:R-:W-:-:S04]  /*a59e0*/  SEL R15, RZ, 0x4, !P1 ;  /* 0x00000004ff0f7807 */ /* 0x000fc80004800000 */
[----:B------:R-:W-:-:S04]  /*a59f0*/  SEL R15, R15, RZ, !P0 ;  /* 0x000000ff0f0f7207 */ /* 0x000fc80004000000 */
[----:B------:R-:W-:Y:S02]  /*a5a00*/  ISETP.NE.U32.AND P1, PT, R15, RZ, PT ;  /* 0x000000ff0f00720c */ /* 0x000fe40003f25070 */
[----:B------:R-:W-:Y:S01]  /*a5a10*/  IADD3 R12, P5, R12, R8, RZ ;  /* 0x000000080c0c7210 */ /* 0x000fe20007fbe0ff */
[----:B-1----:R-:W-:Y:S01]  /*a5a20*/  IMAD.MOV.U32 R22, RZ, RZ, R9 ;  /* 0x000000ffff167224 */ /* 0x002fe200078e0009 */
[----:B------:R-:W-:-:S03]  /*a5a30*/  MOV R23, R21 ;  /* 0x0000001500177202 */ /* 0x000fc60000000f00 */
[----:B------:R-:W-:Y:S01]  /*a5a40*/  IMAD.X R18, R18, 0x1, R2, P5 ;  /* 0x0000000112127824 */ /* 0x000fe200028e0602 */
[----:B------:R-:W-:-:S05]  /*a5a50*/  IADD3 R11, P6, R11, R8, RZ ;  /* 0x000000080b0b7210 */ /* 0x000fca0007fde0ff */
[----:B------:R-:W-:Y:S01]  /*a5a60*/  LDGSTS.E [R4+-0x3fffc], desc[UR60][R22.64], P1 ;  /* 0xc000400016047fae */ /* 0x000fe2000892187c */
[----:B------:R-:W-:Y:S01]  /*a5a70*/  IMAD.MOV.U32 R114, RZ, RZ, R12 ;  /* 0x000000ffff727224 */ /* 0x000fe200078e000c */
[----:B------:R-:W-:Y:S02]  /*a5a80*/  IADD3.X R16, R16, R2, RZ, P6, !PT ;  /* 0x0000000210107210 */ /* 0x000fe400037fe4ff */
[----:B------:R-:W-:-:S05]  /*a5a90*/  MOV R115, R18 ;  /* 0x0000001200737202 */ /* 0x000fca0000000f00 */
[----:B------:R1:W-:Y:S04]  /*a5aa0*/  LDGSTS.E [R4+-0x3bffc], desc[UR60][R114.64], P1 ;  /* 0xc400400072047fae */ /* 0x0003e8000892187c */
[----:B------:R-:W4:Y:S04]  /*a5ab0*/  LDL.LU R22, [R1+0x1750] ;  /* 0x0017500001167983 */ /* 0x000f280000300800 */
[----:B--2---:R-:W2:Y:S04]  /*a5ac0*/  LDL.LU R9, [R1+0x1918] ;  /* 0x0019180001097983 */ /* 0x004ea80000300800 */
[----:B------:R1:W-:Y:S04]  /*a5ad0*/  STL [R1+0x1730], R12 ;  /* 0x0017300c01007387 */ /* 0x0003e80000100800 */
[----:B------:R-:W-:Y:S01]  /*a5ae0*/  STL [R1+0x172c], R18 ;  /* 0x00172c1201007387 */ /* 0x000fe20000100800 */
[----:B-1----:R-:W-:-:S03]  /*a5af0*/  MOV R115, R16 ;  /* 0x0000001000737202 */ /* 0x002fc60000000f00 */
[----:B------:R-:W-:Y:S01]  /*a5b00*/  STL [R1+0x1738], R11 ;  /* 0x0017380b01007387 */ /* 0x000fe20000100800 */
[----:B------:R-:W-:-:S03]  /*a5b10*/  IMAD.MOV.U32 R114, RZ, RZ, R11 ;  /* 0x000000ffff727224 */ /* 0x000fc600078e000b */
[----:B------:R1:W-:Y:S04]  /*a5b20*/  STL [R1+0x1734], R16 ;  /* 0x0017341001007387 */ /* 0x0003e80000100800 */
[----:B------:R-:W2:Y:S04]  /*a5b30*/  LDL.LU R23, [R1+0x174c] ;  /* 0x00174c0001177983 */ /* 0x000ea80000300800 */
[----:B------:R-:W2:Y:S04]  /*a5b40*/  LDL.LU R12, [R1+0x1914] ;  /* 0x00191400010c7983 */ /* 0x000ea80000300800 */
[----:B-1----:R-:W2:Y:S04]  /*a5b50*/  LDL.LU R16, [R1+0x191c] ;  /* 0x00191c0001107983 */ /* 0x002ea80000300800 */
[----:B------:R-:W2:Y:S04]  /*a5b60*/  LDL.LU R11, [R1+0x1920] ;  /* 0x00192000010b7983 */ /* 0x000ea80000300800 */
[----:B------:R-:W2:Y:S04]  /*a5b70*/  LDL.LU R21, [R1+0x1924] ;  /* 0x0019240001157983 */ /* 0x000ea80000300800 */
[----:B------:R-:W2:Y:S01]  /*a5b80*/  LDL.LU R18, [R1+0x1928] ;  /* 0x0019280001127983 */ /* 0x000ea20000300800 */
[----:B------:R-:W-:-:S04]  /*a5b90*/  ISETP.GT.AND P4, PT, R3, 0x1e, PT ;  /* 0x0000001e0300780c */ /* 0x000fc80003f84270 */
[----:B------:R-:W-:-:S04]  /*a5ba0*/  SEL R15, RZ, 0x4, !P4 ;  /* 0x00000004ff0f7807 */ /* 0x000fc80006000000 */
[----:B------:R-:W-:-:S04]  /*a5bb0*/  SEL R15, R15, RZ, !P0 ;  /* 0x000000ff0f0f7207 */ /* 0x000fc80004000000 */
[----:B------:R-:W-:-:S13]  /*a5bc0*/  ISETP.NE.U32.AND P4, PT, R15, RZ, PT ;  /* 0x000000ff0f00720c */ /* 0x000fda0003f85070 */
[----:B------:R1:W-:Y:S01]  /*a5bd0*/  LDGSTS.E [R4+-0x3fff8], desc[UR60][R114.64], P4 ;  /* 0xc000800072047fae */ /* 0x0003e2000a12187c */
[-C--:B---3--:R-:W-:Y:S02]  /*a5be0*/  IADD3 R19, P5, R19, R8.reuse, RZ ;  /* 0x0000000813137210 */ /* 0x088fe40007fbe0ff */
[----:B------:R-:W-:-:S03]  /*a5bf0*/  IADD3 R7, P6, R7, R8, RZ ;  /* 0x0000000807077210 */ /* 0x000fc60007fde0ff */
[----:B------:R-:W-:Y:S01]  /*a5c00*/  STL [R1+0x1740], R19 ;  /* 0x0017401301007387 */ /* 0x000fe20000100800 */
[----:B-1----:R-:W-:Y:S02]  /*a5c10*/  IMAD.MOV.U32 R114, RZ, RZ, R19 ;  /* 0x000000ffff727224 */ /* 0x002fe400078e0013 */
[----:B----4-:R-:W-:Y:S01]  /*a5c20*/  IMAD.X R20, R20, 0x1, R2, P5 ;  /* 0x0000000114147824 */ /* 0x010fe200028e0602 */
[----:B------:R-:W-:-:S04]  /*a5c30*/  IADD3.X R17, R17, R2, RZ, P6, !PT ;  /* 0x0000000211117210 */ /* 0x000fc800037fe4ff */
[----:B------:R1:W-:Y:S01]  /*a5c40*/  STL [R1+0x173c], R20 ;  /* 0x00173c1401007387 */ /* 0x0003e20000100800 */
[----:B------:R-:W-:-:S03]  /*a5c50*/  MOV R115, R20 ;  /* 0x0000001400737202 */ /* 0x000fc60000000f00 */
[----:B------:R-:W-:Y:S04]  /*a5c60*/  STL [R1+0x1748], R7 ;  /* 0x0017480701007387 */ /* 0x000fe80000100800 */
[----:B------:R3:W-:Y:S04]  /*a5c70*/  STL [R1+0x1744], R17 ;  /* 0x0017441101007387 */ /* 0x0007e80000100800 */
[----:B-1----:R-:W4:Y:S04]  /*a5c80*/  LDL.LU R20, [R1+0x192c] ;  /* 0x00192c0001147983 */ /* 0x002f280000300800 */
[----:B------:R-:W4:Y:S04]  /*a5c90*/  LDL.LU R19, [R1+0x1930] ;  /* 0x0019300001137983 */ /* 0x000f280000300800 */
[----:B------:R1:W-:Y:S02]  /*a5ca0*/  LDGSTS.E [R4+-0x3bff8], desc[UR60][R114.64], P4 ;  /* 0xc400800072047fae */ /* 0x0003e4000a12187c */
[----:B-1----:R-:W-:Y:S01]  /*a5cb0*/  MOV R115, R17 ;  /* 0x0000001100737202 */ /* 0x002fe20000000f00 */
[----:B------:R-:W-:Y:S01]  /*a5cc0*/  IMAD.MOV.U32 R114, RZ, RZ, R7 ;  /* 0x000000ffff727224 */ /* 0x000fe200078e0007 */
[----:B---3--:R-:W3:Y:S04]  /*a5cd0*/  LDL.LU R17, [R1+0x1934] ;  /* 0x0019340001117983 */ /* 0x008ee80000300800 */
[----:B------:R-:W3:Y:S01]  /*a5ce0*/  LDL.LU R7, [R1+0x1938] ;  /* 0x0019380001077983 */ /* 0x000ee20000300800 */
[----:B------:R-:W-:-:S04]  /*a5cf0*/  ISETP.GT.AND P1, PT, R3, 0x1f, PT ;  /* 0x0000001f0300780c */ /* 0x000fc80003f24270 */
[----:B------:R-:W-:Y:S02]  /*a5d00*/  SEL R15, RZ, 0x4, !P1 ;  /* 0x00000004ff0f7807 */ /* 0x000fe40004800000 */
[----:B------:R-:W-:Y:S02]  /*a5d10*/  ISETP.GT.AND P4, PT, R3, 0x3c, PT ;  /* 0x0000003c0300780c */ /* 0x000fe40003f84270 */
[----:B------:R-:W-:-:S04]  /*a5d20*/  SEL R15, R15, RZ, !P0 ;  /* 0x000000ff0f0f7207 */ /* 0x000fc80004000000 */
[----:B------:R-:W-:Y:S02]  /*a5d30*/  ISETP.NE.U32.AND P1, PT, R15, RZ, PT ;  /* 0x000000ff0f00720c */ /* 0x000fe40003f25070 */
[----:B------:R-:W-:Y:S02]  /*a5d40*/  SEL R15, RZ, 0x4, !P4 ;  /* 0x00000004ff0f7807 */ /* 0x000fe40006000000 */
[-C--:B------:R-:W-:Y:S02]  /*a5d50*/  IADD3 R22, P5, R22, R8.reuse, RZ ;  /* 0x0000000816167210 */ /* 0x080fe40007fbe0ff */
[----:B------:R-:W-:Y:S02]  /*a5d60*/  SEL R15, R15, RZ, !P0 ;  /* 0x000000ff0f0f7207 */ /* 0x000fe40004000000 */
[----:B--2---:R-:W-:Y:S02]  /*a5d70*/  IADD3 R9, P6, R9, R8, RZ ;  /* 0x0000000809097210 */ /* 0x004fe40007fde0ff */
[----:B------:R-:W-:Y:S01]  /*a5d80*/  ISETP.NE.U32.AND P4, PT, R15, RZ, PT ;  /* 0x000000ff0f00720c */ /* 0x000fe20003f85070 */
[----:B------:R-:W-:Y:S01]  /*a5d90*/  IMAD.X R23, R23, 0x1, R2, P5 ;  /* 0x0000000117177824 */ /* 0x000fe200028e0602 */
[----:B------:R1:W-:Y:S01]  /*a5da0*/  STL [R1+0x1750], R22 ;  /* 0x0017501601007387 */ /* 0x0003e20000100800 */
[----:B------:R-:W-:-:S03]  /*a5db0*/  IADD3.X R12, R12, R2, RZ, P6, !PT ;  /* 0x000000020c0c7210 */ /* 0x000fc600037fe4ff */
[----:B------:R-:W-:Y:S01]  /*a5dc0*/  LDGSTS.E [R4+-0x3fff4], desc[UR60][R114.64], P1 ;  /* 0xc000c00072047fae */ /* 0x000fe2000892187c */
[----:B------:R-:W-:-:S03]  /*a5dd0*/  IADD3 R11, P5, R11, R8, RZ ;  /* 0x000000080b0b7210 */ /* 0x000fc60007fbe0ff */
[----:B------:R2:W-:Y:S04]  /*a5de0*/  STL [R1+0x174c], R23 ;  /* 0x00174c1701007387 */ /* 0x0005e80000100800 */
[----:B------:R-:W-:Y:S01]  /*a5df0*/  STL [R1+0x1918], R9 ;  /* 0x0019180901007387 */ /* 0x000fe20000100800 */
[----:B------:R-:W-:Y:S01]  /*a5e00*/  IMAD.X R16, R16, 0x1, R2, P5 ;  /* 0x0000000110107824 */ /* 0x000fe200028e0602 */
[----:B------:R-:W-:Y:S02]  /*a5e10*/  IADD3 R18, P6, R18, R8, RZ ;  /* 0x0000000812127210 */ /* 0x000fe40007fde0ff */
[----:B------:R1:W-:Y:S02]  /*a5e20*/  LDGSTS.E [R4+-0x3bff4], desc[UR60][R22.64], P1 ;  /* 0xc400c00016047fae */ /* 0x0003e4000892187c */
[----:B------:R-:W-:-:S02]  /*a5e30*/  IADD3.X R21, R21, R2, RZ, P6, !PT ;  /* 0x0000000215157210 */ /* 0x000fc400037fe4ff */
[----:B------:R2:W-:Y:S01]  /*a5e40*/  STL [R1+0x1914], R12 ;  /* 0x0019140c01007387 */ /* 0x0005e20000100800 */
[----:B-1----:R-:W-:Y:S01]  /*a5e50*/  IMAD.MOV.U32 R22, RZ, RZ, R9 ;  /* 0x000000ffff167224 */ /* 0x002fe200078e0009 */
[----:B--2---:R-:W-:Y:S02]  /*a5e60*/  MOV R23, R12 ;  /* 0x0000000c00177202 */ /* 0x004fe40000000f00 */
[----:B------:R-:W2:Y:S04]  /*a5e70*/  LDL.LU R12, [R1+0x1940] ;  /* 0x00194000010c7983 */ /* 0x000ea80000300800 */
[----:B------:R-:W2:Y:S04]  /*a5e80*/  LDL.LU R9, [R1+0x1948] ;  /* 0x0019480001097983 */ /* 0x000ea80000300800 */
[----:B------:R-:W-:Y:S04]  /*a5e90*/  STL [R1+0x1920], R11 ;  /* 0x0019200b01007387 */ /* 0x000fe80000100800 */
[----:B------:R1:W-:Y:S04]  /*a5ea0*/  STL [R1+0x191c], R16 ;  /* 0x00191c1001007387 */ /* 0x0003e80000100800 */
[----:B------:R1:W-:Y:S04]  /*a5eb0*/  LDGSTS.E [R4+-0x38000], desc[UR60][R22.64], P4 ;  /* 0xc800000016047fae */ /* 0x0003e8000a12187c */
[----:B------:R1:W-:Y:S04]  /*a5ec0*/  STL [R1+0x1928], R18 ;  /* 0x0019281201007387 */ /* 0x0003e80000100800 */
[----:B------:R4:W-:Y:S01]  /*a5ed0*/  STL [R1+0x1924], R21 ;  /* 0x0019241501007387 */ /* 0x0009e20000100800 */
[----:B-1----:R-:W-:-:S03]  /*a5ee0*/  MOV R23, R16 ;  /* 0x0000001000177202 */ /* 0x002fc60000000f00 */
[----:B------:R-:W2:Y:S01]  /*a5ef0*/  LDL.LU R16, [R1+0x193c] ;  /* 0x00193c0001107983 */ /* 0x000ea20000300800 */
[----:B------:R-:W-:-:S03]  /*a5f00*/  IMAD.MOV.U32 R22, RZ, RZ, R11 ;  /* 0x000000ffff167224 */ /* 0x000fc600078e000b */
[----:B------:R-:W2:Y:S01]  /*a5f10*/  LDL.LU R11, [R1+0x1944] ;  /* 0x00194400010b7983 */ /* 0x000ea20000300800 */
[----:B------:R-:W-:-:S03]  /*a5f20*/  ISETP.GT.AND P1, PT, R3, 0x3d, PT ;  /* 0x0000003d0300780c */ /* 0x000fc60003f24270 */
[----:B------:R1:W-:Y:S01]  /*a5f30*/  LDGSTS.E [R4+-0x34000], desc[UR60][R22.64], P4 ;  /* 0xcc00000016047fae */ /* 0x0003e2000a12187c */
[----:B------:R-:W-:-:S04]  /*a5f40*/  SEL R15, RZ, 0x4, !P1 ;  /* 0x00000004ff0f7807 */ /* 0x000fc80004800000 */
[----:B------:R-:W-:-:S04]  /*a5f50*/  SEL R15, R15, RZ, !P0 ;  /* 0x000000ff0f0f7207 */ /* 0x000fc80004000000 */
[----:B------:R-:W-:Y:S01]  /*a5f60*/  ISETP.NE.U32.AND P1, PT, R15, RZ, PT ;  /* 0x000000ff0f00720c */ /* 0x000fe20003f25070 */
[----:B-1----:R-:W-:Y:S01]  /*a5f70*/  IMAD.MOV.U32 R22, RZ, RZ, R18 ;  /* 0x000000ffff167224 */ /* 0x002fe200078e0012 */
[----:B------:R-:W-:-:S11]  /*a5f80*/  MOV R23, R21 ;  /* 0x0000001500177202 */ /* 0x000fd60000000f00 */
[----:B------:R-:W-:Y:S04]  /*a5f90*/  LDGSTS.E [R4+-0x37ffc], desc[UR60][R22.64], P1 ;  /* 0xc800400016047fae */ /* 0x000fe8000892187c */
[----:B------:R-:W2:Y:S04]  /*a5fa0*/  LDL.LU R22, [R1+0x1950] ;  /* 0x0019500001167983 */ /* 0x000ea80000300800 */
[----:B------:R-:W2:Y:S01]  /*a5fb0*/  LDL.LU R18, [R1+0x1b18] ;  /* 0x001b180001127983 */ /* 0x000ea20000300800 */
[----:B----4-:R-:W-:-:S05]  /*a5fc0*/  IADD3 R19, P5, R19, R8, RZ ;  /* 0x0000000813137210 */ /* 0x010fca0007fbe0ff */
[----:B------:R-:W-:Y:S01]  /*a5fd0*/  IMAD.X R20, R20, 0x1, R2, P5 ;  /* 0x0000000114147824 */ /* 0x000fe200028e0602 */
[----:B------:R-:W-:Y:S03]  /*a5fe0*/  STL [R1+0x1930], R19 ;  /* 0x0019301301007387 */ /* 0x000fe60000100800 */
[----:B------:R-:W-:Y:S01]  /*a5ff0*/  IMAD.MOV.U32 R21, RZ, RZ, R20 ;  /* 0x000000ffff157224 */ /* 0x000fe200078e0014 */
[----:B------:R1:W-:Y:S01]  /*a6000*/  STL [R1+0x192c], R20 ;  /* 0x00192c1401007387 */ /* 0x0003e20000100800 */
[----:B---3--:R-:W-:Y:S02]  /*a6010*/  IADD3 R7, P6, R7, R8, RZ ;  /* 0x0000000807077210 */ /* 0x008fe40007fde0ff */
[----:B-1----:R-:W-:Y:S02]  /*a6020*/  MOV R20, R19 ;  /* 0x0000001300147202 */ /* 0x002fe40000000f00 */
[----:B------:R-:W-:Y:S01]  /*a6030*/  IADD3.X R17, R17, R2, RZ, P6, !PT ;  /* 0x0000000211117210 */ /* 0x000fe200037fe4ff */
[----:B------:R-:W-:Y:S04]  /*a6040*/  STL [R1+0x1938], R7 ;  /* 0x0019380701007387 */ /* 0x000fe80000100800 */
[----:B------:R1:W-:Y:S04]  /*a6050*/  STL [R1+0x1934], R17 ;  /* 0x0019341101007387 */ /* 0x0003e80000100800 */
[----:B------:R-:W-:Y:S04]  /*a6060*/  LDGSTS.E [R4+-0x33ffc], desc[UR60][R20.64], P1 ;  /* 0xcc00400014047fae */ /* 0x000fe8000892187c */
[----:B------:R-:W3:Y:S01]  /*a6070*/  LDL.LU R23, [R1+0x194c] ;  /* 0x00194c0001177983 */ /* 0x000ee20000300800 */
[----:B------:R-:W-:Y:S01]  /*a6080*/  MOV R115, R17 ;  /* 0x0000001100737202 */ /* 0x000fe20000000f00 */
[----:B------:R-:W-:-:S02]  /*a6090*/  IMAD.MOV.U32 R114, RZ, RZ, R7 ;  /* 0x000000ffff727224 */ /* 0x000fc400078e0007 */
[----:B------:R-:W4:Y:S04]  /*a60a0*/  LDL.LU R20, [R1+0x1b14] ;  /* 0x001b140001147983 */ /* 0x000f280000300800 */
[----:B------:R-:W4:Y:S04]  /*a60b0*/  LDL.LU R21, [R1+0x1b1c] ;  /* 0x001b1c0001157983 */ /* 0x000f280000300800 */
[----:B------:R-:W4:Y:S04]  /*a60c0*/  LDL.LU R19, [R1+0x1b20] ;  /* 0x001b200001137983 */ /* 0x000f280000300800 */
[----:B-1----:R-:W4:Y:S04]  /*a60d0*/  LDL.LU R17, [R1+0x1b24] ;  /* 0x001b240001117983 */ /* 0x002f280000300800 */
[----:B------:R-:W4:Y:S01]  /*a60e0*/  LDL.LU R7, [R1+0x1b28] ;  /* 0x001b280001077983 */ /* 0x000f220000300800 */
[----:B------:R-:W-:-:S04]  /*a60f0*/  ISETP.GT.AND P4, PT, R3, 0x3e, PT ;  /* 0x0000003e0300780c */ /* 0x000fc80003f84270 */
[----:B------:R-:W-:-:S04]  /*a6100*/  SEL R15, RZ, 0x4, !P4 ;  /* 0x00000004ff0f7807 */ /* 0x000fc80006000000 */
[----:B------:R-:W-:-:S04]  /*a6110*/  SEL R15, R15, RZ, !P0 ;  /* 0x000000ff0f0f7207 */ /* 0x000fc80004000000 */
[----:B------:R-:W-:Y:S02]  /*a6120*/  ISETP.NE.U32.AND P4, PT, R15, RZ, PT ;  /* 0x000000ff0f00720c */ /* 0x000fe40003f85070 */
[-C--:B--2---:R-:W-:Y:S02]  /*a6130*/  IADD3 R12, P5, R12, R8.reuse, RZ ;  /* 0x000000080c0c7210 */ /* 0x084fe40007fbe0ff */
[----:B------:R-:W-:-:S09]  /*a6140*/  IADD3 R9, P6, R9, R8, RZ ;  /* 0x0000000809097210 */ /* 0x000fd20007fde0ff */
[----:B------:R1:W-:Y:S04]  /*a6150*/  LDGSTS.E [R4+-0x37ff8], desc[UR60][R114.64], P4 ;  /* 0xc800800072047fae */ /* 0x0003e8000a12187c */
[----:B------:R-:W-:Y:S01]  /*a6160*/  STL [R1+0x1940], R12 ;  /* 0x0019400c01007387 */ /* 0x000fe20000100800 */
[----:B-1----:R-:W-:Y:S02]  /*a6170*/  IMAD.MOV.U32 R114, RZ, RZ, R12 ;  /* 0x000000ffff727224 */ /* 0x002fe400078e000c */
[----:B------:R-:W-:Y:S01]  /*a6180*/  IMAD.X R16, R16, 0x1, R2, P5 ;  /* 0x0000000110107824 */ /* 0x000fe200028e0602 */
[----:B------:R-:W-:-:S04]  /*a6190*/  IADD3.X R11, R11, R2, RZ, P6, !PT ;  /* 0x000000020b0b7210 */ /* 0x000fc800037fe4ff */
[----:B------:R-:W-:Y:S01]  /*a61a0*/  MOV R115, R16 ;  /* 0x0000001000737202 */ /* 0x000fe20000000f00 */
[----:B------:R1:W-:Y:S04]  /*a61b0*/  STL [R1+0x193c], R16 ;  /* 0x00193c1001007387 */ /* 0x0003e80000100800 */
[----:B------:R-:W-:Y:S04]  /*a61c0*/  STL [R1+0x1948], R9 ;  /* 0x0019480901007387 */ /* 0x000fe80000100800 */
[----:B------:R2:W-:Y:S04]  /*a61d0*/  LDGSTS.E [R4+-0x33ff8], desc[UR60][R114.64], P4 ;  /* 0xcc00800072047fae */ /* 0x0005e8000a12187c */
[----:B------:R2:W-:Y:S04]  /*a61e0*/  STL [R1+0x1944], R11 ;  /* 0x0019440b01007387 */ /* 0x0005e80000100800 */
[----:B-1----:R-:W4:Y:S01]  /*a61f0*/  LDL.LU R16, [R1+0x1b2c] ;  /* 0x001b2c0001107983 */ /* 0x002f220000300800 */
[----:B--2---:R-:W-:-:S03]  /*a6200*/  MOV R115, R11 ;  /* 0x0000000b00737202 */ /* 0x004fc60000000f00 */
[----:B------:R-:W2:Y:S01]  /*a6210*/  LDL.LU R11, [R1+0x1b30] ;  /* 0x001b3000010b7983 */ /* 0x000ea20000300800 */
[----:B------:R-:W-:-:S03]  /*a6220*/  IMAD.MOV.U32 R114, RZ, RZ, R9 ;  /* 0x000000ffff727224 */ /* 0x000fc600078e0009 */
[----:B------:R-:W2:Y:S04]  /*a6230*/  LDL.LU R12, [R1+0x1b34] ;  /* 0x001b3400010c7983 */ /* 0x000ea80000300800 */
[----:B------:R-:W2:Y:S01]  /*a6240*/  LDL.LU R9, [R1+0x1b38] ;  /* 0x001b380001097983 */ /* 0x000ea20000300800 */
        /* <DEDUP_REMOVED lines=8> */
[----:B------:R-:W-:Y:S02]  /*a62d0*/  IADD3 R18, P6, R18, R8, RZ ;  /* 0x0000000812127210 */ /* 0x000fe40007fde0ff */
[----:B------:R-:W-:Y:S01]  /*a62e0*/  ISETP.NE.U32.AND P4, PT, R15, RZ, PT ;  /* 0x000000ff0f00720c */ /* 0x000fe20003f85070 */
[----:B------:R1:W-:Y:S04]  /*a62f0*/  STL [R1+0x1950], R22 ;  /* 0x0019501601007387 */ /* 0x0003e80000100800 */
[----:B------:R-:W-:Y:S01]  /*a6300*/  LDGSTS.E [R4+-0x37ff4], desc[UR60][R114.64], P1 ;  /* 0xc800c00072047fae */ /* 0x000fe2000892187c */
[----:B---3--:R-:W-:-:S05]  /*a6310*/  IMAD.X R23, R23, 0x1, R2, P5 ;  /* 0x0000000117177824 */ /* 0x008fca00028e0602 */
[----:B------:R3:W-:Y:S01]  /*a6320*/  STL [R1+0x194c], R23 ;  /* 0x00194c1701007387 */ /* 0x0007e20000100800 */
[----:B----4-:R-:W-:-:S03]  /*a6330*/  IADD3.X R20, R20, R2, RZ, P6, !PT ;  /* 0x0000000214147210 */ /* 0x010fc600037fe4ff */
[----:B------:R-:W-:Y:S04]  /*a6340*/  STL [R1+0x1b18], R18 ;  /* 0x001b181201007387 */ /* 0x000fe80000100800 */
[----:B------:R1:W-:Y:S01]  /*a6350*/  LDGSTS.E [R4+-0x33ff4], desc[UR60][R22.64], P1 ;  /* 0xcc00c00016047fae */ /* 0x0003e2000892187c */
[----:B------:R-:W-:-:S03]  /*a6360*/  IADD3 R19, P5, R19, R8, RZ ;  /* 0x0000000813137210 */ /* 0x000fc60007fbe0ff */
[----:B------:R4:W-:Y:S02]  /*a6370*/  STL [R1+0x1b14], R20 ;  /* 0x001b141401007387 */ /* 0x0009e40000100800 */
[----:B------:R-:W-:Y:S01]  /*a6380*/  IMAD.X R21, R21, 0x1, R2, P5 ;  /* 0x0000000115157824 */ /* 0x000fe200028e0602 */
[----:B------:R-:W-:Y:S01]  /*a6390*/  IADD3 R7, P6, R7, R8, RZ ;  /* 0x0000000807077210 */ /* 0x000fe20007fde0ff */
[----:B-1----:R-:W-:Y:S01]  /*a63a0*/  IMAD.MOV.U32 R22, RZ, RZ, R18 ;  /* 0x000000ffff167224 */ /* 0x002fe200078e0012 */
[----:B---3--:R-:W-:Y:S02]  /*a63b0*/  MOV R23, R20 ;  /* 0x0000001400177202 */ /* 0x008fe40000000f00 */
[----:B----4-:R-:W3:Y:S01]  /*a63c0*/  LDL.LU R20, [R1+0x1b40] ;  /* 0x001b400001147983 */ /* 0x010ee20000300800 */
[----:B------:R-:W-:-:S03]  /*a63d0*/  IADD3.X R17, R17, R2, RZ, P6, !PT ;  /* 0x0000000211117210 */ /* 0x000fc600037fe4ff */
[----:B------:R-:W4:Y:S04]  /*a63e0*/  LDL.LU R18, [R1+0x1b48] ;  /* 0x001b480001127983 */ /* 0x000f280000300800 */
[----:B------:R-:W-:Y:S04]  /*a63f0*/  STL [R1+0x1b20], R19 ;  /* 0x001b201301007387 */ /* 0x000fe80000100800 */
[----:B------:R1:W-:Y:S04]  /*a6400*/  STL [R1+0x1b1c], R21 ;  /* 0x001b1c1501007387 */ /* 0x0003e80000100800 */
[----:B------:R1:W-:Y:S04]  /*a6410*/  LDGSTS.E [R4+-0x30000], desc[UR60][R22.64], P4 ;  /* 0xd000000016047fae */ /* 0x0003e8000a12187c */
[----:B------:R2:W-:Y:S04]  /*a6420*/  STL [R1+0x1b28], R7 ;  /* 0x001b280701007387 */ /* 0x0005e80000100800 */
[----:B------:R2:W-:Y:S01]  /*a6430*/  STL [R1+0x1b24], R17 ;  /* 0x001b241101007387 */ /* 0x0005e20000100800 */
[----:B-1----:R-:W-:Y:S01]  /*a6440*/  MOV R23, R21 ;  /* 0x0000001500177202 */ /* 0x002fe20000000f00 */
[----:B------:R-:W-:-:S02]  /*a6450*/  IMAD.MOV.U32 R22, RZ, RZ, R19 ;  /* 0x000000ffff167224 */ /* 0x000fc400078e0013 */
[----:B------:R-:W4:Y:S04]  /*a6460*/  LDL.LU R21, [R1+0x1b3c] ;  /* 0x001b3c0001157983 */ /* 0x000f280000300800 */
[----:B------:R-:W4:Y:S01]  /*a6470*/  LDL.LU R19, [R1+0x1b44] ;  /* 0x001b440001137983 */ /* 0x000f220000300800 */
[----:B------:R-:W-:-:S03]  /*a6480*/  ISETP.GT.AND P1, PT, R3, 0x5d, PT ;  /* 0x0000005d0300780c */ /* 0x000fc60003f24270 */
[----:B------:R1:W-:Y:S01]  /*a6490*/  LDGSTS.E [R4+-0x2c000], desc[UR60][R22.64], P4 ;  /* 0xd400000016047fae */ /* 0x0003e2000a12187c */
[----:B------:R-:W-:-:S04]  /*a64a0*/  SEL R15, RZ, 0x4, !P1 ;  /* 0x00000004ff0f7807 */ /* 0x000fc80004800000 */
[----:B------:R-:W-:-:S04]  /*a64b0*/  SEL R15, R15, RZ, !P0 ;  /* 0x000000ff0f0f7207 */ /* 0x000fc80004000000 */
[----:B------:R-:W-:Y:S01]  /*a64c0*/  ISETP.NE.U32.AND P1, PT, R15, RZ, PT ;  /* 0x000000ff0f00720c */ /* 0x000fe20003f25070 */
[----:B-1----:R-:W-:Y:S01]  /*a64d0*/  IMAD.MOV.U32 R22, RZ, RZ, R7 ;  /* 0x000000ffff167224 */ /* 0x002fe200078e0007 */
[----:B------:R-:W-:Y:S02]  /*a64e0*/  MOV R23, R17 ;  /* 0x0000001100177202 */ /* 0x000fe40000000f00 */
[----:B------:R-:W-:-:S04]  /*a64f0*/  ISETP.GT.AND P4, PT, R3, 0x5e, PT ;  /* 0x0000005e0300780c */ /* 0x000fc80003f84270 */
[----:B------:R-:W-:-:S05]  /*a6500*/  SEL R15, RZ, 0x4, !P4 ;  /* 0x00000004ff0f7807 */ /* 0x000fca0006000000 */
[----:B------:R-:W-:Y:S01]  /*a6510*/  LDGSTS.E [R4+-0x2fffc], desc[UR60][R22.64], P1 ;  /* 0xd000400016047fae */ /* 0x000fe2000892187c */
[----:B------:R-:W-:-:S03]  /*a6520*/  SEL R15, R15, RZ, !P0 ;  /* 0x000000ff0f0f7207 */ /* 0x000fc60004000000 */
[----:B------:R-:W4:Y:S01]  /*a6530*/  LDL.LU R22, [R1+0x1b50] ;  /* 0x001b500001167983 */ /* 0x000f220000300800 */
[----:B--2---:R-:W-:-:S03]  /*a6540*/  IADD3 R11, P5, R11, R8, RZ ;  /* 0x000000080b0b7210 */ /* 0x004fc60007fbe0ff */
[----:B------:R-:W2:Y:S02]  /*a6550*/  LDL.LU R7, [R1+0x1d18] ;  /* 0x001d180001077983 */ /* 0x000ea40000300800 */
[----:B------:R-:W-:Y:S01]  /*a6560*/  IMAD.X R16, R16, 0x1, R2, P5 ;  /* 0x0000000110107824 */ /* 0x000fe200028e0602 */
[----:B------:R-:W-:Y:S01]  /*a6570*/  IADD3 R9, P6, R9, R8, RZ ;  /* 0x0000000809097210 */ /* 0x000fe20007fde0ff */
[----:B------:R-:W-:Y:S03]  /*a6580*/  STL [R1+0x1b30], R11 ;  /* 0x001b300b01007387 */ /* 0x000fe60000100800 */
[----:B------:R-:W-:Y:S01]  /*a6590*/  IADD3.X R12, R12, R2, RZ, P6, !PT ;  /* 0x000000020c0c7210 */ /* 0x000fe200037fe4ff */
[----:B------:R1:W-:Y:S04]  /*a65a0*/  STL [R1+0x1b2c], R16 ;  /* 0x001b2c1001007387 */ /* 0x0003e80000100800 */
[----:B------:R-:W-:Y:S04]  /*a65b0*/  STL [R1+0x1b38], R9 ;  /* 0x001b380901007387 */ /* 0x000fe80000100800 */
[----:B------:R1:W-:Y:S01]  /*a65c0*/  STL [R1+0x1b34], R12 ;  /* 0x001b340c01007387 */ /* 0x0003e20000100800 */
[----:B------:R-:W-:-:S03]  /*a65d0*/  ISETP.NE.U32.AND P4, PT, R15, RZ, PT ;  /* 0x000000ff0f00720c */ /* 0x000fc60003f85070 */
[----:B------:R-:W2:Y:S01]  /*a65e0*/  LDL.LU R23, [R1+0x1b4c] ;  /* 0x001b4c0001177983 */ /* 0x000ea20000300800 */
[----:B------:R-:W-:Y:S01]  /*a65f0*/  IMAD.MOV.U32 R17, RZ, RZ, R16 ;  /* 0x000000ffff117224 */ /* 0x000fe200078e0010 */
[----:B-1----:R-:W-:Y:S02]  /*a6600*/  MOV R16, R11 ;  /* 0x0000000b00107202 */ /* 0x002fe40000000f00 */
[----:B------:R-:W2:Y:S04]  /*a6610*/  LDL.LU R11, [R1+0x1d14] ;  /* 0x001d1400010b7983 */ /* 0x000ea80000300800 */
[----:B------:R1:W-:Y:S02]  /*a6620*/  LDGSTS.E [R4+-0x2bffc], desc[UR60][R16.64], P1 ;  /* 0xd400400010047fae */ /* 0x0003e4000892187c */
[----:B-1----:R-:W-:Y:S01]  /*a6630*/  IMAD.MOV.U32 R16, RZ, RZ, R9 ;  /* 0x000000ffff107224 */ /* 0x002fe200078e0009 */
[----:B------:R-:W-:-:S02]  /*a6640*/  MOV R17, R12 ;  /* 0x0000000c00117202 */ /* 0x000fc40000000f00 */
[----:B------:R-:W2:Y:S04]  /*a6650*/  LDL.LU R12, [R1+0x1d1c] ;  /* 0x001d1c00010c7983 */ /* 0x000ea80000300800 */
[----:B------:R-:W2:Y:S04]  /*a6660*/  LDL.LU R9, [R1+0x1d20] ;  /* 0x001d200001097983 */ /* 0x000ea80000300800 */
[----:B------:R-:W-:Y:S01]  /*a6670*/  LDGSTS.E [R4+-0x2fff8], desc[UR60][R16.64], P4 ;  /* 0xd000800010047fae */ /* 0x000fe2000a12187c */
[----:B------:R-:W-:-:S03]  /*a6680*/  ISETP.GT.AND P1, PT, R3, 0x5f, PT ;  /* 0x0000005f0300780c */ /* 0x000fc60003f24270 */
[----:B------:R-:W2:Y:S04]  /*a6690*/  LDL.LU R17, [R1+0x1d24] ;  /* 0x001d240001117983 */ /* 0x000ea80000300800 */
[----:B------:R-:W2:Y:S01]  /*a66a0*/  LDL.LU R16, [R1+0x1d28] ;  /* 0x001d280001107983 */ /* 0x000ea20000300800 */
[----:B------:R-:W-:-:S04]  /*a66b0*/  SEL R15, RZ, 0x4, !P1 ;  /* 0x00000004ff0f7807 */ /* 0x000fc80004800000 */
[----:B------:R-:W-:-:S04]  /*a66c0*/  SEL R15, R15, RZ, !P0 ;  /* 0x000000ff0f0f7207 */ /* 0x000fc80004000000 */
[----:B------:R-:W-:Y:S02]  /*a66d0*/  ISETP.NE.U32.AND P1, PT, R15, RZ, PT ;  /* 0x000000ff0f00720c */ /* 0x000fe40003f25070 */
[-C--:B---3--:R-:W-:Y:S02]  /*a66e0*/  IADD3 R20, P5, R20, R8.reuse, RZ ;  /* 0x0000000814147210 */ /* 0x088fe40007fbe0ff */
[----:B----4-:R-:W-:-:S03]  /*a66f0*/  IADD3 R18, P6, R18, R8, RZ ;  /* 0x0000000812127210 */ /* 0x010fc60007fde0ff */
[----:B------:R-:W-:Y:S01]  /*a6700*/  STL [R1+0x1b40], R20 ;  /* 0x001b401401007387 */ /* 0x000fe20000100800 */
[----:B------:R-:W-:Y:S01]  /*a6710*/  IMAD.X R21, R21, 0x1, R2, P5 ;  /* 0x0000000115157824 */ /* 0x000fe200028e0602 */
[----:B------:R-:W-:-:S04]  /*a6720*/  IADD3.X R19, R19, R2, RZ, P6, !PT ;  /* 0x0000000213137210 */ /* 0x000fc800037fe4ff */
[----:B------:R1:W-:Y:S04]  /*a6730*/  STL [R1+0x1b3c], R21 ;  /* 0x001b3c1501007387 */ /* 0x0003e80000100800 */
[----:B------:R-:W-:Y:S04]  /*a6740*/  STL [R1+0x1b48], R18 ;  /* 0x001b481201007387 */ /* 0x000fe80000100800 */
[----:B------:R-:W-:Y:S04]  /*a6750*/  LDGSTS.E [R4+-0x2bff8], desc[UR60][R20.64], P4 ;  /* 0xd400800014047fae */ /* 0x000fe8000a12187c */
[----:B------:R3:W-:Y:S04]  /*a6760*/  STL [R1+0x1b44], R19 ;  /* 0x001b441301007387 */ /* 0x0007e80000100800 */
[----:B------:R-:W-:Y:S04]  /*a6770*/  LDGSTS.E [R4+-0x2fff4], desc[UR60][R18.64], P1 ;  /* 0xd000c00012047fae */ /* 0x000fe8000892187c */
[----:B-1----:R-:W4:Y:S04]  /*a6780*/  LDL.LU R21, [R1+0x1d2c] ;  /* 0x001d2c0001157983 */ /* 0x002f280000300800 */
[----:B------:R-:W4:Y:S04]  /*a6790*/  LDL.LU R20, [R1+0x1d30] ;  /* 0x001d300001147983 */ /* 0x000f280000300800 */
[----:B---3--:R-:W3:Y:S04]  /*a67a0*/  LDL.LU R19, [R1+0x1d34] ;  /* 0x001d340001137983 */ /* 0x008ee80000300800 */
[----:B------:R-:W3:Y:S01]  /*a67b0*/  LDL.LU R18, [R1+0x1d38] ;  /* 0x001d380001127983 */ /* 0x000ee20000300800 */
[----:B------:R-:W-:-:S02]  /*a67c0*/  ISETP.GT.AND P4, PT, R3, 0x7c, PT ;  /* 0x0000007c0300780c */ /* 0x000fc40003f84270 */
[-C--:B------:R-:W-:Y:S02]  /*a67d0*/  IADD3 R22, P5, R22, R8.reuse, RZ ;  /* 0x0000000816167210 */ /* 0x080fe40007fbe0ff */
[----:B------:R-:W-:Y:S02]  /*a67e0*/  SEL R15, RZ, 0x4, !P4 ;  /* 0x00000004ff0f7807 */ /* 0x000fe40006000000 */
[----:B--2---:R-:W-:Y:S02]  /*a67f0*/  IADD3 R7, P6, R7, R8, RZ ;  /* 0x0000000807077210 */ /* 0x004fe40007fde0ff */
[----:B------:R-:W-:Y:S01]  /*a6800*/  SEL R15, R15, RZ, !P0 ;  /* 0x000000ff0f0f7207 */ /* 0x000fe20004000000 */
[----:B------:R1:W-:Y:S03]  /*a6810*/  STL [R1+0x1b50], R22 ;  /* 0x001b501601007387 */ /* 0x0003e60000100800 */
[----:B------:R-:W-:Y:S01]  /*a6820*/  ISETP.NE.U32.AND P4, PT, R15, RZ, PT ;  /* 0x000000ff0f00720c */ /* 0x000fe20003f85070 */
[----:B------:R-:W-:Y:S01]  /*a6830*/  IMAD.X R23, R23, 0x1, R2, P5 ;  /* 0x0000000117177824 */ /* 0x000fe200028e0602 */
[----:B------:R-:W-:-:S04]  /*a6840*/  IADD3.X R11, R11, R2, RZ, P6, !PT ;  /* 0x000000020b0b7210 */ /* 0x000fc800037fe4ff */
[----:B------:R1:W-:Y:S01]  /*a6850*/  LDGSTS.E [R4+-0x2bff4], desc[UR60][R22.64], P1 ;  /* 0xd400c00016047fae */ /* 0x0003e2000892187c */
[----:B------:R-:W-:-:S03]  /*a6860*/  ISETP.GT.AND P1, PT, R3, 0x7d, PT ;  /* 0x0000007d0300780c */ /* 0x000fc60003f24270 */
[----:B------:R2:W-:Y:S01]  /*a6870*/  STL [R1+0x1b4c], R23 ;  /* 0x001b4c1701007387 */ /* 0x0005e20000100800 */
[----:B------:R-:W-:-:S03]  /*a6880*/  SEL R15, RZ, 0x4, !P1 ;  /* 0x00000004ff0f7807 */ /* 0x000fc60004800000 */
[----:B------:R-:W-:Y:S01]  /*a6890*/  STL [R1+0x1d18], R7 ;  /* 0x001d180701007387 */ /* 0x000fe20000100800 */
[----:B------:R-:W-:-:S03]  /*a68a0*/  SEL R15, R15, RZ, !P0 ;  /* 0x000000ff0f0f7207 */ /* 0x000fc60004000000 */
[----:B------:R2:W-:Y:S01]  /*a68b0*/  STL [R1+0x1d14], R11 ;  /* 0x001d140b01007387 */ /* 0x0005e20000100800 */
[----:B-1----:R-:W-:Y:S01]  /*a68c0*/  IMAD.MOV.U32 R22, RZ, RZ, R7 ;  /* 0x000000ffff167224 */ /* 0x002fe200078e0007 */
[----:B--2---:R-:W-:Y:S02]  /*a68d0*/  MOV R23, R11 ;  /* 0x0000000b00177202 */ /* 0x004fe40000000f00 */
[----:B------:R-:W-:-:S03]  /*a68e0*/  ISETP.NE.U32.AND P1, PT, R15, RZ, PT ;  /* 0x000000ff0f00720c */ /* 0x000fc60003f25070 */
[----:B------:R1:W-:Y:S04]  /*a68f0*/  LDGSTS.E [R4+-0x28000], desc[UR60][R22.64], P4 ;  /* 0xd800000016047fae */ /* 0x0003e8000a12187c */
[----:B------:R-:W2:Y:S01]  /*a6900*/  LDL.LU R11, [R1+0x1d3c] ;  /* 0x001d3c00010b7983 */ /* 0x000ea20000300800 */
[----:B------:R-:W-:-:S03]  /*a6910*/  IADD3 R9, P5, R9, R8, RZ ;  /* 0x0000000809097210 */ /* 0x000fc60007fbe0ff */
[----:B------:R-:W2:Y:S02]  /*a6920*/  LDL.LU R7, [R1+0x1d40] ;  /* 0x001d400001077983 */ /* 0x000ea40000300800 */
[----:B------:R-:W-:Y:S02]  /*a6930*/  IMAD.X R12, R12, 0x1, R2, P5 ;  /* 0x000000010c0c7824 */ /* 0x000fe400028e0602 */
[----:B------:R1:W-:Y:S02]  /*a6940*/  STL [R1+0x1d20], R9 ;  /* 0x001d200901007387 */ /* 0x0003e40000100800 */
[----:B-1----:R-:W-:Y:S01]  /*a6950*/  IMAD.MOV.U32 R22, RZ, RZ, R9 ;  /* 0x000000ffff167224 */ /* 0x002fe200078e0009 */
[----:B------:R-:W-:Y:S01]  /*a6960*/  MOV R23, R12 ;  /* 0x0000000c00177202 */ /* 0x000fe20000000f00 */
[----:B------:R1:W-:Y:S04]  /*a6970*/  STL [R1+0x1d1c], R12 ;  /* 0x001d1c0c01007387 */ /* 0x0003e80000100800 */
[----:B------:R-:W-:Y:S01]  /*a6980*/  LDGSTS.E [R4+-0x24000], desc[UR60][R22.64], P4 ;  /* 0xdc00000016047fae */ /* 0x000fe2000a12187c */
[----:B------:R-:W-:-:S04]  /*a6990*/  IADD3 R16, P6, R16, R8, RZ ;  /* 0x0000000810107210 */ /* 0x000fc80007fde0ff */
[----:B------:R-:W-:Y:S01]  /*a69a0*/  IADD3.X R17, R17, R2, RZ, P6, !PT ;  /* 0x0000000211117210 */ /* 0x000fe200037fe4ff */
[----:B------:R-:W-:Y:S04]  /*a69b0*/  STL [R1+0x1d28], R16 ;  /* 0x001d281001007387 */ /* 0x000fe80000100800 */
[----:B------:R1:W-:Y:S04]  /*a69c0*/  STL [R1+0x1d24], R17 ;  /* 0x001d241101007387 */ /* 0x0003e80000100800 */
[----:B------:R-:W2:Y:S04]  /*a69d0*/  LDL.LU R9, [R1+0x1d48] ;  /* 0x001d480001097983 */ /* 0x000ea80000300800 */
[----:B-1----:R-:W2:Y:S04]  /*a69e0*/  LDL.LU R12, [R1+0x1d50] ;  /* 0x001d5000010c7983 */ /* 0x002ea80000300800 */
[----:B------:R-:W-:Y:S01]  /*a69f0*/  LDGSTS.E [R4+-0x27ffc], desc[UR60][R16.64], P1 ;  /* 0xd800400010047fae */ /* 0x000fe2000892187c */
[----:B------:R-:W-:-:S03]  /*a6a00*/  ISETP.GT.AND P4, PT, R3, 0x7e, PT ;  /* 0x0000007e0300780c */ /* 0x000fc60003f84270 */
[----:B------:R-:W2:Y:S04]  /*a6a10*/  LDL.LU R17, [R1+0x1d44] ;  /* 0x001d440001117983 */ /* 0x000ea80000300800 */
[----:B------:R-:W2:Y:S01]  /*a6a20*/  LDL.LU R16, [R1+0x1d4c] ;  /* 0x001d4c0001107983 */ /* 0x000ea20000300800 */
[----:B------:R-:W-:-:S04]  /*a6a30*/  SEL R15, RZ, 0x4, !P4 ;  /* 0x00000004ff0f7807 */ /* 0x000fc80006000000 */
[----:B------:R-:W-:-:S04]  /*a6a40*/  SEL R15, R15, RZ, !P0 ;  /* 0x000000ff0f0f7207 */ /* 0x000fc80004000000 */
[----:B------:R-:W-:Y:S02]  /*a6a50*/  ISETP.NE.U32.AND P4, PT, R15, RZ, PT ;  /* 0x000000ff0f00720c */ /* 0x000fe40003f85070 */
[----:B----4-:R-:W-:-:S05]  /*a6a60*/  IADD3 R20, P5, R20, R8, RZ ;  /* 0x0000000814147210 */ /* 0x010fca0007fbe0ff */
[----:B------:R-:W-:Y:S01]  /*a6a70*/  IMAD.X R21, R21, 0x1, R2, P5 ;  /* 0x0000000115157824 */ /* 0x000fe200028e0602 */
[----:B---3--:R-:W-:Y:S01]  /*a6a80*/  IADD3 R18, P6, R18, R8, RZ ;  /* 0x0000000812127210 */ /* 0x008fe20007fde0ff */
[----:B------:R-:W-:Y:S03]  /*a6a90*/  STL [R1+0x1d30], R20 ;  /* 0x001d301401007387 */ /* 0x000fe60000100800 */
[----:B------:R-:W-:Y:S01]  /*a6aa0*/  IADD3.X R19, R19, R2, RZ, P6, !PT ;  /* 0x0000000213137210 */ /* 0x000fe200037fe4ff */
[----:B------:R-:W-:Y:S04]  /*a6ab0*/  STL [R1+0x1d2c], R21 ;  /* 0x001d2c1501007387 */ /* 0x000fe80000100800 */
[----:B------:R-:W-:Y:S04]  /*a6ac0*/  STL [R1+0x1d38], R18 ;  /* 0x001d381201007387 */ /* 0x000fe80000100800 */
[----:B------:R-:W-:Y:S04]  /*a6ad0*/  LDGSTS.E [R4+-0x23ffc], desc[UR60][R20.64], P1 ;  /* 0xdc00400014047fae */ /* 0x000fe8000892187c */
[----:B------:R1:W-:Y:S04]  /*a6ae0*/  STL [R1+0x1d34], R19 ;  /* 0x001d341301007387 */ /* 0x0003e80000100800 */
[----:B------:R-:W-:Y:S04]  /*a6af0*/  LDGSTS.E [R4+-0x27ff8], desc[UR60][R18.64], P4 ;  /* 0xd800800012047fae */ /* 0x000fe8000a12187c */
[----:B-1----:R-:W3:Y:S04]  /*a6b00*/  LDL.LU R19, [R1+0x1d54] ;  /* 0x001d540001137983 */ /* 0x002ee80000300800 */
[----:B------:R-:W4:Y:S04]  /*a6b10*/  LDL.LU R18, [R1+0x1d58] ;  /* 0x001d580001127983 */ /* 0x000f280000300800 */
[----:B------:R-:W3:Y:S04]  /*a6b20*/  LDL.LU R22, [R1+0x1d94] ;  /* 0x001d940001167983 */ /* 0x000ee80000300800 */
[----:B------:R-:W3:Y:S01]  /*a6b30*/  LDL.LU R21, [R1+0x1d98] ;  /* 0x001d980001157983 */ /* 0x000ee20000300800 */
[----:B------:R-:W1:Y:S01]  /*a6b40*/  S2R R189, SR_TID.X ;  /* 0x0000000000bd7919 */ /* 0x000e620000002100 */
[----:B------:R-:W-:-:S04]  /*a6b50*/  ISETP.GT.AND P1, PT, R3, 0x7f, PT ;  /* 0x0000007f0300780c */ /* 0x000fc80003f24270 */
[----:B------:R-:W-:Y:S02]  /*a6b60*/  SEL R15, RZ, 0x4, !P1 ;  /* 0x00000004ff0f7807 */ /* 0x000fe40004800000 */
[----:B--2---:R-:W-:-:S05]  /*a6b70*/  IADD3 R7, P5, R7, R8, RZ ;  /* 0x0000000807077210 */ /* 0x004fca0007fbe0ff */
[----:B------:R-:W-:Y:S01]  /*a6b80*/  IMAD.X R11, R11, 0x1, R2, P5 ;  /* 0x000000010b0b7824 */ /* 0x000fe200028e0602 */
[----:B------:R-:W-:-:S03]  /*a6b90*/  MOV R114, R7 ;  /* 0x0000000700727202 */ /* 0x000fc60000000f00 */
[----:B------:R-:W-:Y:S01]  /*a6ba0*/  IMAD.MOV.U32 R115, RZ, RZ, R11 ;  /* 0x000000ffff737224 */ /* 0x000fe200078e000b */
[----:B------:R-:W-:-:S04]  /*a6bb0*/  SEL R15, R15, RZ, !P0 ;  /* 0x000000ff0f0f7207 */ /* 0x000fc80004000000 */
[----:B------:R2:W-:Y:S01]  /*a6bc0*/  LDGSTS.E [R4+-0x23ff8], desc[UR60][R114.64], P4 ;  /* 0xdc00800072047fae */ /* 0x0005e2000a12187c */
[----:B------:R-:W-:-:S03]  /*a6bd0*/  ISETP.NE.U32.AND P1, PT, R15, RZ, PT ;  /* 0x000000ff0f00720c */ /* 0x000fc60003f25070 */
[----:B------:R1:W-:Y:S04]  /*a6be0*/  STL [R1+0x1d40], R7 ;  /* 0x001d400701007387 */ /* 0x0003e80000100800 */
[----:B------:R1:W-:Y:S01]  /*a6bf0*/  STL [R1+0x1d3c], R11 ;  /* 0x001d3c0b01007387 */ /* 0x0003e20000100800 */
[----:B------:R-:W-:-:S03]  /*a6c00*/  IADD3 R9, P4, R9, R8, RZ ;  /* 0x0000000809097210 */ /* 0x000fc60007f9e0ff */
[----:B-1----:R-:W3:Y:S01]  /*a6c10*/  LDL.LU R7, [R1+0x1dd8] ;  /* 0x001dd80001077983 */ /* 0x002ee20000300800 */
[----:B------:R-:W-:-:S03]  /*a6c20*/  IADD3 R12, P5, R12, R8, RZ ;  /* 0x000000080c0c7210 */ /* 0x000fc60007fbe0ff */
[----:B------:R-:W3:Y:S01]  /*a6c30*/  LDL.LU R11, [R1+0x1e18] ;  /* 0x001e1800010b7983 */ /* 0x000ee20000300800 */
[----:B--2---:R-:W-:-:S03]  /*a6c40*/  MOV R114, R9 ;  /* 0x0000000900727202 */ /* 0x004fc60000000f00 */
[----:B------:R1:W-:Y:S01]  /*a6c50*/  STL [R1+0x1d48], R9 ;  /* 0x001d480901007387 */ /* 0x0003e20000100800 */
[----:B------:R-:W-:Y:S01]  /*a6c60*/  IADD3.X R17, R17, R2, RZ, P4, !PT ;  /* 0x0000000211117210 */ /* 0x000fe200027fe4ff */
[----:B------:R-:W-:-:S04]  /*a6c70*/  IMAD.X R16, R16, 0x1, R2, P5 ;  /* 0x0000000110107824 */ /* 0x000fc800028e0602 */
[----:B------:R2:W-:Y:S01]  /*a6c80*/  STL [R1+0x1d44], R17 ;  /* 0x001d441101007387 */ /* 0x0005e20000100800 */
[----:B------:R-:W-:-:S03]  /*a6c90*/  IMAD.MOV.U32 R115, RZ, RZ, R17 ;  /* 0x000000ffff737224 */ /* 0x000fc600078e0011 */
[----:B------:R2:W-:Y:S01]  /*a6ca0*/  STL [R1+0x1d50], R12 ;  /* 0x001d500c01007387 */ /* 0x0005e20000100800 */
[----:B-1----:R-:W-:-:S03]  /*a6cb0*/  LOP3.LUT R9, R189, 0x7f, RZ, 0xc0, !PT ;  /* 0x0000007fbd097812 */ /* 0x002fc600078ec0ff */
[----:B------:R1:W-:Y:S04]  /*a6cc0*/  LDGSTS.E [R4+-0x27ff4], desc[UR60][R114.64], P1 ;  /* 0xd800c00072047fae */ /* 0x0003e8000892187c */
[----:B--2---:R-:W2:Y:S04]  /*a6cd0*/  LDL.LU R17, [R1+0x1dd4] ;  /* 0x001dd40001117983 */ /* 0x004ea80000300800 */
[----:B------:R1:W-:Y:S04]  /*a6ce0*/  STL [R1+0x1d4c], R16 ;  /* 0x001d4c1001007387 */ /* 0x0003e80000100800 */
[----:B------:R-:W2:Y:S01]  /*a6cf0*/  LDL.LU R20, [R1+0x1e14] ;  /* 0x001e140001147983 */ /* 0x000ea20000300800 */
[----:B-1----:R-:W-:Y:S01]  /*a6d00*/  MOV R114, R12 ;  /* 0x0000000c00727202 */ /* 0x002fe20000000f00 */
[----:B------:R-:W-:-:S05]  /*a6d10*/  IMAD.MOV.U32 R115, RZ, RZ, R16 ;  /* 0x000000ffff737224 */ /* 0x000fca00078e0010 */
[----:B------:R-:W-:Y:S01]  /*a6d20*/  LDGSTS.E [R4+-0x23ff4], desc[UR60][R114.64], P1 ;  /* 0xdc00c00072047fae */ /* 0x000fe2000892187c */
[----:B------:R-:W-:Y:S02]  /*a6d30*/  ISETP.GE.AND P1, PT, R9, R3, PT ;  /* 0x000000030900720c */ /* 0x000fe40003f26270 */
[----:B------:R-:W-:Y:S01]  /*a6d40*/  SHF.L.U32 R5, R5, 0x7, RZ ;  /* 0x0000000705057819 */ /* 0x000fe200000006ff */
[----:B------:R-:W2:Y:S01]  /*a6d50*/  LDL.LU R9, [R1+0x1e54] ;  /* 0x001e540001097983 */ /* 0x000ea20000300800 */
[----:B------:R-:W-:-:S03]  /*a6d60*/  SEL R3, RZ, 0x4, P1 ;  /* 0x00000004ff037807 */ /* 0x000fc60000800000 */
[----:B------:R-:W-:Y:S01]  /*a6d70*/  IMAD.SHL.U32 R5, R5, 0x4, RZ ;  /* 0x0000000405057824 */ /* 0x000fe200078e00ff */
[----:B------:R-:W-:Y:S01]  /*a6d80*/  SEL R3, R3, RZ, !P0 ;  /* 0x000000ff03037207 */ /* 0x000fe20004000000 */
[----:B------:R-:W0:Y:S04]  /*a6d90*/  LDGDEPBAR ;  /* 0x00000000000079af */ /* 0x000e280000000000 */
[----:B------:R-:W2:Y:S04]  /*a6da0*/  LDL.LU R4, [R1+0x1e58] ;  /* 0x001e580001047983 */ /* 0x000ea80000300800 */
[----:B------:R-:W2:Y:S04]  /*a6db0*/  LDL.LU R12, [R1+0x1e94] ;  /* 0x001e9400010c7983 */ /* 0x000ea80000300800 */
[----:B------:R-:W2:Y:S01]  /*a6dc0*/  LDL.LU R8, [R1+0x1e98] ;  /* 0x001e980001087983 */ /* 0x000ea20000300800 */
[----:B------:R-:W-:-:S02]  /*a6dd0*/  ISETP.NE.U32.AND P0, PT, R3, RZ, PT ;  /* 0x000000ff0300720c */ /* 0x000fc40003f05070 */
[----:B------:R-:W-:Y:S01]  /*a6de0*/  LEA R15, R6, R14, 0x12 ;  /* 0x0000000e060f7211 */ /* 0x000fe200078e90ff */
[----:B------:R-:W2:Y:S04]  /*a6df0*/  LDL.LU R16, [R1+0x1ed8] ;  /* 0x001ed80001107983 */ /* 0x000ea80000300800 */
[----:B------:R-:W-:Y:S01]  /*a6e00*/  IMAD.IADD R3, R10, 0x1, R15 ;  /* 0x000000010a037824 */ /* 0x000fe200078e020f */
[----:B----4-:R-:W-:-:S05]  /*a6e10*/  IADD3 R18, P1, R18, R5, RZ ;  /* 0x0000000512127210 */ /* 0x010fca0007f3e0ff */
[----:B---3--:R-:W-:Y:S01]  /*a6e20*/  IMAD.X R19, R19, 0x1, R0, P1 ;  /* 0x0000000113137824 */ /* 0x008fe200008e0600 */
[----:B------:R-:W-:Y:S01]  /*a6e30*/  IADD3 R21, P4, R21, R5, RZ ;  /* 0x0000000515157210 */ /* 0x000fe20007f9e0ff */
[----:B------:R-:W-:Y:S03]  /*a6e40*/  STL [R1+0x1d58], R18 ;  /* 0x001d581201007387 */ /* 0x000fe60000100800 */
[----:B------:R-:W-:Y:S01]  /*a6e50*/  IADD3.X R22, R22, R0, RZ, P4, !PT ;  /* 0x0000000016167210 */ /* 0x000fe200027fe4ff */
[----:B------:R-:W3:Y:S04]  /*a6e60*/  LDL.LU R6, [R1+0x1f18] ;  /* 0x001f180001067983 */ /* 0x000ee80000300800 */
[----:B------:R-:W-:Y:S04]  /*a6e70*/  STL [R1+0x1d98], R21 ;  /* 0x001d981501007387 */ /* 0x000fe80000100800 */
[----:B------:R1:W-:Y:S04]  /*a6e80*/  STL [R1+0x1d54], R19 ;  /* 0x001d541301007387 */ /* 0x0003e80000100800 */
[----:B------:R4:W-:Y:S04]  /*a6e90*/  STL [R1+0x1d94], R22 ;  /* 0x001d941601007387 */ /* 0x0009e80000100800 */
[----:B------:R-:W-:Y:S04]  /*a6ea0*/  LDGSTS.E [R3], desc[UR60][R18.64], P0 ;  /* 0x0000000012037fae */ /* 0x000fe8000812187c */
[----:B-1----:R-:W3:Y:S04]  /*a6eb0*/  LDL.LU R19, [R1+0x1ed4] ;  /* 0x001ed40001137983 */ /* 0x002ee80000300800 */
[----:B------:R-:W3:Y:S01]  /*a6ec0*/  LDL.LU R18, [R1+0x1f14] ;  /* 0x001f140001127983 */ /* 0x000ee20000300800 */
[----:B------:R-:W-:Y:S01]  /*a6ed0*/  MOV R23, R22 ;  /* 0x0000001600177202 */ /* 0x000fe20000000f00 */
[----:B----4-:R-:W-:-:S05]  /*a6ee0*/  IMAD.MOV.U32 R22, RZ, RZ, R21 ;  /* 0x000000ffff167224 */ /* 0x010fca00078e0015 */
[----:B------:R1:W-:Y:S01]  /*a6ef0*/  LDGSTS.E [R3+0x400], desc[UR60][R22.64], P0 ;  /* 0x0040000016037fae */ /* 0x0003e2000812187c */
[-C--:B------:R-:W-:Y:S02]  /*a6f00*/  IADD3 R7, P1, R7, R5.reuse, RZ ;  /* 0x0000000507077210 */ /* 0x080fe40007f3e0ff */
[----:B------:R-:W-:-:S03]  /*a6f10*/  IADD3 R11, P4, R11, R5, RZ ;  /* 0x000000050b0b7210 */ /* 0x000fc60007f9e0ff */
[----:B------:R-:W-:Y:S01]  /*a6f20*/  STL [R1+0x1dd8], R7 ;  /* 0x001dd80701007387 */ /* 0x000fe20000100800 */
[----:B-1----:R-:W-:Y:S02]  /*a6f30*/  MOV R22, R7 ;  /* 0x0000000700167202 */ /* 0x002fe40000000f00 */
[----:B--2---:R-:W-:-:S05]  /*a6f40*/  IADD3.X R17, R17, R0, RZ, P1, !PT ;  /* 0x0000000011117210 */ /* 0x004fca0000ffe4ff */
[----:B------:R1:W-:Y:S01]  /*a6f50*/  STL [R1+0x1dd4], R17 ;  /* 0x001dd41101007387 */ /* 0x0003e20000100800 */
[----:B------:R-:W-:-:S03]  /*a6f60*/  IMAD.X R20, R20, 0x1, R0, P4 ;  /* 0x0000000114147824 */ /* 0x000fc600020e0600 */
[----:B------:R-:W-:Y:S01]  /*a6f70*/  STL [R1+0x1e18], R11 ;  /* 0x001e180b01007387 */ /* 0x000fe20000100800 */
[----:B------:R-:W-:-:S03]  /*a6f80*/  IMAD.MOV.U32 R23, RZ, RZ, R17 ;  /* 0x000000ffff177224 */ /* 0x000fc600078e0011 */
[----:B------:R2:W-:Y:S01]  /*a6f90*/  STL [R1+0x1e14], R20 ;  /* 0x001e141401007387 */ /* 0x0005e20000100800 */
[----:B------:R-:W-:-:S03]  /*a6fa0*/  MOV R21, R20 ;  /* 0x0000001400157202 */ /* 0x000fc60000000f00 */
[----:B-1----:R-:W4:Y:S04]  /*a6fb0*/  LDL.LU R17, [R1+0x1f58] ;  /* 0x001f580001117983 */ /* 0x002f280000300800 */
[----:B------:R-:W4:Y:S01]  /*a6fc0*/  LDL.LU R7, [R1+0x1f98] ;  /* 0x001f980001077983 */ /* 0x000f220000300800 */
[----:B--2---:R-:W-:-:S03]  /*a6fd0*/  IMAD.MOV.U32 R20, RZ, RZ, R11 ;  /* 0x000000ffff147224 */ /* 0x004fc600078e000b */
[----:B------:R1:W-:Y:S04]  /*a6fe0*/  LDGSTS.E [R3+0x800], desc[UR60][R22.64], P0 ;  /* 0x0080000016037fae */ /* 0x0003e8000812187c */
[----:B------:R-:W-:Y:S01]  /*a6ff0*/  LDGSTS.E [R3+0xc00], desc[UR60][R20.64], P0 ;  /* 0x00c0000014037fae */ /* 0x000fe2000812187c */
[----:B------:R-:W-:-:S04]  /*a7000*/  IADD3 R4, P1, R4, R5, RZ ;  /* 0x0000000504047210 */ /* 0x000fc80007f3e0ff */
[----:B------:R-:W-:Y:S02]  /*a7010*/  IADD3.X R9, R9, R0, RZ, P1, !PT ;  /* 0x0000000009097210 */ /* 0x000fe40000ffe4ff */
[-C--:B------:R-:W-:Y:S01]  /*a7020*/  IADD3 R8, P4, R8, R5.reuse, RZ ;  /* 0x0000000508087210 */ /* 0x080fe20007f9e0ff */
[----:B------:R-:W2:Y:S04]  /*a7030*/  LDL.LU R20, [R1+0x1f54] ;  /* 0x001f540001147983 */ /* 0x000ea80000300800 */
[----:B------:R-:W2:Y:S01]  /*a7040*/  LDL.LU R11, [R1+0x1f94] ;  /* 0x001f9400010b7983 */ /* 0x000ea20000300800 */
[----:B------:R-:W-:Y:S01]  /*a7050*/  IMAD.X R12, R12, 0x1, R0, P4 ;  /* 0x000000010c0c7824 */ /* 0x000fe200020e0600 */
[----:B-1----:R-:W-:Y:S01]  /*a7060*/  MOV R22, R4 ;  /* 0x0000000400167202 */ /* 0x002fe20000000f00 */
[----:B------:R-:W-:Y:S01]  /*a7070*/  IMAD.MOV.U32 R23, RZ, RZ, R9 ;  /* 0x000000ffff177224 */ /* 0x000fe200078e0009 */
[----:B------:R-:W-:Y:S04]  /*a7080*/  STL [R1+0x1e58], R4 ;  /* 0x001e580401007387 */ /* 0x000fe80000100800 */
[----:B------:R1:W-:Y:S04]  /*a7090*/  STL [R1+0x1e54], R9 ;  /* 0x001e540901007387 */ /* 0x0003e80000100800 */
[----:B------:R-:W-:Y:S04]  /*a70a0*/  STL [R1+0x1e98], R8 ;  /* 0x001e980801007387 */ /* 0x000fe80000100800 */
[----:B------:R1:W-:Y:S04]  /*a70b0*/  STL [R1+0x1e94], R12 ;  /* 0x001e940c01007387 */ /* 0x0003e80000100800 */
[----:B-1----:R-:W2:Y:S01]  /*a70c0*/  LDL.LU R9, [R1+0x1fd8] ;  /* 0x001fd80001097983 */ /* 0x002ea20000300800 */
[----:B------:R-:W-:-:S03]  /*a70d0*/  IADD3 R16, P1, R16, R5, RZ ;  /* 0x0000000510107210 */ /* 0x000fc60007f3e0ff */
[----:B------:R-:W2:Y:S04]  /*a70e0*/  LDL.LU R4, [R1+0x2018] ;  /* 0x0020180001047983 */ /* 0x000ea80000300800 */
[----:B------:R1:W-:Y:S02]  /*a70f0*/  LDGSTS.E [R3+0x1000], desc[UR60][R22.64], P0 ;  /* 0x0100000016037fae */ /* 0x0003e4000812187c */
[----:B-1----:R-:W-:Y:S01]  /*a7100*/  IMAD.MOV.U32 R23, RZ, RZ, R12 ;  /* 0x000000ffff177224 */ /* 0x002fe200078e000c */
[----:B------:R-:W-:Y:S01]  /*a7110*/  MOV R22, R8 ;  /* 0x0000000800167202 */ /* 0x000fe20000000f00 */
[----:B------:R-:W2:Y:S04]  /*a7120*/  LDL.LU R12, [R1+0x1fd4] ;  /* 0x001fd400010c7983 */ /* 0x000ea80000300800 */
[----:B------:R-:W2:Y:S04]  /*a7130*/  LDL.LU R8, [R1+0x2014] ;  /* 0x0020140001087983 */ /* 0x000ea80000300800 */
[----:B------:R-:W-:Y:S04]  /*a7140*/  STL [R1+0x1ed8], R16 ;  /* 0x001ed81001007387 */ /* 0x000fe80000100800 */
[----:B------:R1:W-:Y:S02]  /*a7150*/  LDGSTS.E [R3+0x1400], desc[UR60][R22.64], P0 ;  /* 0x0140000016037fae */ /* 0x0003e4000812187c */
[----:B-1----:R-:W-:-:S02]  /*a7160*/  MOV R22, R16 ;  /* 0x0000001000167202 */ /* 0x002fc40000000f00 */
[----:B---3--:R-:W-:Y:S02]  /*a7170*/  IADD3 R6, P4, R6, R5, RZ ;  /* 0x0000000506067210 */ /* 0x008fe40007f9e0ff */
[----:B------:R-:W-:-:S03]  /*a7180*/  IADD3.X R19, R19, R0, RZ, P1, !PT ;  /* 0x0000000013137210 */ /* 0x000fc60000ffe4ff */
[----:B------:R-:W-:Y:S02]  /*a7190*/  IMAD.X R18, R18, 0x1, R0, P4 ;  /* 0x0000000112127824 */ /* 0x000fe400020e0600 */
[----:B------:R1:W-:Y:S01]  /*a71a0*/  STL [R1+0x1ed4], R19 ;  /* 0x001ed41301007387 */ /* 0x0003e20000100800 */
[----:B------:R-:W-:-:S03]  /*a71b0*/  IMAD.MOV.U32 R23, RZ, RZ, R19 ;  /* 0x000000ffff177224 */ /* 0x000fc600078e0013 */
[----:B------:R-:W-:Y:S04]  /*a71c0*/  STL [R1+0x1f18], R6 ;  /* 0x001f180601007387 */ /* 0x000fe80000100800 */
[----:B------:R3:W-:Y:S01]  /*a71d0*/  STL [R1+0x1f14], R18 ;  /* 0x001f141201007387 */ /* 0x0007e20000100800 */
[----:B-1----:R-:W-:-:S03]  /*a71e0*/  MOV R19, R18 ;  /* 0x0000001200137202 */ /* 0x002fc60000000f00 */
[----:B------:R-:W2:Y:S04]  /*a71f0*/  LDL.LU R16, [R1+0x2058] ;  /* 0x0020580001107983 */ /* 0x000ea80000300800 */
[----:B------:R-:W2:Y:S01]  /*a7200*/  LDL.LU R21, [R1+0x2098] ;  /* 0x0020980001157983 */ /* 0x000ea20000300800 */
[----:B---3--:R-:W-:-:S03]  /*a7210*/  IMAD.MOV.U32 R18, RZ, RZ, R6 ;  /* 0x000000ffff127224 */ /* 0x008fc600078e0006 */
[----:B------:R-:W-:Y:S04]  /*a7220*/  LDGSTS.E [R3+0x1800], desc[UR60][R22.64], P0 ;  /* 0x0180000016037fae */ /* 0x000fe8000812187c */
[----:B------:R-:W-:Y:S04]  /*a7230*/  LDGSTS.E [R3+0x1c00], desc[UR60][R18.64], P0 ;  /* 0x01c0000012037fae */ /* 0x000fe8000812187c */
[----:B------:R-:W3:Y:S04]  /*a7240*/  LDL.LU R19, [R1+0x2054] ;  /* 0x0020540001137983 */ /* 0x000ee80000300800 */
[----:B------:R-:W3:Y:S04]  /*a7250*/  LDL.LU R22, [R1+0x2094] ;  /* 0x0020940001167983 */ /* 0x000ee80000300800 */
[----:B------:R-:W3:Y:S04]  /*a7260*/  LDL.LU R6, [R1+0x20d8] ;  /* 0x0020d80001067983 */ /* 0x000ee80000300800 */
[----:B------:R-:W3:Y:S01]  /*a7270*/  LDL.LU R18, [R1+0x2118] ;  /* 0x0021180001127983 */ /* 0x000ee20000300800 */
[----:B----4-:R-:W-:-:S02]  /*a7280*/  IADD3 R17, P1, R17, R5, RZ ;  /* 0x0000000511117210 */ /* 0x010fc40007f3e0ff */
[----:B------:R-:W-:-:S03]  /*a7290*/  IADD3 R7, P4, R7, R5, RZ ;  /* 0x0000000507077210 */ /* 0x000fc60007f9e0ff */
[----:B------:R1:W-:Y:S01]  /*a72a0*/  STL [R1+0x1f58], R17 ;  /* 0x001f581101007387 */ /* 0x0003e20000100800 */
[----:B------:R-:W-:Y:S02]  /*a72b0*/  MOV R114, R17 ;  /* 0x0000001100727202 */ /* 0x000fe40000000f00 */
[----:B--2---:R-:W-:Y:S01]  /*a72c0*/  IADD3.X R20, R20, R0, RZ, P1, !PT ;  /* 0x0000000014147210 */ /* 0x004fe20000ffe4ff */
[----:B------:R-:W-:-:S04]  /*a72d0*/  IMAD.X R11, R11, 0x1, R0, P4 ;  /* 0x000000010b0b7824 */ /* 0x000fc800020e0600 */
[----:B------:R2:W-:Y:S01]  /*a72e0*/  STL [R1+0x1f54], R20 ;  /* 0x001f541401007387 */ /* 0x0005e20000100800 */
[----:B------:R-:W-:-:S03]  /*a72f0*/  IMAD.MOV.U32 R115, RZ, RZ, R20 ;  /* 0x000000ffff737224 */ /* 0x000fc600078e0014 */
[----:B------:R4:W-:Y:S04]  /*a7300*/  STL [R1+0x1f98], R7 ;  /* 0x001f980701007387 */ /* 0x0009e80000100800 */
[----:B------:R4:W-:Y:S04]  /*a7310*/  STL [R1+0x1f94], R11 ;  /* 0x001f940b01007387 */ /* 0x0009e80000100800 */
[----:B-1----:R-:W3:Y:S04]  /*a7320*/  LDL.LU R17, [R1+0x20d4] ;  /* 0x0020d40001117983 */ /* 0x002ee80000300800 */
[----:B--2---:R-:W2:Y:S01]  /*a7330*/  LDL.LU R20, [R1+0x2114] ;  /* 0x0021140001147983 */ /* 0x004ea20000300800 */
[----:B------:R-:W-:-:S03]  /*a7340*/  IADD3 R9, P1, R9, R5, RZ ;  /* 0x0000000509097210 */ /* 0x000fc60007f3e0ff */
[----:B------:R1:W-:Y:S01]  /*a7350*/  LDGSTS.E [R3+0x2000], desc[UR60][R114.64], P0 ;  /* 0x0200000072037fae */ /* 0x0003e2000812187c */
[----:B------:R-:W-:Y:S02]  /*a7360*/  IADD3 R4, P4, R4, R5, RZ ;  /* 0x0000000504047210 */ /* 0x000fe40007f9e0ff */
[----:B-1----:R-:W-:Y:S01]  /*a7370*/  MOV R114, R7 ;  /* 0x0000000700727202 */ /* 0x002fe20000000f00 */
[----:B------:R-:W-:Y:S01]  /*a7380*/  IMAD.MOV.U32 R115, RZ, RZ, R11 ;  /* 0x000000ffff737224 */ /* 0x000fe200078e000b */
[----:B----4-:R-:W4:Y:S04]  /*a7390*/  LDL.LU R7, [R1+0x2158] ;  /* 0x0021580001077983 */ /* 0x010f280000300800 */
[----:B------:R-:W4:Y:S01]  /*a73a0*/  LDL.LU R11, [R1+0x2198] ;  /* 0x00219800010b7983 */ /* 0x000f220000300800 */
[----:B------:R-:W-:-:S03]  /*a73b0*/  IADD3.X R12, R12, R0, RZ, P1, !PT ;  /* 0x000000000c0c7210 */ /* 0x000fc60000ffe4ff */
[----:B------:R1:W-:Y:S01]  /*a73c0*/  STL [R1+0x1fd8], R9 ;  /* 0x001fd80901007387 */ /* 0x0003e20000100800 */
[----:B------:R-:W-:-:S03]  /*a73d0*/  IMAD.X R8, R8, 0x1, R0, P4 ;  /* 0x0000000108087824 */ /* 0x000fc600020e0600 */
[----:B------:R1:W-:Y:S04]  /*a73e0*/  STL [R1+0x1fd4], R12 ;  /* 0x001fd40c01007387 */ /* 0x0003e80000100800 */
[----:B------:R1:W-:Y:S04]  /*a73f0*/  LDGSTS.E [R3+0x2400], desc[UR60][R114.64], P0 ;  /* 0x0240000072037fae */ /* 0x0003e8000812187c */
[----:B------:R1:W-:Y:S04]  /*a7400*/  STL [R1+0x2018], R4 ;  /* 0x0020180401007387 */ /* 0x0003e80000100800 */
[----:B------:R1:W-:Y:S02]  /*a7410*/  STL [R1+0x2014], R8 ;  /* 0x0020140801007387 */ /* 0x0003e40000100800 */
[----:B-1----:R-:W-:-:S02]  /*a7420*/  MOV R114, R9 ;  /* 0x0000000900727202 */ /* 0x002fc40000000f00 */
[----:B------:R-:W4:Y:S01]  /*a7430*/  LDL.LU R9, [R1+0x2154] ;  /* 0x0021540001097983 */ /* 0x000f220000300800 */
[----:B------:R-:W-:-:S03]  /*a7440*/  IMAD.MOV.U32 R115, RZ, RZ, R12 ;  /* 0x000000ffff737224 */ /* 0x000fc600078e000c */
[----:B------:R-:W4:Y:S04]  /*a7450*/  LDL.LU R12, [R1+0x2194] ;  /* 0x00219400010c7983 */ /* 0x000f280000300800 */
[----:B------:R1:W-:Y:S02]  /*a7460*/  LDGSTS.E [R3+0x2800], desc[UR60][R114.64], P0 ;  /* 0x0280000072037fae */ /* 0x0003e4000812187c */
[----:B-1----:R-:W-:Y:S01]  /*a7470*/  MOV R114, R4 ;  /* 0x0000000400727202 */ /* 0x002fe20000000f00 */
[----:B------:R-:W-:Y:S01]  /*a7480*/  IMAD.MOV.U32 R115, RZ, RZ, R8 ;  /* 0x000000ffff737224 */ /* 0x000fe200078e0008 */
[----:B------:R-:W4:Y:S04]  /*a7490*/  LDL.LU R4, [R1+0x21d8] ;  /* 0x0021d80001047983 */ /* 0x000f280000300800 */
[----:B------:R-:W4:Y:S04]  /*a74a0*/  LDL.LU R8, [R1+0x2218] ;  /* 0x0022180001087983 */ /* 0x000f280000300800 */
[----:B------:R1:W-:Y:S01]  /*a74b0*/  LDGSTS.E [R3+0x2c00], desc[UR60][R114.64], P0 ;  /* 0x02c0000072037fae */ /* 0x0003e2000812187c */
[----:B------:R-:W-:-:S02]  /*a74c0*/  IADD3 R16, P1, R16, R5, RZ ;  /* 0x0000000510107210 */ /* 0x000fc40007f3e0ff */
[----:B------:R-:W-:-:S03]  /*a74d0*/  IADD3 R21, P4, R21, R5, RZ ;  /* 0x0000000515157210 */ /* 0x000fc60007f9e0ff */
[----:B------:R-:W-:Y:S01]  /*a74e0*/  STL [R1+0x2058], R16 ;  /* 0x0020581001007387 */ /* 0x000fe20000100800 */
[----:B-1----:R-:W-:Y:S02]  /*a74f0*/  MOV R114, R16 ;  /* 0x0000001000727202 */ /* 0x002fe40000000f00 */
[----:B---3--:R-:W-:Y:S01]  /*a7500*/  IADD3.X R19, R19, R0, RZ, P1, !PT ;  /* 0x0000000013137210 */ /* 0x008fe20000ffe4ff */
[----:B------:R-:W-:-:S04]  /*a7510*/  IMAD.X R22, R22, 0x1, R0, P4 ;  /* 0x0000000116167824 */ /* 0x000fc800020e0600 */
[----:B------:R1:W-:Y:S01]  /*a7520*/  STL [R1+0x2054], R19 ;  /* 0x0020541301007387 */ /* 0x0003e20000100800 */
[----:B------:R-:W-:-:S03]  /*a7530*/  IMAD.MOV.U32 R115, RZ, RZ, R19 ;  /* 0x000000ffff737224 */ /* 0x000fc600078e0013 */
[----:B------:R-:W-:Y:S04]  /*a7540*/  STL [R1+0x2098], R21 ;  /* 0x0020981501007387 */ /* 0x000fe80000100800 */
[----:B------:R3:W-:Y:S04]  /*a7550*/  STL [R1+0x2094], R22 ;  /* 0x0020941601007387 */ /* 0x0007e80000100800 */
[----:B-1----:R-:W4:Y:S04]  /*a7560*/  LDL.LU R19, [R1+0x21d4] ;  /* 0x0021d40001137983 */ /* 0x002f280000300800 */
[----:B------:R-:W4:Y:S01]  /*a7570*/  LDL.LU R16, [R1+0x2214] ;  /* 0x0022140001107983 */ /* 0x000f220000300800 */
[----:B------:R-:W-:-:S02]  /*a7580*/  IADD3 R6, P1, R6, R5, RZ ;  /* 0x0000000506067210 */ /* 0x000fc40007f3e0ff */
[----:B------:R-:W-:Y:S01]  /*a7590*/  IADD3 R18, P4, R18, R5, RZ ;  /* 0x0000000512127210 */ /* 0x000fe20007f9e0ff */
[----:B------:R-:W-:Y:S01]  /*a75a0*/  LDGSTS.E [R3+0x3000], desc[UR60][R114.64], P0 ;  /* 0x0300000072037fae */ /* 0x000fe2000812187c */
[----:B------:R-:W-:Y:S01]  /*a75b0*/  MOV R23, R22 ;  /* 0x0000001600177202 */ /* 0x000fe20000000f00 */
[----:B---3--:R-:W-:Y:S02]  /*a75c0*/  IMAD.MOV.U32 R22, RZ, RZ, R21 ;  /* 0x000000ffff167224 */ /* 0x008fe400078e0015 */
[----:B------:R-:W-:Y:S04]  /*a75d0*/  STL [R1+0x20d8], R6 ;  /* 0x0020d80601007387 */ /* 0x000fe80000100800 */
[----:B------:R1:W-:Y:S02]  /*a75e0*/  LDGSTS.E [R3+0x3400], desc[UR60][R22.64], P0 ;  /* 0x0340000016037fae */ /* 0x0003e4000812187c */
[----:B-1----:R-:W-:-:S02]  /*a75f0*/  MOV R22, R6 ;  /* 0x0000000600167202 */ /* 0x002fc40000000f00 */
[----:B------:R-:W-:Y:S01]  /*a7600*/  IADD3.X R17, R17, R0, RZ, P1, !PT ;  /* 0x0000000011117210 */ /* 0x000fe20000ffe4ff */
[----:B--2---:R-:W-:-:S04]  /*a7610*/  IMAD.X R20, R20, 0x1, R0, P4 ;  /* 0x0000000114147824 */ /* 0x004fc800020e0600 */
[----:B------:R1:W-:Y:S01]  /*a7620*/  STL [R1+0x20d4], R17 ;  /* 0x0020d41101007387 */ /* 0x0003e20000100800 */
[----:B------:R-:W-:-:S03]  /*a7630*/  IMAD.MOV.U32 R23, RZ, RZ, R17 ;  /* 0x000000ffff177224 */ /* 0x000fc600078e0011 */
[----:B------:R-:W-:Y:S01]  /*a7640*/  STL [R1+0x2118], R18 ;  /* 0x0021181201007387 */ /* 0x000fe20000100800 */
[----:B------:R-:W-:-:S03]  /*a7650*/  MOV R21, R20 ;  /* 0x0000001400157202 */ /* 0x000fc60000000f00 */
[----:B------:R2:W-:Y:S04]  /*a7660*/  STL [R1+0x2114], R20 ;  /* 0x0021141401007387 */ /* 0x0005e80000100800 */
[----:B-1----:R-:W3:Y:S04]  /*a7670*/  LDL.LU R17, [R1+0x2258] ;  /* 0x0022580001117983 */ /* 0x002ee80000300800 */
[----:B------:R-:W3:Y:S01]  /*a7680*/  LDL.LU R6, [R1+0x2298] ;  /* 0x0022980001067983 */ /* 0x000ee20000300800 */
[----:B--2---:R-:W-:-:S03]  /*a7690*/  IMAD.MOV.U32 R20, RZ, RZ, R18 ;  /* 0x000000ffff147224 */ /* 0x004fc600078e0012 */
[----:B------:R1:W-:Y:S01]  /*a76a0*/  LDGSTS.E [R3+0x3800], desc[UR60][R22.64], P0 ;  /* 0x0380000016037fae */ /* 0x0003e2000812187c */
[----:B----4-:R-:W-:-:S03]  /*a76b0*/  IADD3 R7, P1, R7, R5, RZ ;  /* 0x0000000507077210 */ /* 0x010fc60007f3e0ff */
[----:B------:R-:W-:Y:S01]  /*a76c0*/  LDGSTS.E [R3+0x3c00], desc[UR60][R20.64], P0 ;  /* 0x03c0000014037fae */ /* 0x000fe2000812187c */
[----:B------:R-:W-:-:S03]  /*a76d0*/  IADD3 R11, P4, R11, R5, RZ ;  /* 0x000000050b0b7210 */ /* 0x000fc60007f9e0ff */
[----:B------:R-:W2:Y:S04]  /*a76e0*/  LDL.LU R20, [R1+0x2254] ;  /* 0x0022540001147983 */ /* 0x000ea80000300800 */
[----:B------:R-:W4:Y:S01]  /*a76f0*/  LDL.LU R18, [R1+0x2294] ;  /* 0x0022940001127983 */ /* 0x000f220000300800 */
[----:B-1----:R-:W-:Y:S02]  /*a7700*/  MOV R22, R7 ;  /* 0x0000000700167202 */ /* 0x002fe40000000f00 */
[----:B------:R-:W-:Y:S01]  /*a7710*/  IADD3.X R9, R9, R0, RZ, P1, !PT ;  /* 0x0000000009097210 */ /* 0x000fe20000ffe4ff */
[----:B------:R1:W-:Y:S01]  /*a7720*/  STL [R1+0x2158], R7 ;  /* 0x0021580701007387 */ /* 0x0003e20000100800 */
[----:B------:R-:W-:-:S03]  /*a7730*/  IMAD.X R12, R12, 0x1, R0, P4 ;  /* 0x000000010c0c7824 */ /* 0x000fc600020e0600 */
[----:B------:R1:W-:Y:S01]  /*a7740*/  STL [R1+0x2154], R9 ;  /* 0x0021540901007387 */ /* 0x0003e20000100800 */
[----:B------:R-:W-:-:S03]  /*a7750*/  IMAD.MOV.U32 R23, RZ, RZ, R9 ;  /* 0x000000ffff177224 */ /* 0x000fc600078e0009 */
[----:B------:R-:W-:Y:S04]  /*a7760*/  STL [R1+0x2198], R11 ;  /* 0x0021980b01007387 */ /* 0x000fe80000100800 */
[----:B-1----:R-:W4:Y:S04]  /*a7770*/  LDL.LU R7, [R1+0x22d8] ;  /* 0x0022d80001077983 */ /* 0x002f280000300800 */
[----:B------:R1:W-:Y:S04]  /*a7780*/  STL [R1+0x2194], R12 ;  /* 0x0021940c01007387 */ /* 0x0003e80000100800 */
[----:B------:R-:W4:Y:S04]  /*a7790*/  LDL.LU R9, [R1+0x2318] ;  /* 0x0023180001097983 */ /* 0x000f280000300800 */
[----:B------:R1:W-:Y:S01]  /*a77a0*/  LDGSTS.E [R3+0x4000], desc[UR60][R22.64], P0 ;  /* 0x0400000016037fae */ /* 0x0003e2000812187c */
[----:B------:R-:W-:-:S02]  /*a77b0*/  IADD3 R4, P1, R4, R5, RZ ;  /* 0x0000000504047210 */ /* 0x000fc40007f3e0ff */
[----:B------:R-:W-:Y:S01]  /*a77c0*/  IADD3 R8, P4, R8, R5, RZ ;  /* 0x0000000508087210 */ /* 0x000fe20007f9e0ff */
[----:B-1----:R-:W-:Y:S02]  /*a77d0*/  IMAD.MOV.U32 R23, RZ, RZ, R12 ;  /* 0x000000ffff177224 */ /* 0x002fe400078e000c */
[----:B------:R-:W4:Y:S01]  /*a77e0*/  LDL.LU R12, [R1+0x22d4] ;  /* 0x0022d400010c7983 */ /* 0x000f220000300800 */
[----:B------:R-:W-:-:S03]  /*a77f0*/  MOV R22, R11 ;  /* 0x0000000b00167202 */ /* 0x000fc60000000f00 */
[----:B------:R-:W4:Y:S04]  /*a7800*/  LDL.LU R11, [R1+0x2314] ;  /* 0x00231400010b7983 */ /* 0x000f280000300800 */
[----:B------:R1:W-:Y:S04]  /*a7810*/  STL [R1+0x21d8], R4 ;  /* 0x0021d80401007387 */ /* 0x0003e80000100800 */
[----:B------:R1:W-:Y:S01]  /*a7820*/  LDGSTS.E [R3+0x4400], desc[UR60][R22.64], P0 ;  /* 0x0440000016037fae */ /* 0x0003e2000812187c */
[----:B------:R-:W-:Y:S02]  /*a7830*/  MOV R114, R8 ;  /* 0x0000000800727202 */ /* 0x000fe40000000f00 */
[----:B-1----:R-:W-:-:S02]  /*a7840*/  MOV R22, R4 ;  /* 0x0000000400167202 */ /* 0x002fc40000000f00 */
[----:B------:R-:W-:Y:S01]  /*a7850*/  IADD3.X R19, R19, R0, RZ, P1, !PT ;  /* 0x0000000013137210 */ /* 0x000fe20000ffe4ff */
[----:B------:R-:W-:-:S04]  /*a7860*/  IMAD.X R16, R16, 0x1, R0, P4 ;  /* 0x0000000110107824 */ /* 0x000fc800020e0600 */
[----:B------:R-:W-:Y:S01]  /*a7870*/  STL [R1+0x21d4], R19 ;  /* 0x0021d41301007387 */ /* 0x000fe20000100800 */
[----:B------:R-:W-:-:S03]  /*a7880*/  IMAD.MOV.U32 R23, RZ, RZ, R19 ;  /* 0x000000ffff177224 */ /* 0x000fc600078e0013 */
[----:B------:R1:W-:Y:S04]  /*a7890*/  STL [R1+0x2218], R8 ;  /* 0x0022180801007387 */ /* 0x0003e80000100800 */
[----:B------:R-:W4:Y:S04]  /*a78a0*/  LDL.LU R4, [R1+0x2358] ;  /* 0x0023580001047983 */ /* 0x000f280000300800 */
[----:B------:R1:W-:Y:S04]  /*a78b0*/  STL [R1+0x2214], R16 ;  /* 0x0022141001007387 */ /* 0x0003e80000100800 */
[----:B------:R-:W4:Y:S04]  /*a78c0*/  LDL.LU R21, [R1+0x2398] ;  /* 0x0023980001157983 */ /* 0x000f280000300800 */
[----:B-1----:R-:W4:Y:S04]  /*a78d0*/  LDL.LU R8, [R1+0x2354] ;  /* 0x0023540001087983 */ /* 0x002f280000300800 */
[----:B------:R-:W-:Y:S04]  /*a78e0*/  LDGSTS.E [R3+0x4800], desc[UR60][R22.64], P0 ;  /* 0x0480000016037fae */ /* 0x000fe8000812187c */
[----:B------:R-:W4:Y:S01]  /*a78f0*/  LDL.LU R22, [R1+0x2394] ;  /* 0x0023940001167983 */ /* 0x000f220000300800 */
[----:B------:R-:W-:-:S03]  /*a7900*/  IMAD.MOV.U32 R115, RZ, RZ, R16 ;  /* 0x000000ffff737224 */ /* 0x000fc600078e0010 */
[----:B------:R-:W4:Y:S04]  /*a7910*/  LDL.LU R16, [R1+0x23a0] ;  /* 0x0023a00001107983 */ /* 0x000f280000300800 */
[----:B------:R-:W4:Y:S04]  /*a7920*/  LDL.LU R19, [R1+0x23a8] ;  /* 0x0023a80001137983 */ /* 0x000f280000300800 */
[----:B------:R1:W-:Y:S01]  /*a7930*/  LDGSTS.E [R3+0x4c00], desc[UR60][R114.64], P0 ;  /* 0x04c0000072037fae */ /* 0x0003e2000812187c */
[-C--:B---3--:R-:W-:Y:S02]  /*a7940*/  IADD3 R17, P1, R17, R5.reuse, RZ ;  /* 0x0000000511117210 */ /* 0x088fe40007f3e0ff */
[----:B------:R-:W-:-:S03]  /*a7950*/  IADD3 R6, P4, R6, R5, RZ ;  /* 0x0000000506067210 */ /* 0x000fc60007f9e0ff */
[----:B------:R3:W-:Y:S01]  /*a7960*/  STL [R1+0x2258], R17 ;  /* 0x0022581101007387 */ /* 0x0007e20000100800 */
[----:B-1----:R-:W-:Y:S02]  /*a7970*/  MOV R114, R17 ;  /* 0x0000001100727202 */ /* 0x002fe40000000f00 */
[----:B--2---:R-:W-:Y:S01]  /*a7980*/  IADD3.X R20, R20, R0, RZ, P1, !PT ;  /* 0x0000000014147210 */ /* 0x004fe20000ffe4ff */
[----:B----4-:R-:W-:-:S04]  /*a7990*/  IMAD.X R18, R18, 0x1, R0, P4 ;  /* 0x0000000112127824 */ /* 0x010fc800020e0600 */
[----:B------:R1:W-:Y:S01]  /*a79a0*/  STL [R1+0x2254], R20 ;  /* 0x0022541401007387 */ /* 0x0003e20000100800 */
[----:B------:R-:W-:-:S03]  /*a79b0*/  IMAD.MOV.U32 R115, RZ, RZ, R20 ;  /* 0x000000ffff737224 */ /* 0x000fc600078e0014 */
[----:B------:R2:W-:Y:S04]  /*a79c0*/  STL [R1+0x2298], R6 ;  /* 0x0022980601007387 */ /* 0x0005e80000100800 */
[----:B------:R-:W-:Y:S04]  /*a79d0*/  STL [R1+0x2294], R18 ;  /* 0x0022941201007387 */ /* 0x000fe80000100800 */
[----:B---3--:R-:W3:Y:S04]  /*a79e0*/  LDL.LU R17, [R1+0x239c] ;  /* 0x00239c0001117983 */ /* 0x008ee80000300800 */
[----:B-1----:R-:W4:Y:S01]  /*a79f0*/  LDL.LU R20, [R1+0x23a4] ;  /* 0x0023a40001147983 */ /* 0x002f220000300800 */
[----:B------:R-:W-:-:S03]  /*a7a00*/  IADD3 R7, P1, R7, R5, RZ ;  /* 0x0000000507077210 */ /* 0x000fc60007f3e0ff */
[----:B------:R1:W-:Y:S01]  /*a7a10*/  LDGSTS.E [R3+0x5000], desc[UR60][R114.64], P0 ;  /* 0x0500000072037fae */ /* 0x0003e2000812187c */
[----:B------:R-:W-:Y:S02]  /*a7a20*/  IADD3 R9, P4, R9, R5, RZ ;  /* 0x0000000509097210 */ /* 0x000fe40007f9e0ff */
[----:B-1----:R-:W-:Y:S01]  /*a7a30*/  MOV R114, R6 ;  /* 0x0000000600727202 */ /* 0x002fe20000000f00 */
[----:B------:R-:W-:Y:S01]  /*a7a40*/  IMAD.MOV.U32 R115, RZ, RZ, R18 ;  /* 0x000000ffff737224 */ /* 0x000fe200078e0012 */
[----:B--2---:R-:W2:Y:S04]  /*a7a50*/  LDL.LU R6, [R1+0x23b0] ;  /* 0x0023b00001067983 */ /* 0x004ea80000300800 */
[----:B------:R1:W-:Y:S04]  /*a7a60*/  STL [R1+0x22d8], R7 ;  /* 0x0022d80701007387 */ /* 0x0003e80000100800 */
[----:B------:R1:W-:Y:S01]  /*a7a70*/  LDGSTS.E [R3+0x5400], desc[UR60][R114.64], P0 ;  /* 0x0540000072037fae */ /* 0x0003e2000812187c */
[----:B------:R-:W-:Y:S01]  /*a7a80*/  IADD3.X R12, R12, R0, RZ, P1, !PT ;  /* 0x000000000c0c7210 */ /* 0x000fe20000ffe4ff */
[----:B------:R-:W-:-:S04]  /*a7a90*/  IMAD.X R11, R11, 0x1, R0, P4 ;  /* 0x000000010b0b7824 */ /* 0x000fc800020e0600 */
[----:B------:R1:W-:Y:S02]  /*a7aa0*/  STL [R1+0x22d4], R12 ;  /* 0x0022d40c01007387 */ /* 0x0003e40000100800 */
[----:B-1----:R-:W-:Y:S02]  /*a7ab0*/  MOV R114, R7 ;  /* 0x0000000700727202 */ /* 0x002fe40000000f00 */
[----:B------:R1:W-:Y:S01]  /*a7ac0*/  STL [R1+0x2318], R9 ;  /* 0x0023180901007387 */ /* 0x0003e20000100800 */
[----:B------:R-:W-:-:S03]  /*a7ad0*/  IMAD.MOV.U32 R115, RZ, RZ, R12 ;  /* 0x000000ffff737224 */ /* 0x000fc600078e000c */
[----:B------:R-:W2:Y:S04]  /*a7ae0*/  LDL.LU R7, [R1+0x23ac] ;  /* 0x0023ac0001077983 */ /* 0x000ea80000300800 */
[----:B------:R1:W-:Y:S04]  /*a7af0*/  STL [R1+0x2314], R11 ;  /* 0x0023140b01007387 */ /* 0x0003e80000100800 */
[----:B------:R-:W2:Y:S04]  /*a7b00*/  LDL.LU R18, [R1+0x23b4] ;  /* 0x0023b40001127983 */ /* 0x000ea80000300800 */
[----:B------:R-:W2:Y:S04]  /*a7b10*/  LDL.LU R12, [R1+0x23b8] ;  /* 0x0023b800010c7983 */ /* 0x000ea80000300800 */
[----:B------:R1:W-:Y:S02]  /*a7b20*/  LDGSTS.E [R3+0x5800], desc[UR60][R114.64], P0 ;  /* 0x0580000072037fae */ /* 0x0003e4000812187c */
[----:B-1----:R-:W-:Y:S01]  /*a7b30*/  MOV R114, R9 ;  /* 0x0000000900727202 */ /* 0x002fe20000000f00 */
[----:B------:R-:W-:Y:S01]  /*a7b40*/  IMAD.MOV.U32 R115, RZ, RZ, R11 ;  /* 0x000000ffff737224 */ /* 0x000fe200078e000b */
[----:B------:R-:W2:Y:S04]  /*a7b50*/  LDL.LU R9, [R1+0x23c0] ;  /* 0x0023c00001097983 */ /* 0x000ea80000300800 */
[----:B------:R1:W-:Y:S01]  /*a7b60*/  LDGSTS.E [R3+0x5c00], desc[UR60][R114.64], P0 ;  /* 0x05c0000072037fae */ /* 0x0003e2000812187c */
[----:B------:R-:W-:-:S02]  /*a7b70*/  IADD3 R4, P1, R4, R5, RZ ;  /* 0x0000000504047210 */ /* 0x000fc40007f3e0ff */
[----:B------:R-:W-:Y:S02]  /*a7b80*/  IADD3 R21, P4, R21, R5, RZ ;  /* 0x0000000515157210 */ /* 0x000fe40007f9e0ff */
[----:B------:R-:W-:Y:S01]  /*a7b90*/  IADD3.X R8, R8, R0, RZ, P1, !PT ;  /* 0x0000000008087210 */ /* 0x000fe20000ffe4ff */
[----:B------:R-:W-:Y:S04]  /*a7ba0*/  STL [R1+0x2358], R4 ;  /* 0x0023580401007387 */ /* 0x000fe80000100800 */
[----:B------:R1:W-:Y:S02]  /*a7bb0*/  STL [R1+0x2354], R8 ;  /* 0x0023540801007387 */ /* 0x0003e40000100800 */
[----:B-1----:R-:W-:Y:S02]  /*a7bc0*/  IMAD.MOV.U32 R115, RZ, RZ, R8 ;  /* 0x000000ffff737224 */ /* 0x002fe400078e0008 */
[----:B------:R-:W-:Y:S01]  /*a7bd0*/  STL [R1+0x2398], R21 ;  /* 0x0023981501007387 */ /* 0x000fe20000100800 */
[----:B------:R-:W-:-:S03]  /*a7be0*/  MOV R114, R4 ;  /* 0x0000000400727202 */ /* 0x000fc60000000f00 */
[----:B------:R-:W2:Y:S01]  /*a7bf0*/  LDL.LU R11, [R1+0x23bc] ;  /* 0x0023bc00010b7983 */ /* 0x000ea20000300800 */
[----:B------:R-:W-:-:S03]  /*a7c00*/  IMAD.X R22, R22, 0x1, R0, P4 ;  /* 0x0000000116167824 */ /* 0x000fc600020e0600 */
[----:B------:R-:W-:Y:S04]  /*a7c10*/  LDGSTS.E [R3+0x6000], desc[UR60][R114.64], P0 ;  /* 0x0600000072037fae */ /* 0x000fe8000812187c */
[----:B------:R1:W-:Y:S04]  /*a7c20*/  STL [R1+0x2394], R22 ;  /* 0x0023941601007387 */ /* 0x0003e80000100800 */
[----:B------:R-:W2:Y:S04]  /*a7c30*/  LDL.LU R8, [R1+0x23c4] ;  /* 0x0023c40001087983 */ /* 0x000ea80000300800 */
[----:B------:R-:W2:Y:S01]  /*a7c40*/  LDL.LU R4, [R1+0x23c8] ;  /* 0x0023c80001047983 */ /* 0x000ea20000300800 */
[----:B------:R-:W-:-:S02]  /*a7c50*/  IADD3 R16, P1, R16, R5, RZ ;  /* 0x0000000510107210 */ /* 0x000fc40007f3e0ff */
[----:B------:R-:W-:Y:S02]  /*a7c60*/  IADD3 R19, P4, R19, R5, RZ ;  /* 0x0000000513137210 */ /* 0x000fe40007f9e0ff */
[----:B------:R-:W-:Y:S01]  /*a7c70*/  MOV R23, R22 ;  /* 0x0000001600177202 */ /* 0x000fe20000000f00 */
[----:B-1----:R-:W-:Y:S01]  /*a7c80*/  IMAD.MOV.U32 R22, RZ, RZ, R21 ;  /* 0x000000ffff167224 */ /* 0x002fe200078e0015 */
[----:B------:R-:W-:Y:S04]  /*a7c90*/  STL [R1+0x23a0], R16 ;  /* 0x0023a01001007387 */ /* 0x000fe80000100800 */
[----:B------:R-:W-:Y:S01]  /*a7ca0*/  LDGSTS.E [R3+0x6400], desc[UR60][R22.64], P0 ;  /* 0x0640000016037fae */ /* 0x000fe2000812187c */
[----:B---3--:R-:W-:Y:S01]  /*a7cb0*/  IADD3.X R17, R17, R0, RZ, P1, !PT ;  /* 0x0000000011117210 */ /* 0x008fe20000ffe4ff */
[----:B----4-:R-:W-:-:S04]  /*a7cc0*/  IMAD.X R20, R20, 0x1, R0, P4 ;  /* 0x0000000114147824 */ /* 0x010fc800020e0600 */
[----:B------:R1:W-:Y:S04]  /*a7cd0*/  STL [R1+0x239c], R17 ;  /* 0x00239c1101007387 */ /* 0x0003e80000100800 */
[----:B------:R-:W-:Y:S04]  /*a7ce0*/  STL [R1+0x23a8], R19 ;  /* 0x0023a81301007387 */ /* 0x000fe80000100800 */
[----:B------:R-:W-:Y:S04]  /*a7cf0*/  LDGSTS.E [R3+0x6800], desc[UR60][R16.64], P0 ;  /* 0x0680000010037fae */ /* 0x000fe8000812187c */
[----:B------:R3:W-:Y:S04]  /*a7d00*/  STL [R1+0x23a4], R20 ;  /* 0x0023a41401007387 */ /* 0x0007e80000100800 */
[----:B-1----:R-:W4:Y:S01]  /*a7d10*/  LDL.LU.64 R16, [R1+0x1448] ;  /* 0x0014480001107983 */ /* 0x002f220000300a00 */
[----:B--2---:R-:W-:-:S03]  /*a7d20*/  IADD3 R6, P1, R6, R5, RZ ;  /* 0x0000000506067210 */ /* 0x004fc60007f3e0ff */
[----:B------:R-:W2:Y:S01]  /*a7d30*/  LDL.LU.64 R120, [R1+0x1440] ;  /* 0x0014400001787983 */ /* 0x000ea20000300a00 */
[----:B------:R-:W-:Y:S01]  /*a7d40*/  MOV R21, R20 ;  /* 0x0000001400157202 */ /* 0x000fe20000000f00 */
[----:B---3--:R-:W-:Y:S02]  /*a7d50*/  IMAD.MOV.U32 R20, RZ, RZ, R19 ;  /* 0x000000ffff147224 */ /* 0x008fe400078e0013 */
[----:B------:R-:W3:Y:S04]  /*a7d60*/  LDL.LU.64 R114, [R1+0x1438] ;  /* 0x0014380001727983 */ /* 0x000ee80000300a00 */
[----:B------:R-:W-:Y:S04]  /*a7d70*/  STL [R1+0x23b0], R6 ;  /* 0x0023b00601007387 */ /* 0x000fe80000100800 */
[----:B------:R1:W-:Y:S01]  /*a7d80*/  LDGSTS.E [R3+0x6c00], desc[UR60][R20.64], P0 ;  /* 0x06c0000014037fae */ /* 0x0003e2000812187c */
[----:B------:R-:W-:-:S05]  /*a7d90*/  IADD3.X R7, R7, R0, RZ, P1, !PT ;  /* 0x0000000007077210 */ /* 0x000fca0000ffe4ff */
[----:B------:R1:W-:Y:S02]  /*a7da0*/  STL [R1+0x23ac], R7 ;  /* 0x0023ac0701007387 */ /* 0x0003e40000100800 */
[----:B-1----:R-:W-:Y:S01]  /*a7db0*/  MOV R20, R6 ;  /* 0x0000000600147202 */ /* 0x002fe20000000f00 */
[----:B------:R-:W-:Y:S01]  /*a7dc0*/  IMAD.MOV.U32 R21, RZ, RZ, R7 ;  /* 0x000000ffff157224 */ /* 0x000fe200078e0007 */
[----:B------:R-:W-:-:S04]  /*a7dd0*/  IADD3 R12, P4, R12, R5, RZ ;  /* 0x000000050c0c7210 */ /* 0x000fc80007f9e0ff */
[----:B------:R-:W-:Y:S04]  /*a7de0*/  LDGSTS.E [R3+0x7000], desc[UR60][R20.64], P0 ;  /* 0x0700000014037fae */ /* 0x000fe8000812187c */
[----:B------:R-:W-:Y:S01]  /*a7df0*/  STL [R1+0x23b8], R12 ;  /* 0x0023b80c01007387 */ /* 0x000fe20000100800 */
[----:B------:R-:W-:-:S03]  /*a7e00*/  IMAD.X R18, R18, 0x1, R0, P4 ;  /* 0x0000000112127824 */ /* 0x000fc600020e0600 */
[----:B------:R-:W3:Y:S04]  /*a7e10*/  LDL.LU.64 R6, [R1+0x1350] ;  /* 0x0013500001067983 */ /* 0x000ee80000300a00 */
[----:B------:R1:W-:Y:S04]  /*a7e20*/  STL [R1+0x23b4], R18 ;  /* 0x0023b41201007387 */ /* 0x0003e80000100800 */
[----:B------:R-:W3:Y:S01]  /*a7e30*/  LDL.LU.64 R126, [R1+0x1430] ;  /* 0x00143000017e7983 */ /* 0x000ee20000300a00 */
[----:B------:R-:W-:-:S03]  /*a7e40*/  IADD3 R9, P1, R9, R5, RZ ;  /* 0x0000000509097210 */ /* 0x000fc60007f3e0ff */
[----:B------:R-:W3:Y:S01]  /*a7e50*/  LDL.LU.64 R118, [R1+0x1428] ;  /* 0x0014280001767983 */ /* 0x000ee20000300a00 */
[----:B------:R-:W-:Y:S01]  /*a7e60*/  MOV R19, R18 ;  /* 0x0000001200137202 */ /* 0x000fe20000000f00 */
[----:B-1----:R-:W-:Y:S02]  /*a7e70*/  IMAD.MOV.U32 R18, RZ, RZ, R12 ;  /* 0x000000ffff127224 */ /* 0x002fe400078e000c */
[----:B------:R-:W-:Y:S04]  /*a7e80*/  STL [R1+0x23c0], R9 ;  /* 0x0023c00901007387 */ /* 0x000fe80000100800 */
[----:B------:R1:W-:Y:S02]  /*a7e90*/  LDGSTS.E [R3+0x7400], desc[UR60][R18.64], P0 ;  /* 0x0740000012037fae */ /* 0x0003e4000812187c */
[----:B-1----:R-:W-:-:S02]  /*a7ea0*/  MOV R18, R9 ;  /* 0x0000000900127202 */ /* 0x002fc40000000f00 */
[----:B------:R-:W-:-:S05]  /*a7eb0*/  IADD3.X R11, R11, R0, RZ, P1, !PT ;  /* 0x000000000b0b7210 */ /* 0x000fca0000ffe4ff */
[----:B------:R-:W-:Y:S01]  /*a7ec0*/  STL [R1+0x23bc], R11 ;  /* 0x0023bc0b01007387 */ /* 0x000fe20000100800 */
[----:B------:R-:W-:-:S05]  /*a7ed0*/  IMAD.MOV.U32 R19, RZ, RZ, R11 ;  /* 0x000000ffff137224 */ /* 0x000fca00078e000b */
[----:B------:R1:W-:Y:S01]  /*a7ee0*/  LDGSTS.E [R3+0x7800], desc[UR60][R18.64], P0 ;  /* 0x0780000012037fae */ /* 0x0003e2000812187c */
[----:B------:R-:W-:-:S05]  /*a7ef0*/  IADD3 R4, P4, R4, R5, RZ ;  /* 0x0000000504047210 */ /* 0x000fca0007f9e0ff */
[----:B------:R-:W-:Y:S01]  /*a7f00*/  IMAD.X R8, R8, 0x1, R0, P4 ;  /* 0x0000000108087824 */ /* 0x000fe200020e0600 */
[----:B------:R-:W-:Y:S04]  /*a7f10*/  STL [R1+0x23c8], R4 ;  /* 0x0023c80401007387 */ /* 0x000fe80000100800 */
[----:B------:R-:W3:Y:S04]  /*a7f20*/  LDL.LU.64 R22, [R1+0x1420] ;  /* 0x0014200001167983 */ /* 0x000ee80000300a00 */
[----:B------:R1:W-:Y:S04]  /*a7f30*/  STL [R1+0x23c4], R8 ;  /* 0x0023c40801007387 */ /* 0x0003e80000100800 */
[----:B------:R-:W3:Y:S01]  /*a7f40*/  LDL.LU.64 R124, [R1+0x1418] ;  /* 0x00141800017c7983 */ /* 0x000ee20000300a00 */
[----:B-1----:R-:W-:-:S03]  /*a7f50*/  IMAD.MOV.U32 R19, RZ, RZ, R8 ;  /* 0x000000ffff137224 */ /* 0x002fc600078e0008 */
[----:B------:R-:W3:Y:S04]  /*a7f60*/  LDL.LU.64 R8, [R1+0x1410] ;  /* 0x0014100001087983 */ /* 0x000ee80000300a00 */
[----:B------:R-:W3:Y:S04]  /*a7f70*/  LDL.LU.64 R122, [R1+0x1408] ;  /* 0x00140800017a7983 */ /* 0x000ee80000300a00 */
[----:B------:R-:W3:Y:S01]  /*a7f80*/  LDL.LU.64 R116, [R1+0x1400] ;  /* 0x0014000001747983 */ /* 0x000ee20000300a00 */
[----:B------:R-:W-:-:S03]  /*a7f90*/  MOV R18, R4 ;  /* 0x0000000400127202 */ /* 0x000fc60000000f00 */
[----:B------:R-:W3:Y:S04]  /*a7fa0*/  LDL.LU.64 R20, [R1+0x13f8] ;  /* 0x0013f80001147983 */ /* 0x000ee80000300a00 */
[----:B------:R1:W-:Y:S04]  /*a7fb0*/  LDGSTS.E [R3+0x7c00], desc[UR60][R18.64], P0 ;  /* 0x07c0000012037fae */ /* 0x0003e8000812187c */
[----:B------:R-:W3:Y:S01]  /*a7fc0*/  LDL.LU.64 R18, [R1+0x13f0] ;  /* 0x0013f00001127983 */ /* 0x000ee20000300a00 */
[----:B----4-:R-:W-:-:S04]  /*a7fd0*/  IADD3 R177, P1, R16, R5, RZ ;  /* 0x0000000510b17210 */ /* 0x010fc80007f3e0ff */
[-C--:B------:R-:W-:Y:S02]  /*a7fe0*/  IADD3.X R4, R17, R0.reuse, RZ, P1, !PT ;  /* 0x0000000011047210 */ /* 0x080fe40000ffe4ff */
[-C--:B--2---:R-:W-:Y:S01]  /*a7ff0*/  IADD3 R159, P1, R120, R5.reuse, RZ ;  /* 0x00000005789f7210 */ /* 0x084fe20007f3e0ff */
[----:B------:R-:W2:Y:S04]  /*a8000*/  LDL.LU.64 R16, [R1+0x13e8] ;  /* 0x0013e80001107983 */ /* 0x000ea80000300a00 */
[----:B------:R-:W-:Y:S01]  /*a8010*/  IMAD.X R176, R121, 0x1, R0, P1 ;  /* 0x0000000179b07824 */ /* 0x000fe200008e0600 */
[----:B---3--:R-:W-:Y:S01]  /*a8020*/  IADD3 R157, P1, R114, R5, RZ ;  /* 0x00000005729d7210 */ /* 0x008fe20007f3e0ff */
[----:B------:R-:W1:Y:S03]  /*a8030*/  LDL.LU.64 R120, [R1+0x13e0] ;  /* 0x0013e00001787983 */ /* 0x000e660000300a00 */
[----:B------:R-:W-:-:S02]  /*a8040*/  IADD3.X R158, R115, R0, RZ, P1, !PT ;  /* 0x00000000739e7210 */ /* 0x000fc40000ffe4ff */
[----:B------:R-:W-:-:S05]  /*a8050*/  IADD3 R114, P1, R6, R5, RZ ;  /* 0x0000000506727210 */ /* 0x000fca0007f3e0ff */
[----:B------:R-:W-:Y:S02]  /*a8060*/  IMAD.X R115, R7, 0x1, R0, P1 ;  /* 0x0000000107737824 */ /* 0x000fe400008e0600 */
[----:B------:R-:W3:Y:S01]  /*a8070*/  LDL.LU.64 R6, [R1+0x13d8] ;  /* 0x0013d80001067983 */ /* 0x000ee20000300a00 */
[----:B------:R-:W-:-:S04]  /*a8080*/  IADD3 R155, P1, R126, R5, RZ ;  /* 0x000000057e9b7210 */ /* 0x000fc80007f3e0ff */
[----:B------:R-:W-:Y:S02]  /*a8090*/  IADD3.X R156, R127, R0, RZ, P1, !PT ;  /* 0x000000007f9c7210 */ /* 0x000fe40000ffe4ff */
[----:B------:R-:W-:-:S05]  /*a80a0*/  IADD3 R153, P1, R118, R5, RZ ;  /* 0x0000000576997210 */ /* 0x000fca0007f3e0ff */
[----:B------:R-:W-:Y:S02]  /*a80b0*/  IMAD.X R154, R119, 0x1, R0, P1 ;  /* 0x00000001779a7824 */ /* 0x000fe400008e0600 */
[----:B------:R-:W4:Y:S01]  /*a80c0*/  LDL.LU.64 R118, [R1+0x13d0] ;  /* 0x0013d00001767983 */ /* 0x000f220000300a00 */
[----:B------:R-:W-:-:S04]  /*a80d0*/  IADD3 R151, P1, R22, R5, RZ ;  /* 0x0000000516977210 */ /* 0x000fc80007f3e0ff */
[----:B------:R-:W-:Y:S02]  /*a80e0*/  IADD3.X R152, R23, R0, RZ, P1, !PT ;  /* 0x0000000017987210 */ /* 0x000fe40000ffe4ff */
[----:B------:R-:W4:Y:S01]  /*a80f0*/  LDL.LU.64 R22, [R1+0x13c8] ;  /* 0x0013c80001167983 */ /* 0x000f220000300a00 */
[----:B------:R-:W-:-:S05]  /*a8100*/  IADD3 R149, P1, R124, R5, RZ ;  /* 0x000000057c957210 */ /* 0x000fca0007f3e0ff */
[----:B------:R-:W-:Y:S01]  /*a8110*/  IMAD.X R150, R125, 0x1, R0, P1 ;  /* 0x000000017d967824 */ /* 0x000fe200008e0600 */
        /* <DEDUP_REMOVED lines=12> */
[----:B--2---:R-:W-:-:S05]  /*a81e0*/  IADD3 R20, P1, R16, R5, RZ ;  /* 0x0000000510147210 */ /* 0x004fca0007f3e0ff */
[----:B------:R-:W-:Y:S01]  /*a81f0*/  IMAD.X R21, R17, 0x1, R0, P1 ;  /* 0x0000000111157824 */ /* 0x000fe200008e0600 */
[-C--:B-1----:R-:W-:Y:S01]  /*a8200*/  IADD3 R18, P1, R120, R5.reuse, RZ ;  /* 0x0000000578127210 */ /* 0x082fe20007f3e0ff */
[----:B------:R-:W2:Y:S03]  /*a8210*/  LDL.LU.64 R16, [R1+0x13b0] ;  /* 0x0013b00001107983 */ /* 0x000ea60000300a00 */
[----:B------:R-:W-:Y:S02]  /*a8220*/  IADD3.X R19, R121, R0, RZ, P1, !PT ;  /* 0x0000000079137210 */ /* 0x000fe40000ffe4ff */
[----:B---3--:R-:W-:-:S05]  /*a8230*/  IADD3 R137, P1, R6, R5, RZ ;  /* 0x0000000506897210 */ /* 0x008fca0007f3e0ff */
[----:B------:R-:W-:Y:S02]  /*a8240*/  IMAD.X R138, R7, 0x1, R0, P1 ;  /* 0x00000001078a7824 */ /* 0x000fe400008e0600 */
[----:B------:R-:W3:Y:S04]  /*a8250*/  LDL.LU.64 R6, [R1+0x13a8] ;  /* 0x0013a80001067983 */ /* 0x000ee80000300a00 */
[----:B------:R-:W3:Y:S01]  /*a8260*/  LDL.LU.64 R126, [R1+0x13a0] ;  /* 0x0013a000017e7983 */ /* 0x000ee20000300a00 */
[----:B----4-:R-:W-:-:S04]  /*a8270*/  IADD3 R135, P1, R118, R5, RZ ;  /* 0x0000000576877210 */ /* 0x010fc80007f3e0ff */
[----:B------:R-:W-:Y:S02]  /*a8280*/  IADD3.X R136, R119, R0, RZ, P1, !PT ;  /* 0x0000000077887210 */ /* 0x000fe40000ffe4ff */
[----:B------:R-:W-:-:S05]  /*a8290*/  IADD3 R133, P1, R22, R5, RZ ;  /* 0x0000000516857210 */ /* 0x000fca0007f3e0ff */
[----:B------:R-:W-:Y:S01]  /*a82a0*/  IMAD.X R134, R23, 0x1, R0, P1 ;  /* 0x0000000117867824 */ /* 0x000fe200008e0600 */
[----:B------:R-:W-:-:S04]  /*a82b0*/  IADD3 R131, P1, R8, R5, RZ ;  /* 0x0000000508837210 */ /* 0x000fc80007f3e0ff */
[----:B------:R-:W-:Y:S02]  /*a82c0*/  IADD3.X R132, R9, R0, RZ, P1, !PT ;  /* 0x0000000009847210 */ /* 0x000fe40000ffe4ff */
[----:B------:R-:W4:Y:S04]  /*a82d0*/  LDL.LU.64 R8, [R1+0x1398] ;  /* 0x0013980001087983 */ /* 0x000f280000300a00 */
[----:B------:R-:W4:Y:S04]  /*a82e0*/  LDL.LU.64 R124, [R1+0x1390] ;  /* 0x00139000017c7983 */ /* 0x000f280000300a00 */
[----:B------:R-:W4:Y:S04]  /*a82f0*/  LDL.LU.64 R122, [R1+0x1388] ;  /* 0x00138800017a7983 */ /* 0x000f280000300a00 */
[----:B------:R-:W4:Y:S01]  /*a8300*/  LDL.LU.64 R120, [R1+0x1380] ;  /* 0x0013800001787983 */ /* 0x000f220000300a00 */
[----:B------:R-:W-:-:S03]  /*a8310*/  IADD3 R22, P1, R116, R5, RZ ;  /* 0x0000000574167210 */ /* 0x000fc60007f3e0ff */
[----:B------:R-:W4:Y:S02]  /*a8320*/  LDL.LU.64 R118, [R1+0x1378] ;  /* 0x0013780001767983 */ /* 0x000f240000300a00 */
[----:B------:R-:W-:Y:S02]  /*a8330*/  IMAD.X R23, R117, 0x1, R0, P1 ;  /* 0x0000000175177824 */ /* 0x000fe400008e0600 */
[----:B------:R-:W4:Y:S04]  /*a8340*/  LDL.LU.64 R116, [R1+0x1370] ;  /* 0x0013700001747983 */ /* 0x000f280000300a00 */
[----:B------:R-:W4:Y:S04]  /*a8350*/  LDL.LU.64 R188, [R1+0x1368] ;  /* 0x0013680001bc7983 */ /* 0x000f280000300a00 */
[----:B------:R-:W4:Y:S04]  /*a8360*/  LDL.LU.64 R184, [R1+0x1360] ;  /* 0x0013600001b87983 */ /* 0x000f280000300a00 */
[----:B------:R-:W4:Y:S01]  /*a8370*/  LDL.LU.64 R180, [R1+0x1358] ;  /* 0x0013580001b47983 */ /* 0x000f220000300a00 */
[----:B--2---:R-:W-:-:S04]  /*a8380*/  IADD3 R129, P1, R16, R5, RZ ;  /* 0x0000000510817210 */ /* 0x004fc80007f3e0ff */
[----:B------:R-:W-:Y:S02]  /*a8390*/  IADD3.X R130, R17, R0, RZ, P1, !PT ;  /* 0x0000000011827210 */ /* 0x000fe40000ffe4ff */
[----:B---3--:R-:W-:-:S05]  /*a83a0*/  IADD3 R16, P1, R6, R5, RZ ;  /* 0x0000000506107210 */ /* 0x008fca0007f3e0ff */
[----:B------:R-:W-:Y:S01]  /*a83b0*/  IMAD.X R17, R7, 0x1, R0, P1 ;  /* 0x0000000107117824 */ /* 0x000fe200008e0600 */
[----:B------:R-:W-:-:S04]  /*a83c0*/  IADD3 R6, P1, R126, R5, RZ ;  /* 0x000000057e067210 */ /* 0x000fc80007f3e0ff */
[----:B------:R-:W-:Y:S02]  /*a83d0*/  IADD3.X R7, R127, R0, RZ, P1, !PT ;  /* 0x000000007f077210 */ /* 0x000fe40000ffe4ff */
[----:B----4-:R-:W-:-:S05]  /*a83e0*/  IADD3 R127, P1, R8, R5, RZ ;  /* 0x00000005087f7210 */ /* 0x010fca0007f3e0ff */
[----:B------:R-:W-:Y:S01]  /*a83f0*/  IMAD.X R128, R9, 0x1, R0, P1 ;  /* 0x0000000109807824 */ /* 0x000fe200008e0600 */
[----:B------:R-:W-:-:S04]  /*a8400*/  IADD3 R8, P1, R124, R5, RZ ;  /* 0x000000057c087210 */ /* 0x000fc80007f3e0ff */
[----:B------:R-:W-:Y:S02]  /*a8410*/  IADD3.X R9, R125, R0, RZ, P1, !PT ;  /* 0x000000007d097210 */ /* 0x000fe40000ffe4ff */
[----:B------:R-:W-:-:S05]  /*a8420*/  IADD3 R125, P1, R122, R5, RZ ;  /* 0x000000057a7d7210 */ /* 0x000fca0007f3e0ff */
        /* <DEDUP_REMOVED lines=11> */
[----:B------:R-:W-:Y:S01]  /*a84e0*/  IADD3 R11, P1, R180, R5, RZ ;  /* 0x00000005b40b7210 */ /* 0x000fe20007f3e0ff */
[----:B------:R-:W-:Y:S01]  /*a84f0*/  IMAD.MOV.U32 R185, RZ, RZ, R4 ;  /* 0x000000ffffb97224 */ /* 0x000fe200078e0004 */
[----:B------:R-:W-:Y:S01]  /*a8500*/  MOV R184, R177 ;  /* 0x000000b100b87202 */ /* 0x000fe20000000f00 */
[----:B------:R-:W-:Y:S01]  /*a8510*/  IMAD.MOV.U32 R177, RZ, RZ, R158 ;  /* 0x000000ffffb17224 */ /* 0x000fe200078e009e */
[----:B------:R-:W-:Y:S01]  /*a8520*/  MOV R180, R159 ;  /* 0x0000009f00b47202 */ /* 0x000fe20000000f00 */
[----:B------:R-:W-:Y:S02]  /*a8530*/  IMAD.X R12, R181, 0x1, R0, P1 ;  /* 0x00000001b50c7824 */ /* 0x000fe400008e0600 */
        /* <DEDUP_REMOVED lines=8> */
[----:B------:R-:W-:Y:S01]  /*a85c0*/  STL.64 [R1+0x1440], R180 ;  /* 0x001440b401007387 */ /* 0x000fe20000100a00 */
[----:B------:R-:W-:Y:S01]  /*a85d0*/  IMAD.MOV.U32 R155, RZ, RZ, R152 ;  /* 0x000000ffff9b7224 */ /* 0x000fe200078e0098 */
[----:B------:R-:W-:Y:S01]  /*a85e0*/  MOV R152, R149 ;  /* 0x0000009500987202 */ /* 0x000fe20000000f00 */
[----:B------:R-:W-:Y:S01]  /*a85f0*/  IMAD.MOV.U32 R153, RZ, RZ, R150 ;  /* 0x000000ffff997224 */ /* 0x000fe200078e0096 */
        /* <DEDUP_REMOVED lines=10> */
[----:B------:R-:W-:-:S02]  /*a86a0*/  IMAD.MOV.U32 R145, RZ, RZ, R142 ;  /* 0x000000ffff917224 */ /* 0x000fc400078e008e */
[----:B------:R-:W-:Y:S01]  /*a86b0*/  STL.64 [R1+0x1428], R156 ;  /* 0x0014289c01007387 */ /* 0x000fe20000100a00 */
[----:B------:R-:W-:Y:S01]  /*a86c0*/  MOV R142, R139 ;  /* 0x0000008b008e7202 */ /* 0x000fe20000000f00 */
[----:B------:R-:W-:Y:S02]  /*a86d0*/  IMAD.MOV.U32 R143, RZ, RZ, R140 ;  /* 0x000000ffff8f7224 */ /* 0x000fe400078e008c */
[----:B------:R-:W-:Y:S01]  /*a86e0*/  STL.64 [R1+0x1420], R154 ;  /* 0x0014209a01007387 */ /* 0x000fe20000100a00 */
[----:B------:R-:W-:-:S03]  /*a86f0*/  MOV R140, R137 ;  /* 0x00000089008c7202 */ /* 0x000fc60000000f00 */
[----:B------:R-:W-:Y:S01]  /*a8700*/  STL.64 [R1+0x1418], R152 ;  /* 0x0014189801007387 */ /* 0x000fe20000100a00 */
[----:B------:R-:W-:-:S03]  /*a8710*/  IMAD.MOV.U32 R141, RZ, RZ, R138 ;  /* 0x000000ffff8d7224 */ /* 0x000fc600078e008a */
[----:B------:R-:W-:Y:S01]  /*a8720*/  STL.64 [R1+0x1410], R150 ;  /* 0x0014109601007387 */ /* 0x000fe20000100a00 */
[----:B------:R-:W-:Y:S01]  /*a8730*/  MOV R138, R135 ;  /* 0x00000087008a7202 */ /* 0x000fe20000000f00 */
[----:B------:R-:W-:Y:S02]  /*a8740*/  IMAD.MOV.U32 R139, RZ, RZ, R136 ;  /* 0x000000ffff8b7224 */ /* 0x000fe400078e0088 */
[----:B------:R-:W-:Y:S01]  /*a8750*/  STL.64 [R1+0x1408], R148 ;  /* 0x0014089401007387 */ /* 0x000fe20000100a00 */
[----:B------:R-:W-:Y:S01]  /*a8760*/  MOV R136, R133 ;  /* 0x0000008500887202 */ /* 0x000fe20000000f00 */
[----:B------:R-:W-:Y:S02]  /*a8770*/  IMAD.MOV.U32 R137, RZ, RZ, R134 ;  /* 0x000000ffff897224 */ /* 0x000fe400078e0086 */
[----:B------:R-:W-:Y:S01]  /*a8780*/  STL.64 [R1+0x1400], R146 ;  /* 0x0014009201007387 */ /* 0x000fe20000100a00 */
[----:B------:R-:W-:Y:S01]  /*a8790*/  MOV R134, R131 ;  /* 0x0000008300867202 */ /* 0x000fe20000000f00 */
[----:B------:R-:W-:-:S02]  /*a87a0*/  IMAD.MOV.U32 R135, RZ, RZ, R132 ;  /* 0x000000ffff877224 */ /* 0x000fc400078e0084 */
[----:B------:R-:W-:Y:S01]  /*a87b0*/  STL.64 [R1+0x13f8], R144 ;  /* 0x0013f89001007387 */ /* 0x000fe20000100a00 */
[----:B------:R-:W-:-:S03]  /*a87c0*/  MOV R132, R129 ;  /* 0x0000008100847202 */ /* 0x000fc60000000f00 */
[----:B------:R-:W-:Y:S01]  /*a87d0*/  STL.64 [R1+0x13f0], R142 ;  /* 0x0013f08e01007387 */ /* 0x000fe20000100a00 */
[----:B------:R-:W-:-:S03]  /*a87e0*/  IMAD.MOV.U32 R133, RZ, RZ, R130 ;  /* 0x000000ffff857224 */ /* 0x000fc600078e0082 */
[----:B------:R-:W-:Y:S04]  /*a87f0*/  STL.64 [R1+0x13e8], R20 ;  /* 0x0013e81401007387 */ /* 0x000fe80000100a00 */
[----:B------:R1:W-:Y:S01]  /*a8800*/  STL.64 [R1+0x13e0], R18 ;  /* 0x0013e01201007387 */ /* 0x0003e20000100a00 */
[----:B------:R-:W-:-:S03]  /*a8810*/  MOV R130, R127 ;  /* 0x0000007f00827202 */ /* 0x000fc60000000f00 */
[----:B------:R-:W-:Y:S01]  /*a8820*/  STL.64 [R1+0x13d8], R140 ;  /* 0x0013d88c01007387 */ /* 0x000fe20000100a00 */
[----:B------:R-:W-:-:S03]  /*a8830*/  IMAD.MOV.U32 R131, RZ, RZ, R128 ;  /* 0x000000ffff837224 */ /* 0x000fc600078e0080 */
[----:B------:R-:W-:Y:S01]  /*a8840*/  STL.64 [R1+0x13d0], R138 ;  /* 0x0013d08a01007387 */ /* 0x000fe20000100a00 */
[----:B------:R-:W-:-:S03]  /*a8850*/  MOV R128, R125 ;  /* 0x0000007d00807202 */ /* 0x000fc60000000f00 */
[----:B------:R-:W-:Y:S01]  /*a8860*/  STL.64 [R1+0x13c8], R136 ;  /* 0x0013c88801007387 */ /* 0x000fe20000100a00 */
[----:B------:R-:W-:-:S03]  /*a8870*/  IMAD.MOV.U32 R129, RZ, RZ, R126 ;  /* 0x000000ffff817224 */ /* 0x000fc600078e007e */
[----:B------:R-:W-:Y:S01]  /*a8880*/  STL.64 [R1+0x13c0], R134 ;  /* 0x0013c08601007387 */ /* 0x000fe20000100a00 */
[----:B------:R-:W-:-:S03]  /*a8890*/  MOV R126, R123 ;  /* 0x0000007b007e7202 */ /* 0x000fc60000000f00 */
[----:B------:R-:W-:Y:S01]  /*a88a0*/  LDGSTS.E [R3+0x20000], desc[UR60][R184.64], P0 ;  /* 0x20000000b8037fae */ /* 0x000fe2000812187c */
[----:B------:R-:W-:-:S03]  /*a88b0*/  IMAD.MOV.U32 R127, RZ, RZ, R124 ;  /* 0x000000ffff7f7224 */ /* 0x000fc600078e007c */
[----:B------:R2:W-:Y:S01]  /*a88c0*/  STL.64 [R1+0x13b8], R22 ;  /* 0x0013b81601007387 */ /* 0x0005e20000100a00 */
[----:B------:R-:W-:-:S03]  /*a88d0*/  MOV R124, R121 ;  /* 0x00000079007c7202 */ /* 0x000fc60000000f00 */
[----:B------:R-:W-:Y:S01]  /*a88e0*/  LDGSTS.E [R3+0x20400], desc[UR60][R180.64], P0 ;  /* 0x20400000b4037fae */ /* 0x000fe2000812187c */
[----:B------:R-:W-:-:S03]  /*a88f0*/  IMAD.MOV.U32 R125, RZ, RZ, R122 ;  /* 0x000000ffff7d7224 */ /* 0x000fc600078e007a */
[----:B------:R-:W-:Y:S01]  /*a8900*/  STL.64 [R1+0x13b0], R132 ;  /* 0x0013b08401007387 */ /* 0x000fe20000100a00 */
[----:B------:R-:W-:-:S03]  /*a8910*/  MOV R122, R119 ;  /* 0x00000077007a7202 */ /* 0x000fc60000000f00 */
[----:B------:R-:W-:Y:S01]  /*a8920*/  LDGSTS.E [R3+0x20800], desc[UR60][R176.64], P0 ;  /* 0x20800000b0037fae */ /* 0x000fe2000812187c */
        /* <DEDUP_REMOVED lines=29> */
[----:B------:R-:W-:Y:S04]  /*a8b00*/  LDGSTS.E [R3+0x23800], desc[UR60][R140.64], P0 ;  /* 0x238000008c037fae */ /* 0x000fe8000812187c */
[----:B------:R-:W-:Y:S04]  /*a8b10*/  LDGSTS.E [R3+0x23c00], desc[UR60][R138.64], P0 ;  /* 0x23c000008a037fae */ /* 0x000fe8000812187c */
[----:B-1----:R-:W4:Y:S04]  /*a8b20*/  LDL.LU R18, [R1+0x1d60] ;  /* 0x001d600001127983 */ /* 0x002f280000300800 */
[----:B------:R-:W4:Y:S04]  /*a8b30*/  LDL.LU R21, [R1+0x1da0] ;  /* 0x001da00001157983 */ /* 0x000f280000300800 */
[----:B------:R-:W-:Y:S04]  /*a8b40*/  LDGSTS.E [R3+0x24000], desc[UR60][R136.64], P0 ;  /* 0x2400000088037fae */ /* 0x000fe8000812187c */
[----:B------:R-:W4:Y:S04]  /*a8b50*/  LDL.LU R19, [R1+0x1d5c] ;  /* 0x001d5c0001137983 */ /* 0x000f280000300800 */
[----:B------:R-:W-:Y:S04]  /*a8b60*/  LDGSTS.E [R3+0x24400], desc[UR60][R134.64], P0 ;  /* 0x2440000086037fae */ /* 0x000fe8000812187c */
[----:B------:R-:W-:Y:S04]  /*a8b70*/  LDGSTS.E [R3+0x24800], desc[UR60][R22.64], P0 ;  /* 0x2480000016037fae */ /* 0x000fe8000812187c */
[----:B------:R-:W-:Y:S04]  /*a8b80*/  LDGSTS.E [R3+0x24c00], desc[UR60][R132.64], P0 ;  /* 0x24c0000084037fae */ /* 0x000fe8000812187c */
[----:B------:R-:W-:Y:S04]  /*a8b90*/  LDGSTS.E [R3+0x25000], desc[UR60][R16.64], P0 ;  /* 0x2500000010037fae */ /* 0x000fe8000812187c */
[----:B--2---:R-:W2:Y:S04]  /*a8ba0*/  LDL.LU R22, [R1+0x1d9c] ;  /* 0x001d9c0001167983 */ /* 0x004ea80000300800 */
[----:B------:R-:W-:Y:S04]  /*a8bb0*/  LDGSTS.E [R3+0x25400], desc[UR60][R6.64], P0 ;  /* 0x2540000006037fae */ /* 0x000fe8000812187c */
[----:B------:R-:W-:Y:S04]  /*a8bc0*/  LDGSTS.E [R3+0x25800], desc[UR60][R130.64], P0 ;  /* 0x2580000082037fae */ /* 0x000fe8000812187c */
[----:B------:R-:W-:Y:S04]  /*a8bd0*/  LDGSTS.E [R3+0x25c00], desc[UR60][R8.64], P0 ;  /* 0x25c0000008037fae */ /* 0x000fe8000812187c */
[----:B---3--:R-:W3:Y:S04]  /*a8be0*/  LDL.LU R7, [R1+0x1de0] ;  /* 0x001de00001077983 */ /* 0x008ee80000300800 */
[----:B------:R-:W3:Y:S04]  /*a8bf0*/  LDL.LU R16, [R1+0x1e20] ;  /* 0x001e200001107983 */ /* 0x000ee80000300800 */
[----:B----4-:R-:W4:Y:S04]  /*a8c00*/  LDL.LU R9, [R1+0x1ddc] ;  /* 0x001ddc0001097983 */ /* 0x010f280000300800 */
[----:B------:R-:W4:Y:S04]  /*a8c10*/  LDL.LU R20, [R1+0x1e1c] ;  /* 0x001e1c0001147983 */ /* 0x000f280000300800 */
[----:B------:R-:W4:Y:S04]  /*a8c20*/  LDL.LU R4, [R1+0x1e60] ;  /* 0x001e600001047983 */ /* 0x000f280000300800 */
[----:B------:R-:W4:Y:S04]  /*a8c30*/  LDL.LU R8, [R1+0x1ea0] ;  /* 0x001ea00001087983 */ /* 0x000f280000300800 */
[----:B------:R-:W4:Y:S04]  /*a8c40*/  LDL.LU R12, [R1+0x1e5c] ;  /* 0x001e5c00010c7983 */ /* 0x000f280000300800 */
[----:B------:R-:W4:Y:S04]  /*a8c50*/  LDL.LU R17, [R1+0x1e9c] ;  /* 0x001e9c0001117983 */ /* 0x000f280000300800 */
        /* <DEDUP_REMOVED lines=8> */
[----:B------:R-:W4:Y:S04]  /*a8ce0*/  LDL.LU R11, [R1+0x1ee0] ;  /* 0x001ee000010b7983 */ /* 0x000f280000300800 */
[----:B------:R-:W4:Y:S01]  /*a8cf0*/  LDL.LU R6, [R1+0x1f20] ;  /* 0x001f200001067983 */ /* 0x000f220000300800 */
[----:B-1----:R-:W-:-:S05]  /*a8d00*/  LOP3.LUT R3, R10, 0x10, RZ, 0x3c, !PT ;  /* 0x000000100a037812 */ /* 0x002fca00078e3cff */
[----:B------:R-:W-:Y:S01]  /*a8d10*/  IMAD.IADD R3, R3, 0x1, R15 ;  /* 0x0000000103037824 */ /* 0x000fe200078e020f */
[-C--:B------:R-:W-:Y:S02]  /*a8d20*/  IADD3 R18, P1, R18, R5.reuse, RZ ;  /* 0x0000000512127210 */ /* 0x080fe40007f3e0ff */
[----:B------:R-:W-:-:S03]  /*a8d30*/  IADD3 R21, P4, R21, R5, RZ ;  /* 0x0000000515157210 */ /* 0x000fc60007f9e0ff */
[----:B------:R-:W-:Y:S01]  /*a8d40*/  STL [R1+0x1d60], R18 ;  /* 0x001d601201007387 */ /* 0x000fe20000100800 */
[----:B------:R-:W-:-:S03]  /*a8d50*/  IADD3.X R19, R19, R0, RZ, P1, !PT ;  /* 0x0000000013137210 */ /* 0x000fc60000ffe4ff */
[----:B------:R-:W-:Y:S04]  /*a8d60*/  STL [R1+0x1da0], R21 ;  /* 0x001da01501007387 */ /* 0x000fe80000100800 */
[----:B------:R1:W-:Y:S04]  /*a8d70*/  STL [R1+0x1d5c], R19 ;  /* 0x001d5c1301007387 */ /* 0x0003e80000100800 */
[----:B------:R-:W-:Y:S01]  /*a8d80*/  LDGSTS.E [R3+0x80], desc[UR60][R18.64], P0 ;  /* 0x0008000012037fae */ /* 0x000fe2000812187c */
[----:B--2---:R-:W-:-:S03]  /*a8d90*/  IADD3.X R22, R22, R0, RZ, P4, !PT ;  /* 0x0000000016167210 */ /* 0x004fc600027fe4ff */
[----:B-1----:R-:W2:Y:S04]  /*a8da0*/  LDL.LU R19, [R1+0x1edc] ;  /* 0x001edc0001137983 */ /* 0x002ea80000300800 */
[----:B------:R1:W-:Y:S04]  /*a8db0*/  STL [R1+0x1d9c], R22 ;  /* 0x001d9c1601007387 */ /* 0x0003e80000100800 */
[----:B------:R-:W2:Y:S01]  /*a8dc0*/  LDL.LU R18, [R1+0x1f1c] ;  /* 0x001f1c0001127983 */ /* 0x000ea20000300800 */
[----:B------:R-:W-:Y:S01]  /*a8dd0*/  IMAD.MOV.U32 R23, RZ, RZ, R22 ;  /* 0x000000ffff177224 */ /* 0x000fe200078e0016 */
[----:B---3--:R-:W-:-:S02]  /*a8de0*/  IADD3 R7, P1, R7, R5, RZ ;  /* 0x0000000507077210 */ /* 0x008fc40007f3e0ff */
[----:B------:R-:W-:Y:S02]  /*a8df0*/  IADD3 R16, P4, R16, R5, RZ ;  /* 0x0000000510107210 */ /* 0x000fe40007f9e0ff */
[----:B-1----:R-:W-:Y:S01]  /*a8e00*/  MOV R22, R21 ;  /* 0x0000001500167202 */ /* 0x002fe20000000f00 */
[----:B----4-:R-:W-:Y:S01]  /*a8e10*/  IMAD.X R9, R9, 0x1, R0, P1 ;  /* 0x0000000109097824 */ /* 0x010fe200008e0600 */
[----:B------:R-:W-:Y:S01]  /*a8e20*/  STL [R1+0x1de0], R7 ;  /* 0x001de00701007387 */ /* 0x000fe20000100800 */
[----:B------:R-:W-:-:S03]  /*a8e30*/  IADD3.X R20, R20, R0, RZ, P4, !PT ;  /* 0x0000000014147210 */ /* 0x000fc600027fe4ff */
[----:B------:R1:W-:Y:S04]  /*a8e40*/  STL [R1+0x1ddc], R9 ;  /* 0x001ddc0901007387 */ /* 0x0003e80000100800 */
[----:B------:R3:W-:Y:S01]  /*a8e50*/  LDGSTS.E [R3+0x480], desc[UR60][R22.64], P0 ;  /* 0x0048000016037fae */ /* 0x0007e2000812187c */
[----:B------:R-:W-:-:S03]  /*a8e60*/  IMAD.MOV.U32 R21, RZ, RZ, R20 ;  /* 0x000000ffff157224 */ /* 0x000fc600078e0014 */
[----:B------:R-:W-:Y:S04]  /*a8e70*/  STL [R1+0x1e20], R16 ;  /* 0x001e201001007387 */ /* 0x000fe80000100800 */
[----:B------:R4:W-:Y:S01]  /*a8e80*/  STL [R1+0x1e1c], R20 ;  /* 0x001e1c1401007387 */ /* 0x0009e20000100800 */
[----:B---3--:R-:W-:Y:S01]  /*a8e90*/  IMAD.MOV.U32 R22, RZ, RZ, R7 ;  /* 0x000000ffff167224 */ /* 0x008fe200078e0007 */
[----:B------:R-:W-:Y:S02]  /*a8ea0*/  MOV R23, R9 ;  /* 0x0000000900177202 */ /* 0x000fe40000000f00 */
[----:B-1----:R-:W3:Y:S01]  /*a8eb0*/  LDL.LU R9, [R1+0x1f60] ;  /* 0x001f600001097983 */ /* 0x002ee20000300800 */
[----:B----4-:R-:W-:-:S03]  /*a8ec0*/  MOV R20, R16 ;  /* 0x0000001000147202 */ /* 0x010fc60000000f00 */
[----:B------:R1:W-:Y:S04]  /*a8ed0*/  LDGSTS.E [R3+0x880], desc[UR60][R22.64], P0 ;  /* 0x0088000016037fae */ /* 0x0003e8000812187c */
[----:B------:R-:W4:Y:S01]  /*a8ee0*/  LDL.LU R7, [R1+0x1fa0] ;  /* 0x001fa00001077983 */ /* 0x000f220000300800 */
[----:B------:R-:W-:-:S03]  /*a8ef0*/  IADD3 R4, P1, R4, R5, RZ ;  /* 0x0000000504047210 */ /* 0x000fc60007f3e0ff */
[----:B------:R-:W-:Y:S01]  /*a8f00*/  LDGSTS.E [R3+0xc80], desc[UR60][R20.64], P0 ;  /* 0x00c8000014037fae */ /* 0x000fe2000812187c */
[----:B------:R-:W-:Y:S01]  /*a8f10*/  IADD3 R8, P4, R8, R5, RZ ;  /* 0x0000000508087210 */ /* 0x000fe20007f9e0ff */
[----:B------:R-:W-:Y:S02]  /*a8f20*/  IMAD.X R12, R12, 0x1, R0, P1 ;  /* 0x000000010c0c7824 */ /* 0x000fe400008e0600 */
[----:B------:R-:W4:Y:S04]  /*a8f30*/  LDL.LU R20, [R1+0x1f5c] ;  /* 0x001f5c0001147983 */ /* 0x000f280000300800 */
[----:B------:R-:W4:Y:S01]  /*a8f40*/  LDL.LU R16, [R1+0x1f9c] ;  /* 0x001f9c0001107983 */ /* 0x000f220000300800 */
[----:B------:R-:W-:Y:S01]  /*a8f50*/  IADD3.X R17, R17, R0, RZ, P4, !PT ;  /* 0x0000000011117210 */ /* 0x000fe200027fe4ff */
[----:B-1----:R-:W-:-:S02]  /*a8f60*/  IMAD.MOV.U32 R22, RZ, RZ, R4 ;  /* 0x000000ffff167224 */ /* 0x002fc400078e0004 */
[----:B------:R-:W-:Y:S01]  /*a8f70*/  STL [R1+0x1e60], R4 ;  /* 0x001e600401007387 */ /* 0x000fe20000100800 */
[----:B------:R-:W-:-:S03]  /*a8f80*/  MOV R23, R12 ;  /* 0x0000000c00177202 */ /* 0x000fc60000000f00 */
[----:B------:R1:W-:Y:S04]  /*a8f90*/  STL [R1+0x1e5c], R12 ;  /* 0x001e5c0c01007387 */ /* 0x0003e80000100800 */
[----:B------:R-:W-:Y:S04]  /*a8fa0*/  STL [R1+0x1ea0], R8 ;  /* 0x001ea00801007387 */ /* 0x000fe80000100800 */
[----:B------:R1:W-:Y:S04]  /*a8fb0*/  STL [R1+0x1e9c], R17 ;  /* 0x001e9c1101007387 */ /* 0x0003e80000100800 */
[----:B-1----:R-:W4:Y:S04]  /*a8fc0*/  LDL.LU R12, [R1+0x1fe0] ;  /* 0x001fe000010c7983 */ /* 0x002f280000300800 */
[----:B------:R1:W-:Y:S04]  /*a8fd0*/  LDGSTS.E [R3+0x1080], desc[UR60][R22.64], P0 ;  /* 0x0108000016037fae */ /* 0x0003e8000812187c */
[----:B------:R-:W4:Y:S01]  /*a8fe0*/  LDL.LU R4, [R1+0x2020] ;  /* 0x0020200001047983 */ /* 0x000f220000300800 */
[----:B-1----:R-:W-:Y:S01]  /*a8ff0*/  MOV R23, R17 ;  /* 0x0000001100177202 */ /* 0x002fe20000000f00 */
[----:B------:R-:W-:-:S02]  /*a9000*/  IMAD.MOV.U32 R22, RZ, RZ, R8 ;  /* 0x000000ffff167224 */ /* 0x000fc400078e0008 */
[----:B------:R-:W4:Y:S04]  /*a9010*/  LDL.LU R17, [R1+0x1fdc] ;  /* 0x001fdc0001117983 */ /* 0x000f280000300800 */
[----:B------:R-:W4:Y:S01]  /*a9020*/  LDL.LU R8, [R1+0x201c] ;  /* 0x00201c0001087983 */ /* 0x000f220000300800 */
[-C--:B------:R-:W-:Y:S02]  /*a9030*/  IADD3 R11, P1, R11, R5.reuse, RZ ;  /* 0x000000050b0b7210 */ /* 0x080fe40007f3e0ff */
[----:B------:R-:W-:Y:S01]  /*a9040*/  IADD3 R6, P4, R6, R5, RZ ;  /* 0x0000000506067210 */ /* 0x000fe20007f9e0ff */
[----:B------:R1:W-:Y:S04]  /*a9050*/  LDGSTS.E [R3+0x1480], desc[UR60][R22.64], P0 ;  /* 0x0148000016037fae */ /* 0x0003e8000812187c */
[----:B------:R-:W-:Y:S01]  /*a9060*/  STL [R1+0x1ee0], R11 ;  /* 0x001ee00b01007387 */ /* 0x000fe20000100800 */
[----:B-1----:R-:W-:-:S02]  /*a9070*/  IMAD.MOV.U32 R22, RZ, RZ, R11 ;  /* 0x000000ffff167224 */ /* 0x002fc400078e000b */
[----:B--2---:R-:W-:-:S05]  /*a9080*/  IMAD.X R19, R19, 0x1, R0, P1 ;  /* 0x0000000113137824 */ /* 0x004fca00008e0600 */
[----:B------:R1:W-:Y:S01]  /*a9090*/  STL [R1+0x1edc], R19 ;  /* 0x001edc1301007387 */ /* 0x0003e20000100800 */
[----:B------:R-:W-:-:S03]  /*a90a0*/  IADD3.X R18, R18, R0, RZ, P4, !PT ;  /* 0x0000000012127210 */ /* 0x000fc600027fe4ff */
[----:B------:R-:W-:Y:S01]  /*a90b0*/  STL [R1+0x1f20], R6 ;  /* 0x001f200601007387 */ /* 0x000fe20000100800 */
[----:B------:R-:W-:-:S03]  /*a90c0*/  MOV R23, R19 ;  /* 0x0000001300177202 */ /* 0x000fc60000000f00 */
[----:B------:R2:W-:Y:S01]  /*a90d0*/  STL [R1+0x1f1c], R18 ;  /* 0x001f1c1201007387 */ /* 0x0005e20000100800 */
[----:B-1----:R-:W-:-:S03]  /*a90e0*/  IMAD.MOV.U32 R19, RZ, RZ, R18 ;  /* 0x000000ffff137224 */ /* 0x002fc600078e0012 */
[----:B------:R-:W4:Y:S04]  /*a90f0*/  LDL.LU R11, [R1+0x2060] ;  /* 0x00206000010b7983 */ /* 0x000f280000300800 */
[----:B------:R-:W-:Y:S01]  /*a9100*/  LDGSTS.E [R3+0x1880], desc[UR60][R22.64], P0 ;  /* 0x0188000016037fae */ /* 0x000fe2000812187c */
[----:B--2---:R-:W-:-:S03]  /*a9110*/  MOV R18, R6 ;  /* 0x0000000600127202 */ /* 0x004fc60000000f00 */
[----:B------:R-:W2:Y:S04]  /*a9120*/  LDL.LU R21, [R1+0x20a0] ;  /* 0x0020a00001157983 */ /* 0x000ea80000300800 */
[----:B------:R-:W-:Y:S04]  /*a9130*/  LDGSTS.E [R3+0x1c80], desc[UR60][R18.64], P0 ;  /* 0x01c8000012037fae */ /* 0x000fe8000812187c */
[----:B------:R-:W2:Y:S04]  /*a9140*/  LDL.LU R19, [R1+0x205c] ;  /* 0x00205c0001137983 */ /* 0x000ea80000300800 */
[----:B------:R-:W2:Y:S01]  /*a9150*/  LDL.LU R22, [R1+0x209c] ;  /* 0x00209c0001167983 */ /* 0x000ea20000300800 */
[----:B---3--:R-:W-:-:S03]  /*a9160*/  IADD3 R9, P1, R9, R5, RZ ;  /* 0x0000000509097210 */ /* 0x008fc60007f3e0ff */
[----:B------:R-:W3:Y:S04]  /*a9170*/  LDL.LU R6, [R1+0x20e0] ;  /* 0x0020e00001067983 */ /* 0x000ee80000300800 */
[----:B------:R-:W3:Y:S01]  /*a9180*/  LDL.LU R18, [R1+0x2120] ;  /* 0x0021200001127983 */ /* 0x000ee20000300800 */
[----:B----4-:R-:W-:-:S03]  /*a9190*/  IADD3 R7, P4, R7, R5, RZ ;  /* 0x0000000507077210 */ /* 0x010fc60007f9e0ff */
[----:B------:R1:W-:Y:S01]  /*a91a0*/  STL [R1+0x1f60], R9 ;  /* 0x001f600901007387 */ /* 0x0003e20000100800 */
[----:B------:R-:W-:Y:S02]  /*a91b0*/  IMAD.MOV.U32 R114, RZ, RZ, R9 ;  /* 0x000000ffff727224 */ /* 0x000fe400078e0009 */
[----:B------:R-:W-:Y:S01]  /*a91c0*/  IMAD.X R20, R20, 0x1, R0, P1 ;  /* 0x0000000114147824 */ /* 0x000fe200008e0600 */
[----:B------:R-:W-:-:S04]  /*a91d0*/  IADD3.X R16, R16, R0, RZ, P4, !PT ;  /* 0x0000000010107210 */ /* 0x000fc800027fe4ff */
[----:B------:R4:W-:Y:S01]  /*a91e0*/  STL [R1+0x1f5c], R20 ;  /* 0x001f5c1401007387 */ /* 0x0009e20000100800 */
[----:B------:R-:W-:-:S03]  /*a91f0*/  MOV R115, R20 ;  /* 0x0000001400737202 */ /* 0x000fc60000000f00 */
[----:B------:R4:W-:Y:S04]  /*a9200*/  STL [R1+0x1fa0], R7 ;  /* 0x001fa00701007387 */ /* 0x0009e80000100800 */
[----:B------:R4:W-:Y:S04]  /*a9210*/  STL [R1+0x1f9c], R16 ;  /* 0x001f9c1001007387 */ /* 0x0009e80000100800 */
[----:B-1----:R-:W3:Y:S04]  /*a9220*/  LDL.LU R9, [R1+0x20dc] ;  /* 0x0020dc0001097983 */ /* 0x002ee80000300800 */
[----:B----4-:R-:W4:Y:S01]  /*a9230*/  LDL.LU R20, [R1+0x211c] ;  /* 0x00211c0001147983 */ /* 0x010f220000300800 */
[----:B------:R-:W-:-:S03]  /*a9240*/  IADD3 R12, P1, R12, R5, RZ ;  /* 0x000000050c0c7210 */ /* 0x000fc60007f3e0ff */
[----:B------:R1:W-:Y:S01]  /*a9250*/  LDGSTS.E [R3+0x2080], desc[UR60][R114.64], P0 ;  /* 0x0208000072037fae */ /* 0x0003e2000812187c */
[----:B------:R-:W-:Y:S01]  /*a9260*/  IADD3 R4, P4, R4, R5, RZ ;  /* 0x0000000504047210 */ /* 0x000fe20007f9e0ff */
[----:B-1----:R-:W-:Y:S01]  /*a9270*/  IMAD.MOV.U32 R114, RZ, RZ, R7 ;  /* 0x000000ffff727224 */ /* 0x002fe200078e0007 */
[----:B------:R-:W-:Y:S01]  /*a9280*/  MOV R115, R16 ;  /* 0x0000001000737202 */ /* 0x000fe20000000f00 */
[----:B------:R-:W4:Y:S01]  /*a9290*/  LDL.LU R7, [R1+0x2160] ;  /* 0x0021600001077983 */ /* 0x000f220000300800 */
[----:B------:R-:W-:-:S03]  /*a92a0*/  IMAD.X R17, R17, 0x1, R0, P1 ;  /* 0x0000000111117824 */ /* 0x000fc600008e0600 */
[----:B------:R-:W4:Y:S01]  /*a92b0*/  LDL.LU R16, [R1+0x21a0] ;  /* 0x0021a00001107983 */ /* 0x000f220000300800 */
[----:B------:R-:W-:-:S03]  /*a92c0*/  IADD3.X R8, R8, R0, RZ, P4, !PT ;  /* 0x0000000008087210 */ /* 0x000fc600027fe4ff */
[----:B------:R1:W-:Y:S04]  /*a92d0*/  STL [R1+0x1fe0], R12 ;  /* 0x001fe00c01007387 */ /* 0x0003e80000100800 */
[----:B------:R1:W-:Y:S04]  /*a92e0*/  STL [R1+0x1fdc], R17 ;  /* 0x001fdc1101007387 */ /* 0x0003e80000100800 */
[----:B------:R1:W-:Y:S04]  /*a92f0*/  LDGSTS.E [R3+0x2480], desc[UR60][R114.64], P0 ;  /* 0x0248000072037fae */ /* 0x0003e8000812187c */
[----:B------:R1:W-:Y:S04]  /*a9300*/  STL [R1+0x2020], R4 ;  /* 0x0020200401007387 */ /* 0x0003e80000100800 */
[----:B------:R1:W-:Y:S02]  /*a9310*/  STL [R1+0x201c], R8 ;  /* 0x00201c0801007387 */ /* 0x0003e40000100800 */
[----:B-1----:R-:W-:-:S02]  /*a9320*/  IMAD.MOV.U32 R114, RZ, RZ, R12 ;  /* 0x000000ffff727224 */ /* 0x002fc400078e000c */
[----:B------:R-:W4:Y:S01]  /*a9330*/  LDL.LU R12, [R1+0x215c] ;  /* 0x00215c00010c7983 */ /* 0x000f220000300800 */
[----:B------:R-:W-:-:S03]  /*a9340*/  MOV R115, R17 ;  /* 0x0000001100737202 */ /* 0x000fc60000000f00 */
[----:B------:R-:W4:Y:S04]  /*a9350*/  LDL.LU R17, [R1+0x219c] ;  /* 0x00219c0001117983 */ /* 0x000f280000300800 */
[----:B------:R1:W-:Y:S02]  /*a9360*/  LDGSTS.E [R3+0x2880], desc[UR60][R114.64], P0 ;  /* 0x0288000072037fae */ /* 0x0003e4000812187c */
[----:B-1----:R-:W-:Y:S01]  /*a9370*/  IMAD.MOV.U32 R114, RZ, RZ, R4 ;  /* 0x000000ffff727224 */ /* 0x002fe200078e0004 */
[----:B------:R-:W-:Y:S01]  /*a9380*/  MOV R115, R8 ;  /* 0x0000000800737202 */ /* 0x000fe20000000f00 */
[----:B------:R-:W4:Y:S04]  /*a9390*/  LDL.LU R4, [R1+0x21e0] ;  /* 0x0021e00001047983 */ /* 0x000f280000300800 */
[----:B------:R-:W4:Y:S04]  /*a93a0*/  LDL.LU R8, [R1+0x2220] ;  /* 0x0022200001087983 */ /* 0x000f280000300800 */
[----:B------:R1:W-:Y:S01]  /*a93b0*/  LDGSTS.E [R3+0x2c80], desc[UR60][R114.64], P0 ;  /* 0x02c8000072037fae */ /* 0x0003e2000812187c */
[----:B------:R-:W-:-:S02]  /*a93c0*/  IADD3 R11, P1, R11, R5, RZ ;  /* 0x000000050b0b7210 */ /* 0x000fc40007f3e0ff */
[----:B--2---:R-:W-:-:S03]  /*a93d0*/  IADD3 R21, P4, R21, R5, RZ ;  /* 0x0000000515157210 */ /* 0x004fc60007f9e0ff */
[----:B------:R-:W-:Y:S01]  /*a93e0*/  STL [R1+0x2060], R11 ;  /* 0x0020600b01007387 */ /* 0x000fe20000100800 */
[----:B-1----:R-:W-:Y:S02]  /*a93f0*/  IMAD.MOV.U32 R114, RZ, RZ, R11 ;  /* 0x000000ffff727224 */ /* 0x002fe400078e000b */
[----:B------:R-:W-:Y:S01]  /*a9400*/  IMAD.X R19, R19, 0x1, R0, P1 ;  /* 0x0000000113137824 */ /* 0x000fe200008e0600 */
[----:B------:R-:W-:-:S04]  /*a9410*/  IADD3.X R22, R22, R0, RZ, P4, !PT ;  /* 0x0000000016167210 */ /* 0x000fc800027fe4ff */
[----:B------:R1:W-:Y:S01]  /*a9420*/  STL [R1+0x205c], R19 ;  /* 0x00205c1301007387 */ /* 0x0003e20000100800 */
[----:B------:R-:W-:-:S03]  /*a9430*/  MOV R115, R19 ;  /* 0x0000001300737202 */ /* 0x000fc60000000f00 */
[----:B------:R-:W-:Y:S04]  /*a9440*/  STL [R1+0x20a0], R21 ;  /* 0x0020a01501007387 */ /* 0x000fe80000100800 */
[----:B------:R2:W-:Y:S04]  /*a9450*/  STL [R1+0x209c], R22 ;  /* 0x00209c1601007387 */ /* 0x0005e80000100800 */
[----:B-1----:R-:W4:Y:S04]  /*a9460*/  LDL.LU R19, [R1+0x21dc] ;  /* 0x0021dc0001137983 */ /* 0x002f280000300800 */
[----:B------:R-:W4:Y:S01]  /*a9470*/  LDL.LU R11, [R1+0x221c] ;  /* 0x00221c00010b7983 */ /* 0x000f220000300800 */
[----:B---3--:R-:W-:-:S02]  /*a9480*/  IADD3 R6, P1, R6, R5, RZ ;  /* 0x0000000506067210 */ /* 0x008fc40007f3e0ff */
[----:B------:R-:W-:Y:S01]  /*a9490*/  IADD3 R18, P4, R18, R5, RZ ;  /* 0x0000000512127210 */ /* 0x000fe20007f9e0ff */
[----:B------:R-:W-:Y:S01]  /*a94a0*/  IMAD.MOV.U32 R23, RZ, RZ, R22 ;  /* 0x000000ffff177224 */ /* 0x000fe200078e0016 */
[----:B--2---:R-:W-:Y:S01]  /*a94b0*/  MOV R22, R21 ;  /* 0x0000001500167202 */ /* 0x004fe20000000f00 */
[----:B------:R-:W-:Y:S04]  /*a94c0*/  STL [R1+0x20e0], R6 ;  /* 0x0020e00601007387 */ /* 0x000fe80000100800 */
[----:B------:R-:W-:Y:S04]  /*a94d0*/  LDGSTS.E [R3+0x3080], desc[UR60][R114.64], P0 ;  /* 0x0308000072037fae */ /* 0x000fe8000812187c */
[----:B------:R1:W-:Y:S01]  /*a94e0*/  LDGSTS.E [R3+0x3480], desc[UR60][R22.64], P0 ;  /* 0x0348000016037fae */ /* 0x0003e2000812187c */
[----:B------:R-:W-:Y:S01]  /*a94f0*/  IMAD.X R9, R9, 0x1, R0, P1 ;  /* 0x0000000109097824 */ /* 0x000fe200008e0600 */
[----:B----4-:R-:W-:-:S04]  /*a9500*/  IADD3.X R20, R20, R0, RZ, P4, !PT ;  /* 0x0000000014147210 */ /* 0x010fc800027fe4ff */
[----:B------:R2:W-:Y:S01]  /*a9510*/  STL [R1+0x20dc], R9 ;  /* 0x0020dc0901007387 */ /* 0x0005e20000100800 */
[----:B-1----:R-:W-:Y:S01]  /*a9520*/  IMAD.MOV.U32 R22, RZ, RZ, R6 ;  /* 0x000000ffff167224 */ /* 0x002fe200078e0006 */
[----:B------:R-:W-:Y:S02]  /*a9530*/  MOV R23, R9 ;  /* 0x0000000900177202 */ /* 0x000fe40000000f00 */
[----:B------:R-:W-:Y:S01]  /*a9540*/  STL [R1+0x2120], R18 ;  /* 0x0021201201007387 */ /* 0x000fe20000100800 */
[----:B------:R-:W-:-:S03]  /*a9550*/  IMAD.MOV.U32 R21, RZ, RZ, R20 ;  /* 0x000000ffff157224 */ /* 0x000fc600078e0014 */
[----:B------:R1:W-:Y:S04]  /*a9560*/  STL [R1+0x211c], R20 ;  /* 0x00211c1401007387 */ /* 0x0003e80000100800 */
[----:B--2---:R-:W2:Y:S04]  /*a9570*/  LDL.LU R9, [R1+0x2260] ;  /* 0x0022600001097983 */ /* 0x004ea80000300800 */
[----:B------:R3:W-:Y:S01]  /*a9580*/  LDGSTS.E [R3+0x3880], desc[UR60][R22.64], P0 ;  /* 0x0388000016037fae */ /* 0x0007e2000812187c */
[----:B-1----:R-:W-:-:S03]  /*a9590*/  MOV R20, R18 ;  /* 0x0000001200147202 */ /* 0x002fc60000000f00 */
[----:B------:R-:W4:Y:S01]  /*a95a0*/  LDL.LU R6, [R1+0x22a0] ;  /* 0x0022a00001067983 */ /* 0x000f220000300800 */
[----:B------:R-:W-:-:S03]  /*a95b0*/  IADD3 R7, P1, R7, R5, RZ ;  /* 0x0000000507077210 */ /* 0x000fc60007f3e0ff */
[----:B------:R-:W-:Y:S01]  /*a95c0*/  LDGSTS.E [R3+0x3c80], desc[UR60][R20.64], P0 ;  /* 0x03c8000014037fae */ /* 0x000fe2000812187c */
[----:B------:R-:W-:-:S03]  /*a95d0*/  IADD3 R16, P4, R16, R5, RZ ;  /* 0x0000000510107210 */ /* 0x000fc60007f9e0ff */
[----:B------:R-:W4:Y:S04]  /*a95e0*/  LDL.LU R20, [R1+0x225c] ;  /* 0x00225c0001147983 */ /* 0x000f280000300800 */
[----:B------:R-:W4:Y:S01]  /*a95f0*/  LDL.LU R18, [R1+0x229c] ;  /* 0x00229c0001127983 */ /* 0x000f220000300800 */
[----:B---3--:R-:W-:Y:S02]  /*a9600*/  IMAD.MOV.U32 R22, RZ, RZ, R7 ;  /* 0x000000ffff167224 */ /* 0x008fe400078e0007 */
[----:B------:R-:W-:Y:S01]  /*a9610*/  IMAD.X R12, R12, 0x1, R0, P1 ;  /* 0x000000010c0c7824 */ /* 0x000fe200008e0600 */
[----:B------:R1:W-:Y:S01]  /*a9620*/  STL [R1+0x2160], R7 ;  /* 0x0021600701007387 */ /* 0x0003e20000100800 */
[----:B------:R-:W-:-:S03]  /*a9630*/  IADD3.X R17, R17, R0, RZ, P4, !PT ;  /* 0x0000000011117210 */ /* 0x000fc600027fe4ff */
[----:B------:R3:W-:Y:S01]  /*a9640*/  STL [R1+0x215c], R12 ;  /* 0x00215c0c01007387 */ /* 0x0007e20000100800 */
[----:B------:R-:W-:-:S03]  /*a9650*/  MOV R23, R12 ;  /* 0x0000000c00177202 */ /* 0x000fc60000000f00 */
[----:B------:R-:W-:Y:S04]  /*a9660*/  STL [R1+0x21a0], R16 ;  /* 0x0021a01001007387 */ /* 0x000fe80000100800 */
[----:B-1----:R-:W4:Y:S04]  /*a9670*/  LDL.LU R7, [R1+0x22e0] ;  /* 0x0022e00001077983 */ /* 0x002f280000300800 */
[----:B------:R1:W-:Y:S04]  /*a9680*/  STL [R1+0x219c], R17 ;  /* 0x00219c1101007387 */ /* 0x0003e80000100800 */
[----:B------:R1:W-:Y:S04]  /*a9690*/  LDGSTS.E [R3+0x4080], desc[UR60][R22.64], P0 ;  /* 0x0408000016037fae */ /* 0x0003e8000812187c */
[----:B---3--:R-:W3:Y:S01]  /*a96a0*/  LDL.LU R12, [R1+0x2320] ;  /* 0x00232000010c7983 */ /* 0x008ee20000300800 */
[----:B-1----:R-:W-:-:S03]  /*a96b0*/  MOV R23, R17 ;  /* 0x0000001100177202 */ /* 0x002fc60000000f00 */
[----:B------:R-:W3:Y:S01]  /*a96c0*/  LDL.LU R17, [R1+0x22dc] ;  /* 0x0022dc0001117983 */ /* 0x000ee20000300800 */
[----:B------:R-:W-:-:S03]  /*a96d0*/  IMAD.MOV.U32 R22, RZ, RZ, R16 ;  /* 0x000000ffff167224 */ /* 0x000fc600078e0010 */
[----:B------:R-:W3:Y:S01]  /*a96e0*/  LDL.LU R16, [R1+0x231c] ;  /* 0x00231c0001107983 */ /* 0x000ee20000300800 */
[-C--:B------:R-:W-:Y:S02]  /*a96f0*/  IADD3 R4, P1, R4, R5.reuse, RZ ;  /* 0x0000000504047210 */ /* 0x080fe40007f3e0ff */
[----:B------:R-:W-:Y:S01]  /*a9700*/  IADD3 R8, P4, R8, R5, RZ ;  /* 0x0000000508087210 */ /* 0x000fe20007f9e0ff */
[----:B------:R1:W-:Y:S04]  /*a9710*/  LDGSTS.E [R3+0x4480], desc[UR60][R22.64], P0 ;  /* 0x0448000016037fae */ /* 0x0003e8000812187c */
[----:B------:R1:W-:Y:S02]  /*a9720*/  STL [R1+0x21e0], R4 ;  /* 0x0021e00401007387 */ /* 0x0003e40000100800 */
[----:B-1----:R-:W-:-:S02]  /*a9730*/  IMAD.MOV.U32 R22, RZ, RZ, R4 ;  /* 0x000000ffff167224 */ /* 0x002fc400078e0004 */
[----:B------:R-:W-:Y:S02]  /*a9740*/  IMAD.MOV.U32 R114, RZ, RZ, R8 ;  /* 0x000000ffff727224 */ /* 0x000fe400078e0008 */
[----:B------:R-:W-:Y:S01]  /*a9750*/  IMAD.X R19, R19, 0x1, R0, P1 ;  /* 0x0000000113137824 */ /* 0x000fe200008e0600 */
[----:B------:R-:W-:-:S04]  /*a9760*/  IADD3.X R11, R11, R0, RZ, P4, !PT ;  /* 0x000000000b0b7210 */ /* 0x000fc800027fe4ff */
[----:B------:R-:W-:Y:S01]  /*a9770*/  STL [R1+0x21dc], R19 ;  /* 0x0021dc1301007387 */ /* 0x000fe20000100800 */
[----:B------:R-:W-:-:S03]  /*a9780*/  MOV R23, R19 ;  /* 0x0000001300177202 */ /* 0x000fc60000000f00 */
[----:B------:R-:W-:Y:S04]  /*a9790*/  STL [R1+0x2220], R8 ;  /* 0x0022200801007387 */ /* 0x000fe80000100800 */
[----:B------:R-:W3:Y:S01]  /*a97a0*/  LDL.LU R4, [R1+0x2360] ;  /* 0x0023600001047983 */ /* 0x000ee20000300800 */
[----:B------:R-:W-:-:S03]  /*a97b0*/  MOV R115, R11 ;  /* 0x0000000b00737202 */ /* 0x000fc60000000f00 */
[----:B------:R1:W-:Y:S04]  /*a97c0*/  STL [R1+0x221c], R11 ;  /* 0x00221c0b01007387 */ /* 0x0003e80000100800 */
[----:B------:R-:W3:Y:S04]  /*a97d0*/  LDL.LU R21, [R1+0x23d0] ;  /* 0x0023d00001157983 */ /* 0x000ee80000300800 */
[----:B------:R-:W-:Y:S04]  /*a97e0*/  LDGSTS.E [R3+0x4880], desc[UR60][R22.64], P0 ;  /* 0x0488000016037fae */ /* 0x000fe8000812187c */
[----:B-1----:R-:W3:Y:S04]  /*a97f0*/  LDL.LU R11, [R1+0x235c] ;  /* 0x00235c00010b7983 */ /* 0x002ee80000300800 */
[----:B------:R1:W-:Y:S04]  /*a9800*/  LDGSTS.E [R3+0x4c80], desc[UR60][R114.64], P0 ;  /* 0x04c8000072037fae */ /* 0x0003e8000812187c */
[----:B------:R-:W3:Y:S04]  /*a9810*/  LDL.LU R22, [R1+0x23cc] ;  /* 0x0023cc0001167983 */ /* 0x000ee80000300800 */
[----:B------:R-:W3:Y:S04]  /*a9820*/  LDL.LU R8, [R1+0x2408] ;  /* 0x0024080001087983 */ /* 0x000ee80000300800 */
[----:B------:R-:W3:Y:S01]  /*a9830*/  LDL.LU R19, [R1+0x2440] ;  /* 0x0024400001137983 */ /* 0x000ee20000300800 */
[----:B--2---:R-:W-:-:S02]  /*a9840*/  IADD3 R9, P1, R9, R5, RZ ;  /* 0x0000000509097210 */ /* 0x004fc40007f3e0ff */
[----:B----4-:R-:W-:-:S03]  /*a9850*/  IADD3 R6, P4, R6, R5, RZ ;  /* 0x0000000506067210 */ /* 0x010fc60007f9e0ff */
[----:B------:R2:W-:Y:S01]  /*a9860*/  STL [R1+0x2260], R9 ;  /* 0x0022600901007387 */ /* 0x0005e20000100800 */
[----:B-1----:R-:W-:Y:S02]  /*a9870*/  IMAD.MOV.U32 R114, RZ, RZ, R9 ;  /* 0x000000ffff727224 */ /* 0x002fe400078e0009 */
[----:B------:R-:W-:Y:S01]  /*a9880*/  IMAD.X R20, R20, 0x1, R0, P1 ;  /* 0x0000000114147824 */ /* 0x000fe200008e0600 */
[----:B------:R-:W-:-:S04]  /*a9890*/  IADD3.X R18, R18, R0, RZ, P4, !PT ;  /* 0x0000000012127210 */ /* 0x000fc800027fe4ff */
[----:B------:R1:W-:Y:S01]  /*a98a0*/  STL [R1+0x225c], R20 ;  /* 0x00225c1401007387 */ /* 0x0003e20000100800 */
[----:B------:R-:W-:-:S03]  /*a98b0*/  MOV R115, R20 ;  /* 0x0000001400737202 */ /* 0x000fc60000000f00 */
[----:B------:R4:W-:Y:S04]  /*a98c0*/  STL [R1+0x22a0], R6 ;  /* 0x0022a00601007387 */ /* 0x0009e80000100800 */
[----:B------:R-:W-:Y:S04]  /*a98d0*/  STL [R1+0x229c], R18 ;  /* 0x00229c1201007387 */ /* 0x000fe80000100800 */
[----:B--2---:R-:W2:Y:S04]  /*a98e0*/  LDL.LU R9, [R1+0x2404] ;  /* 0x0024040001097983 */ /* 0x004ea80000300800 */
[----:B-1----:R-:W2:Y:S01]  /*a98f0*/  LDL.LU R20, [R1+0x243c] ;  /* 0x00243c0001147983 */ /* 0x002ea20000300800 */
[----:B------:R-:W-:-:S03]  /*a9900*/  IADD3 R7, P1, R7, R5, RZ ;  /* 0x0000000507077210 */ /* 0x000fc60007f3e0ff */
[----:B------:R1:W-:Y:S01]  /*a9910*/  LDGSTS.E [R3+0x5080], desc[UR60][R114.64], P0 ;  /* 0x0508000072037fae */ /* 0x0003e2000812187c */
[----:B---3--:R-:W-:Y:S01]  /*a9920*/  IADD3 R12, P4, R12, R5, RZ ;  /* 0x000000050c0c7210 */ /* 0x008fe20007f9e0ff */
[----:B-1----:R-:W-:Y:S01]  /*a9930*/  IMAD.MOV.U32 R114, RZ, RZ, R6 ;  /* 0x000000ffff727224 */ /* 0x002fe200078e0006 */
[----:B------:R-:W-:Y:S01]  /*a9940*/  MOV R115, R18 ;  /* 0x0000001200737202 */ /* 0x000fe20000000f00 */
[----:B----4-:R-:W3:Y:S01]  /*a9950*/  LDL.LU R6, [R1+0x2478] ;  /* 0x0024780001067983 */ /* 0x010ee20000300800 */
[----:B------:R-:W-:-:S03]  /*a9960*/  IMAD.X R17, R17, 0x1, R0, P1 ;  /* 0x0000000111117824 */ /* 0x000fc600008e0600 */
[----:B------:R1:W-:Y:S01]  /*a9970*/  STL [R1+0x22e0], R7 ;  /* 0x0022e00701007387 */ /* 0x0003e20000100800 */
[----:B------:R-:W-:-:S03]  /*a9980*/  IADD3.X R16, R16, R0, RZ, P4, !PT ;  /* 0x0000000010107210 */ /* 0x000fc600027fe4ff */
[----:B------:R4:W-:Y:S04]  /*a9990*/  LDGSTS.E [R3+0x5480], desc[UR60][R114.64], P0 ;  /* 0x0548000072037fae */ /* 0x0009e8000812187c */
[----:B------:R1:W-:Y:S04]  /*a99a0*/  STL [R1+0x22dc], R17 ;  /* 0x0022dc1101007387 */ /* 0x0003e80000100800 */
[----:B------:R1:W-:Y:S01]  /*a99b0*/  STL [R1+0x2320], R12 ;  /* 0x0023200c01007387 */ /* 0x0003e20000100800 */
[----:B----4-:R-:W-:-:S03]  /*a99c0*/  IMAD.MOV.U32 R114, RZ, RZ, R7 ;  /* 0x000000ffff727224 */ /* 0x010fc600078e0007 */
[----:B-1----:R-:W4:Y:S01]  /*a99d0*/  LDL.LU R7, [R1+0x2474] ;  /* 0x0024740001077983 */ /* 0x002f220000300800 */
[----:B------:R-:W-:-:S03]  /*a99e0*/  MOV R115, R17 ;  /* 0x0000001100737202 */ /* 0x000fc60000000f00 */
[----:B------:R1:W-:Y:S04]  /*a99f0*/  STL [R1+0x231c], R16 ;  /* 0x00231c1001007387 */ /* 0x0003e80000100800 */
[----:B------:R-:W4:Y:S04]  /*a9a00*/  LDL.LU R18, [R1+0x249c] ;  /* 0x00249c0001127983 */ /* 0x000f280000300800 */
[----:B------:R-:W4:Y:S04]  /*a9a10*/  LDL.LU R17, [R1+0x24a0] ;  /* 0x0024a00001117983 */ /* 0x000f280000300800 */
[----:B------:R1:W-:Y:S02]  /*a9a20*/  LDGSTS.E [R3+0x5880], desc[UR60][R114.64], P0 ;  /* 0x0588000072037fae */ /* 0x0003e4000812187c */
[----:B-1----:R-:W-:Y:S01]  /*a9a30*/  IMAD.MOV.U32 R114, RZ, RZ, R12 ;  /* 0x000000ffff727224 */ /* 0x002fe200078e000c */
[----:B------:R-:W-:Y:S01]  /*a9a40*/  MOV R115, R16 ;  /* 0x0000001000737202 */ /* 0x000fe20000000f00 */
[----:B------:R-:W4:Y:S04]  /*a9a50*/  LDL.LU R12, [R1+0x24a8] ;  /* 0x0024a800010c7983 */ /* 0x000f280000300800 */
[----:B------:R1:W-:Y:S01]  /*a9a60*/  LDGSTS.E [R3+0x5c80], desc[UR60][R114.64], P0 ;  /* 0x05c8000072037fae */ /* 0x0003e2000812187c */
[----:B------:R-:W-:-:S02]  /*a9a70*/  IADD3 R4, P1, R4, R5, RZ ;  /* 0x0000000504047210 */ /* 0x000fc40007f3e0ff */
[----:B------:R-:W-:-:S03]  /*a9a80*/  IADD3 R21, P4, R21, R5, RZ ;  /* 0x0000000515157210 */ /* 0x000fc60007f9e0ff */
[----:B------:R-:W-:Y:S01]  /*a9a90*/  STL [R1+0x2360], R4 ;  /* 0x0023600401007387 */ /* 0x000fe20000100800 */
[----:B------:R-:W-:-:S05]  /*a9aa0*/  IMAD.X R11, R11, 0x1, R0, P1 ;  /* 0x000000010b0b7824 */ /* 0x000fca00008e0600 */
[----:B------:R1:W-:Y:S01]  /*a9ab0*/  STL [R1+0x235c], R11 ;  /* 0x00235c0b01007387 */ /* 0x0003e20000100800 */
[----:B------:R-:W-:-:S03]  /*a9ac0*/  IADD3.X R22, R22, R0, RZ, P4, !PT ;  /* 0x0000000016167210 */ /* 0x000fc600027fe4ff */
[----:B------:R-:W-:Y:S01]  /*a9ad0*/  STL [R1+0x23d0], R21 ;  /* 0x0023d01501007387 */ /* 0x000fe20000100800 */
[----:B-1----:R-:W-:Y:S01]  /*a9ae0*/  MOV R115, R11 ;  /* 0x0000000b00737202 */ /* 0x002fe20000000f00 */
[----:B------:R-:W-:Y:S02]  /*a9af0*/  IMAD.MOV.U32 R114, RZ, RZ, R4 ;  /* 0x000000ffff727224 */ /* 0x000fe400078e0004 */
[----:B------:R-:W4:Y:S04]  /*a9b00*/  LDL.LU R16, [R1+0x24a4] ;  /* 0x0024a40001107983 */ /* 0x000f280000300800 */
[----:B------:R1:W-:Y:S04]  /*a9b10*/  STL [R1+0x23cc], R22 ;  /* 0x0023cc1601007387 */ /* 0x0003e80000100800 */
[----:B------:R-:W4:Y:S04]  /*a9b20*/  LDL.LU R11, [R1+0x24ac] ;  /* 0x0024ac00010b7983 */ /* 0x000f280000300800 */
[----:B------:R-:W4:Y:S01]  /*a9b30*/  LDL.LU R4, [R1+0x24b0] ;  /* 0x0024b00001047983 */ /* 0x000f220000300800 */
[----:B------:R-:W-:-:S02]  /*a9b40*/  IADD3 R8, P1, R8, R5, RZ ;  /* 0x0000000508087210 */ /* 0x000fc40007f3e0ff */
[----:B------:R-:W-:Y:S01]  /*a9b50*/  IADD3 R19, P4, R19, R5, RZ ;  /* 0x0000000513137210 */ /* 0x000fe20007f9e0ff */
[----:B------:R-:W-:Y:S01]  /*a9b60*/  IMAD.MOV.U32 R23, RZ, RZ, R22 ;  /* 0x000000ffff177224 */ /* 0x000fe200078e0016 */
[----:B-1----:R-:W-:Y:S01]  /*a9b70*/  MOV R22, R21 ;  /* 0x0000001500167202 */ /* 0x002fe20000000f00 */
[----:B------:R-:W-:Y:S04]  /*a9b80*/  STL [R1+0x2408], R8 ;  /* 0x0024080801007387 */ /* 0x000fe80000100800 */
[----:B------:R-:W-:Y:S04]  /*a9b90*/  LDGSTS.E [R3+0x6080], desc[UR60][R114.64], P0 ;  /* 0x0608000072037fae */ /* 0x000fe8000812187c */
[----:B------:R-:W-:Y:S01]  /*a9ba0*/  LDGSTS.E [R3+0x6480], desc[UR60][R22.64], P0 ;  /* 0x0648000016037fae */ /* 0x000fe2000812187c */
[----:B--2---:R-:W-:Y:S01]  /*a9bb0*/  IMAD.X R9, R9, 0x1, R0, P1 ;  /* 0x0000000109097824 */ /* 0x004fe200008e0600 */
[----:B------:R-:W-:-:S04]  /*a9bc0*/  IADD3.X R20, R20, R0, RZ, P4, !PT ;  /* 0x0000000014147210 */ /* 0x000fc800027fe4ff */
[----:B------:R1:W-:Y:S04]  /*a9bd0*/  STL [R1+0x2404], R9 ;  /* 0x0024040901007387 */ /* 0x0003e80000100800 */
[----:B------:R-:W-:Y:S04]  /*a9be0*/  STL [R1+0x2440], R19 ;  /* 0x0024401301007387 */ /* 0x000fe80000100800 */
[----:B------:R-:W-:Y:S04]  /*a9bf0*/  LDGSTS.E [R3+0x6880], desc[UR60][R8.64], P0 ;  /* 0x0688000008037fae */ /* 0x000fe8000812187c */
[----:B------:R2:W-:Y:S04]  /*a9c00*/  STL [R1+0x243c], R20 ;  /* 0x00243c1401007387 */ /* 0x0005e80000100800 */
[----:B-1----:R-:W4:Y:S01]  /*a9c10*/  LDL.LU.64 R8, [R1+0x1348] ;  /* 0x0013480001087983 */ /* 0x002f220000300a00 */
[----:B---3--:R-:W-:-:S03]  /*a9c20*/  IADD3 R6, P1, R6, R5, RZ ;  /* 0x0000000506067210 */ /* 0x008fc60007f3e0ff */
[----:B------:R-:W3:Y:S01]  /*a9c30*/  LDL.LU.64 R126, [R1+0x1340] ;  /* 0x00134000017e7983 */ /* 0x000ee20000300a00 */
[----:B------:R-:W-:Y:S01]  /*a9c40*/  IMAD.MOV.U32 R21, RZ, RZ, R20 ;  /* 0x000000ffff157224 */ /* 0x000fe200078e0014 */
[----:B--2---:R-:W-:Y:S02]  /*a9c50*/  MOV R20, R19 ;  /* 0x0000001300147202 */ /* 0x004fe40000000f00 */
[----:B------:R-:W2:Y:S04]  /*a9c60*/  LDL.LU.64 R120, [R1+0x1338] ;  /* 0x0013380001787983 */ /* 0x000ea80000300a00 */
[----:B------:R-:W-:Y:S04]  /*a9c70*/  STL [R1+0x2478], R6 ;  /* 0x0024780601007387 */ /* 0x000fe80000100800 */
[----:B------:R1:W-:Y:S01]  /*a9c80*/  LDGSTS.E [R3+0x6c80], desc[UR60][R20.64], P0 ;  /* 0x06c8000014037fae */ /* 0x0003e2000812187c */
[----:B----4-:R-:W-:-:S05]  /*a9c90*/  IMAD.X R7, R7, 0x1, R0, P1 ;  /* 0x0000000107077824 */ /* 0x010fca00008e0600 */
[----:B------:R4:W-:Y:S01]  /*a9ca0*/  STL [R1+0x2474], R7 ;  /* 0x0024740701007387 */ /* 0x0009e20000100800 */
[----:B-1----:R-:W-:Y:S01]  /*a9cb0*/  IMAD.MOV.U32 R20, RZ, RZ, R6 ;  /* 0x000000ffff147224 */ /* 0x002fe200078e0006 */
[----:B------:R-:W-:Y:S02]  /*a9cc0*/  MOV R21, R7 ;  /* 0x0000000700157202 */ /* 0x000fe40000000f00 */
[----:B------:R-:W-:-:S03]  /*a9cd0*/  IADD3 R17, P4, R17, R5, RZ ;  /* 0x0000000511117210 */ /* 0x000fc60007f9e0ff */
[----:B------:R-:W-:Y:S04]  /*a9ce0*/  LDGSTS.E [R3+0x7080], desc[UR60][R20.64], P0 ;  /* 0x0708000014037fae */ /* 0x000fe8000812187c */
[----:B------:R-:W-:Y:S04]  /*a9cf0*/  STL [R1+0x24a0], R17 ;  /* 0x0024a01101007387 */ /* 0x000fe80000100800 */
[----:B----4-:R-:W4:Y:S01]  /*a9d00*/  LDL.LU.64 R6, [R1+0x1330] ;  /* 0x0013300001067983 */ /* 0x010f220000300a00 */
[----:B------:R-:W-:-:S05]  /*a9d10*/  IADD3.X R18, R18, R0, RZ, P4, !PT ;  /* 0x0000000012127210 */ /* 0x000fca00027fe4ff */
[----:B------:R1:W-:Y:S01]  /*a9d20*/  STL [R1+0x249c], R18 ;  /* 0x00249c1201007387 */ /* 0x0003e20000100800 */
[----:B------:R-:W-:-:S03]  /*a9d30*/  IADD3 R12, P1, R12, R5, RZ ;  /* 0x000000050c0c7210 */ /* 0x000fc60007f3e0ff */
[----:B------:R-:W4:Y:S04]  /*a9d40*/  LDL.LU.64 R114, [R1+0x1328] ;  /* 0x0013280001727983 */ /* 0x000f280000300a00 */
[----:B------:R-:W4:Y:S04]  /*a9d50*/  LDL.LU.64 R118, [R1+0x1250] ;  /* 0x0012500001767983 */ /* 0x000f280000300a00 */
[----:B------:R-:W-:Y:S01]  /*a9d60*/  STL [R1+0x24a8], R12 ;  /* 0x0024a80c01007387 */ /* 0x000fe20000100800 */
[----:B------:R-:W-:Y:S01]  /*a9d70*/  IMAD.MOV.U32 R19, RZ, RZ, R18 ;  /* 0x000000ffff137224 */ /* 0x000fe200078e0012 */
[----:B-1----:R-:W-:-:S05]  /*a9d80*/  MOV R18, R17 ;  /* 0x0000001100127202 */ /* 0x002fca0000000f00 */
[----:B------:R1:W-:Y:S01]  /*a9d90*/  LDGSTS.E [R3+0x7480], desc[UR60][R18.64], P0 ;  /* 0x0748000012037fae */ /* 0x0003e2000812187c */
[----:B------:R-:W-:-:S05]  /*a9da0*/  IMAD.X R16, R16, 0x1, R0, P1 ;  /* 0x0000000110107824 */ /* 0x000fca00008e0600 */
[----:B------:R1:W-:Y:S01]  /*a9db0*/  STL [R1+0x24a4], R16 ;  /* 0x0024a41001007387 */ /* 0x0003e20000100800 */
[----:B------:R-:W-:-:S04]  /*a9dc0*/  IADD3 R4, P4, R4, R5, RZ ;  /* 0x0000000504047210 */ /* 0x000fc80007f9e0ff */
[----:B------:R-:W-:Y:S01]  /*a9dd0*/  IADD3.X R11, R11, R0, RZ, P4, !PT ;  /* 0x000000000b0b7210 */ /* 0x000fe200027fe4ff */
[----:B------:R3:W-:Y:S04]  /*a9de0*/  STL [R1+0x24b0], R4 ;  /* 0x0024b00401007387 */ /* 0x0007e80000100800 */
[----:B------:R-:W4:Y:S01]  /*a9df0*/  LDL.LU.64 R22, [R1+0x1320] ;  /* 0x0013200001167983 */ /* 0x000f220000300a00 */
[----:B------:R-:W-:Y:S01]  /*a9e00*/  IMAD.MOV.U32 R17, RZ, RZ, R16 ;  /* 0x000000ffff117224 */ /* 0x000fe200078e0010 */
[----:B-1----:R-:W-:Y:S02]  /*a9e10*/  MOV R16, R12 ;  /* 0x0000000c00107202 */ /* 0x002fe40000000f00 */
[----:B------:R1:W-:Y:S04]  /*a9e20*/  STL [R1+0x24ac], R11 ;  /* 0x0024ac0b01007387 */ /* 0x0003e80000100800 */
[----:B------:R-:W4:Y:S04]  /*a9e30*/  LDL.LU.64 R124, [R1+0x1318] ;  /* 0x00131800017c7983 */ /* 0x000f280000300a00 */
[----:B------:R-:W-:Y:S04]  /*a9e40*/  LDGSTS.E [R3+0x7880], desc[UR60][R16.64], P0 ;  /* 0x0788000010037fae */ /* 0x000fe8000812187c */
[----:B------:R-:W4:Y:S04]  /*a9e50*/  LDL.LU.64 R16, [R1+0x1310] ;  /* 0x0013100001107983 */ /* 0x000f280000300a00 */
[----:B------:R-:W4:Y:S04]  /*a9e60*/  LDL.LU.64 R122, [R1+0x1308] ;  /* 0x00130800017a7983 */ /* 0x000f280000300a00 */
[----:B------:R-:W4:Y:S01]  /*a9e70*/  LDL.LU.64 R116, [R1+0x1300] ;  /* 0x0013000001747983 */ /* 0x000f220000300a00 */
[----:B------:R-:W-:Y:S01]  /*a9e80*/  IMAD.MOV.U32 R18, RZ, RZ, R4 ;  /* 0x000000ffff127224 */ /* 0x000fe200078e0004 */
[----:B------:R-:W-:-:S02]  /*a9e90*/  MOV R19, R11 ;  /* 0x0000000b00137202 */ /* 0x000fc40000000f00 */
[----:B------:R-:W4:Y:S04]  /*a9ea0*/  LDL.LU.64 R20, [R1+0x12f8] ;  /* 0x0012f80001147983 */ /* 0x000f280000300a00 */
[----:B------:R1:W-:Y:S01]  /*a9eb0*/  LDGSTS.E [R3+0x7c80], desc[UR60][R18.64], P0 ;  /* 0x07c8000012037fae */ /* 0x0003e2000812187c */
[----:B------:R-:W-:-:S03]  /*a9ec0*/  IADD3 R177, P1, R8, R5, RZ ;  /* 0x0000000508b17210 */ /* 0x000fc60007f3e0ff */
[----:B------:R-:W4:Y:S02]  /*a9ed0*/  LDL.LU.64 R18, [R1+0x12f0] ;  /* 0x0012f00001127983 */ /* 0x000f240000300a00 */
[----:B---3--:R-:W-:Y:S01]  /*a9ee0*/  IMAD.X R4, R9, 0x1, R0, P1 ;  /* 0x0000000109047824 */ /* 0x008fe200008e0600 */
[-C--:B------:R-:W-:Y:S01]  /*a9ef0*/  IADD3 R159, P1, R126, R5.reuse, RZ ;  /* 0x000000057e9f7210 */ /* 0x080fe20007f3e0ff */
[----:B------:R-:W3:Y:S03]  /*a9f00*/  LDL.LU.64 R8, [R1+0x12e8] ;  /* 0x0012e80001087983 */ /* 0x000ee60000300a00 */
[----:B------:R-:W-:Y:S02]  /*a9f10*/  IADD3.X R176, R127, R0, RZ, P1, !PT ;  /* 0x000000007fb07210 */ /* 0x000fe40000ffe4ff */
[----:B--2---:R-:W-:-:S05]  /*a9f20*/  IADD3 R157, P1, R120, R5, RZ ;  /* 0x00000005789d7210 */ /* 0x004fca0007f3e0ff */
[----:B------:R-:W-:Y:S02]  /*a9f30*/  IMAD.X R158, R121, 0x1, R0, P1 ;  /* 0x00000001799e7824 */ /* 0x000fe400008e0600 */
[----:B------:R-:W1:Y:S01]  /*a9f40*/  LDL.LU.64 R120, [R1+0x12e0] ;  /* 0x0012e00001787983 */ /* 0x000e620000300a00 */
[----:B----4-:R-:W-:-:S04]  /*a9f50*/  IADD3 R155, P1, R6, R5, RZ ;  /* 0x00000005069b7210 */ /* 0x010fc80007f3e0ff */
[----:B------:R-:W-:Y:S02]  /*a9f60*/  IADD3.X R156, R7, R0, RZ, P1, !PT ;  /* 0x00000000079c7210 */ /* 0x000fe40000ffe4ff */
[----:B------:R-:W2:Y:S01]  /*a9f70*/  LDL.LU.64 R6, [R1+0x12d8] ;  /* 0x0012d80001067983 */ /* 0x000ea20000300a00 */
[----:B------:R-:W-:-:S05]  /*a9f80*/  IADD3 R153, P1, R114, R5, RZ ;  /* 0x0000000572997210 */ /* 0x000fca0007f3e0ff */
[----:B------:R-:W-:Y:S01]  /*a9f90*/  IMAD.X R154, R115, 0x1, R0, P1 ;  /* 0x00000001739a7824 */ /* 0x000fe200008e0600 */
[----:B------:R-:W-:-:S04]  /*a9fa0*/  IADD3 R114, P1, R118, R5, RZ ;  /* 0x0000000576727210 */ /* 0x000fc80007f3e0ff */
[----:B------:R-:W-:Y:S02]  /*a9fb0*/  IADD3.X R115, R119, R0, RZ, P1, !PT ;  /* 0x0000000077737210 */ /* 0x000fe40000ffe4ff */
[----:B------:R-:W4:Y:S01]  /*a9fc0*/  LDL.LU.64 R118, [R1+0x12d0] ;  /* 0x0012d00001767983 */ /* 0x000f220000300a00 */
[----:B------:R-:W-:-:S05]  /*a9fd0*/  IADD3 R151, P1, R22, R5, RZ ;  /* 0x0000000516977210 */ /* 0x000fca0007f3e0ff */
[----:B------:R-:W-:Y:S02]  /*a9fe0*/  IMAD.X R152, R23, 0x1, R0, P1 ;  /* 0x0000000117987824 */ /* 0x000fe400008e0600 */
[----:B------:R-:W4:Y:S01]  /*a9ff0*/  LDL.LU.64 R22, [R1+0x12c8] ;  /* 0x0012c80001167983 */ /* 0x000f220000300a00 */
[----:B------:R-:W-:-:S04]  /*aa000*/  IADD3 R149, P1, R124, R5, RZ ;  /* 0x000000057c957210 */ /* 0x000fc80007f3e0ff */
[----:B------:R-:W-:Y:S02]  /*aa010*/  IADD3.X R150, R125, R0, RZ, P1, !PT ;  /* 0x000000007d967210 */ /* 0x000fe40000ffe4ff */
[----:B------:R-:W-:-:S05]  /*aa020*/  IADD3 R147, P1, R16, R5, RZ ;  /* 0x0000000510937210 */ /* 0x000fca0007f3e0ff */
[----:B------:R-:W-:Y:S01]  /*aa030*/  IMAD.X R148, R17, 0x1, R0, P1 ;  /* 0x0000000111947824 */ /* 0x000fe200008e0600 */
[-C--:B------:R-:W-:Y:S01]  /*aa040*/  IADD3 R145, P1, R122, R5.reuse, RZ ;  /* 0x000000057a917210 */ /* 0x080fe20007f3e0ff */
[----:B------:R-:W4:Y:S03]  /*aa050*/  LDL.LU.64 R16, [R1+0x12c0] ;  /* 0x0012c00001107983 */ /* 0x000f260000300a00 */
        /* <DEDUP_REMOVED lines=8> */
[----:B---3--:R-:W-:-:S04]  /*aa0e0*/  IADD3 R20, P1, R8, R5, RZ ;  /* 0x0000000508147210 */ /* 0x008fc80007f3e0ff */
[----:B------:R-:W-:Y:S02]  /*aa0f0*/  IADD3.X R21, R9, R0, RZ, P1, !PT ;  /* 0x0000000009157210 */ /* 0x000fe40000ffe4ff */
[----:B------:R-:W3:Y:S01]  /*aa100*/  LDL.LU.64 R8, [R1+0x12b0] ;  /* 0x0012b00001087983 */ /* 0x000ee20000300a00 */
[----:B-1----:R-:W-:-:S05]  /*aa110*/  IADD3 R18, P1, R120, R5, RZ ;  /* 0x0000000578127210 */ /* 0x002fca0007f3e0ff */
[----:B------:R-:W-:Y:S01]  /*aa120*/  IMAD.X R19, R121, 0x1, R0, P1 ;  /* 0x0000000179137824 */ /* 0x000fe200008e0600 */
[----:B--2---:R-:W-:-:S04]  /*aa130*/  IADD3 R137, P1, R6, R5, RZ ;  /* 0x0000000506897210 */ /* 0x004fc80007f3e0ff */
[----:B------:R-:W-:Y:S02]  /*aa140*/  IADD3.X R138, R7, R0, RZ, P1, !PT ;  /* 0x00000000078a7210 */ /* 0x000fe40000ffe4ff */
[----:B------:R-:W2:Y:S04]  /*aa150*/  LDL.LU.64 R6, [R1+0x12a8] ;  /* 0x0012a80001067983 */ /* 0x000ea80000300a00 */
[----:B------:R-:W2:Y:S01]  /*aa160*/  LDL.LU.64 R124, [R1+0x12a0] ;  /* 0x0012a000017c7983 */ /* 0x000ea20000300a00 */
[----:B----4-:R-:W-:-:S05]  /*aa170*/  IADD3 R135, P1, R118, R5, RZ ;  /* 0x0000000576877210 */ /* 0x010fca0007f3e0ff */
[----:B------:R-:W-:Y:S01]  /*aa180*/  IMAD.X R136, R119, 0x1, R0, P1 ;  /* 0x0000000177887824 */ /* 0x000fe200008e0600 */
[----:B------:R-:W-:-:S04]  /*aa190*/  IADD3 R133, P1, R22, R5, RZ ;  /* 0x0000000516857210 */ /* 0x000fc80007f3e0ff */
[----:B------:R-:W-:Y:S02]  /*aa1a0*/  IADD3.X R134, R23, R0, RZ, P1, !PT ;  /* 0x0000000017867210 */ /* 0x000fe40000ffe4ff */
[----:B------:R-:W-:-:S05]  /*aa1b0*/  IADD3 R131, P1, R16, R5, RZ ;  /* 0x0000000510837210 */ /* 0x000fca0007f3e0ff */
[----:B------:R-:W-:Y:S02]  /*aa1c0*/  IMAD.X R132, R17, 0x1, R0, P1 ;  /* 0x0000000111847824 */ /* 0x000fe400008e0600 */
[----:B------:R-:W4:Y:S04]  /*aa1d0*/  LDL.LU.64 R16, [R1+0x1298] ;  /* 0x0012980001107983 */ /* 0x000f280000300a00 */
[----:B------:R-:W4:Y:S04]  /*aa1e0*/  LDL.LU.64 R122, [R1+0x1290] ;  /* 0x00129000017a7983 */ /* 0x000f280000300a00 */
[----:B------:R-:W4:Y:S01]  /*aa1f0*/  LDL.LU.64 R120, [R1+0x1288] ;  /* 0x0012880001787983 */ /* 0x000f220000300a00 */
[----:B------:R-:W-:-:S03]  /*aa200*/  IADD3 R22, P1, R116, R5, RZ ;  /* 0x0000000574167210 */ /* 0x000fc60007f3e0ff */
[----:B------:R-:W4:Y:S01]  /*aa210*/  LDL.LU.64 R118, [R1+0x1280] ;  /* 0x0012800001767983 */ /* 0x000f220000300a00 */
[----:B------:R-:W-:-:S03]  /*aa220*/  IADD3.X R23, R117, R0, RZ, P1, !PT ;  /* 0x0000000075177210 */ /* 0x000fc60000ffe4ff */
[----:B------:R-:W4:Y:S04]  /*aa230*/  LDL.LU.64 R116, [R1+0x1278] ;  /* 0x0012780001747983 */ /* 0x000f280000300a00 */
[----:B------:R-:W4:Y:S01]  /*aa240*/  LDL.LU.64 R188, [R1+0x1270] ;  /* 0x0012700001bc7983 */ /* 0x000f220000300a00 */
[----:B---3--:R-:W-:-:S05]  /*aa250*/  IADD3 R129, P1, R8, R5, RZ ;  /* 0x0000000508817210 */ /* 0x008fca0007f3e0ff */
[----:B------:R-:W-:Y:S01]  /*aa260*/  IMAD.X R130, R9, 0x1, R0, P1 ;  /* 0x0000000109827824 */ /* 0x000fe200008e0600 */
[----:B--2---:R-:W-:-:S04]  /*aa270*/  IADD3 R127, P1, R6, R5, RZ ;  /* 0x00000005067f7210 */ /* 0x004fc80007f3e0ff */
[----:B------:R-:W-:Y:S02]  /*aa280*/  IADD3.X R128, R7, R0, RZ, P1, !PT ;  /* 0x0000000007807210 */ /* 0x000fe40000ffe4ff */
[----:B------:R-:W2:Y:S04]  /*aa290*/  LDL.LU.64 R6, [R1+0x1268] ;  /* 0x0012680001067983 */ /* 0x000ea80000300a00 */
[----:B------:R-:W3:Y:S04]  /*aa2a0*/  LDL.LU.64 R184, [R1+0x1260] ;  /* 0x0012600001b87983 */ /* 0x000ee80000300a00 */
[----:B------:R-:W3:Y:S01]  /*aa2b0*/  LDL.LU.64 R180, [R1+0x1258] ;  /* 0x0012580001b47983 */ /* 0x000ee20000300a00 */
[----:B------:R-:W-:-:S05]  /*aa2c0*/  IADD3 R8, P1, R124, R5, RZ ;  /* 0x000000057c087210 */ /* 0x000fca0007f3e0ff */
[----:B------:R-:W-:Y:S01]  /*aa2d0*/  IMAD.X R9, R125, 0x1, R0, P1 ;  /* 0x000000017d097824 */ /* 0x000fe200008e0600 */
[----:B----4-:R-:W-:-:S04]  /*aa2e0*/  IADD3 R125, P1, R16, R5, RZ ;  /* 0x00000005107d7210 */ /* 0x010fc80007f3e0ff */
        /* <DEDUP_REMOVED lines=11> */
[----:B--2---:R-:W-:-:S04]  /*aa3a0*/  IADD3 R113, P1, R6, R5, RZ ;  /* 0x0000000506717210 */ /* 0x004fc80007f3e0ff */
[----:B------:R-:W-:Y:S02]  /*aa3b0*/  IADD3.X R116, R7, R0, RZ, P1, !PT ;  /* 0x0000000007747210 */ /* 0x000fe40000ffe4ff */
[----:B---3--:R-:W-:-:S05]  /*aa3c0*/  IADD3 R6, P1, R184, R5, RZ ;  /* 0x00000005b8067210 */ /* 0x008fca0007f3e0ff */
[----:B------:R-:W-:Y:S01]  /*aa3d0*/  IMAD.X R7, R185, 0x1, R0, P1 ;  /* 0x00000001b9077824 */ /* 0x000fe200008e0600 */
[----:B------:R-:W-:Y:S01]  /*aa3e0*/  IADD3 R11, P1, R180, R5, RZ ;  /* 0x00000005b40b7210 */ /* 0x000fe20007f3e0ff */
[----:B------:R-:W-:Y:S01]  /*aa3f0*/  IMAD.MOV.U32 R184, RZ, RZ, R177 ;  /* 0x000000ffffb87224 */ /* 0x000fe200078e00b1 */
[----:B------:R-:W-:Y:S01]  /*aa400*/  MOV R185, R4 ;  /* 0x0000000400b97202 */ /* 0x000fe20000000f00 */
[----:B------:R-:W-:Y:S01]  /*aa410*/  IMAD.MOV.U32 R180, RZ, RZ, R159 ;  /* 0x000000ffffb47224 */ /* 0x000fe200078e009f */
[----:B------:R-:W-:Y:S02]  /*aa420*/  IADD3.X R12, R181, R0, RZ, P1, !PT ;  /* 0x00000000b50c7210 */ /* 0x000fe40000ffe4ff */
[----:B------:R-:W-:Y:S01]  /*aa430*/  MOV R181, R176 ;  /* 0x000000b000b57202 */ /* 0x000fe20000000f00 */
[----:B------:R-:W-:Y:S01]  /*aa440*/  IMAD.MOV.U32 R176, RZ, RZ, R157 ;  /* 0x000000ffffb07224 */ /* 0x000fe200078e009d */
[----:B------:R-:W-:Y:S01]  /*aa450*/  MOV R177, R158 ;  /* 0x0000009e00b17202 */ /* 0x000fe20000000f00 */
[----:B------:R-:W-:Y:S01]  /*aa460*/  IMAD.MOV.U32 R158, RZ, RZ, R155 ;  /* 0x000000ffff9e7224 */ /* 0x000fe200078e009b */
        /* <DEDUP_REMOVED lines=13> */
[----:B------:R-:W-:-:S02]  /*aa540*/  MOV R149, R146 ;  /* 0x0000009200957202 */ /* 0x000fc40000000f00 */
[----:B------:R-:W-:Y:S01]  /*aa550*/  STL.64 [R1+0x1330], R158 ;  /* 0x0013309e01007387 */ /* 0x000fe20000100a00 */
[----:B------:R-:W-:Y:S01]  /*aa560*/  IMAD.MOV.U32 R146, RZ, RZ, R143 ;  /* 0x000000ffff927224 */ /* 0x000fe200078e008f */
[----:B------:R-:W-:Y:S02]  /*aa570*/  MOV R147, R144 ;  /* 0x0000009000937202 */ /* 0x000fe40000000f00 */
[----:B------:R-:W-:Y:S01]  /*aa580*/  STL.64 [R1+0x1328], R156 ;  /* 0x0013289c01007387 */ /* 0x000fe20000100a00 */
[----:B------:R-:W-:Y:S01]  /*aa590*/  IMAD.MOV.U32 R144, RZ, RZ, R141 ;  /* 0x000000ffff907224 */ /* 0x000fe200078e008d */
[----:B------:R-:W-:Y:S02]  /*aa5a0*/  MOV R145, R142 ;  /* 0x0000008e00917202 */ /* 0x000fe40000000f00 */
[----:B------:R-:W-:Y:S01]  /*aa5b0*/  STL.64 [R1+0x1250], R114 ;  /* 0x0012507201007387 */ /* 0x000fe20000100a00 */
[----:B------:R-:W-:Y:S01]  /*aa5c0*/  IMAD.MOV.U32 R142, RZ, RZ, R139 ;  /* 0x000000ffff8e7224 */ /* 0x000fe200078e008b */
[----:B------:R-:W-:-:S02]  /*aa5d0*/  MOV R143, R140 ;  /* 0x0000008c008f7202 */ /* 0x000fc40000000f00 */
[----:B------:R-:W-:Y:S01]  /*aa5e0*/  STL.64 [R1+0x1320], R154 ;  /* 0x0013209a01007387 */ /* 0x000fe20000100a00 */
[----:B------:R-:W-:-:S03]  /*aa5f0*/  IMAD.MOV.U32 R140, RZ, RZ, R137 ;  /* 0x000000ffff8c7224 */ /* 0x000fc600078e0089 */
[----:B------:R-:W-:Y:S01]  /*aa600*/  STL.64 [R1+0x1318], R152 ;  /* 0x0013189801007387 */ /* 0x000fe20000100a00 */
[----:B------:R-:W-:-:S03]  /*aa610*/  MOV R141, R138 ;  /* 0x0000008a008d7202 */ /* 0x000fc60000000f00 */
        /* <DEDUP_REMOVED lines=16> */
[----:B------:R1:W-:Y:S01]  /*aa720*/  STL.64 [R1+0x12e0], R18 ;  /* 0x0012e01201007387 */ /* 0x0003e20000100a00 */
[----:B------:R-:W-:-:S03]  /*aa730*/  IMAD.MOV.U32 R128, RZ, RZ, R125 ;  /* 0x000000ffff807224 */ /* 0x000fc600078e007d */
[----:B------:R-:W-:Y:S01]  /*aa740*/  STL.64 [R1+0x12d8], R140 ;  /* 0x0012d88c01007387 */ /* 0x000fe20000100a00 */
[----:B------:R-:W-:-:S03]  /*aa750*/  MOV R129, R126 ;  /* 0x0000007e00817202 */ /* 0x000fc60000000f00 */
[----:B------:R-:W-:Y:S01]  /*aa760*/  STL.64 [R1+0x12d0], R138 ;  /* 0x0012d08a01007387 */ /* 0x000fe20000100a00 */
[----:B------:R-:W-:-:S03]  /*aa770*/  IMAD.MOV.U32 R126, RZ, RZ, R123 ;  /* 0x000000ffff7e7224 */ /* 0x000fc600078e007b */
[----:B------:R-:W-:Y:S01]  /*aa780*/  STL.64 [R1+0x12c8], R136 ;  /* 0x0012c88801007387 */ /* 0x000fe20000100a00 */
[----:B------:R-:W-:-:S03]  /*aa790*/  MOV R127, R124 ;  /* 0x0000007c007f7202 */ /* 0x000fc60000000f00 */
[----:B------:R-:W-:Y:S01]  /*aa7a0*/  STL.64 [R1+0x12c0], R134 ;  /* 0x0012c08601007387 */ /* 0x000fe20000100a00 */
[----:B------:R-:W-:-:S03]  /*aa7b0*/  IMAD.MOV.U32 R124, RZ, RZ, R121 ;  /* 0x000000ffff7c7224 */ /* 0x000fc600078e0079 */
[----:B------:R-:W-:Y:S01]  /*aa7c0*/  LDGSTS.E [R3+0x20080], desc[UR60][R184.64], P0 ;  /* 0x20080000b8037fae */ /* 0x000fe2000812187c */
[----:B------:R-:W-:-:S03]  /*aa7d0*/  MOV R125, R122 ;  /* 0x0000007a007d7202 */ /* 0x000fc60000000f00 */
[----:B------:R2:W-:Y:S01]  /*aa7e0*/  STL.64 [R1+0x12b8], R22 ;  /* 0x0012b81601007387 */ /* 0x0005e20000100a00 */
[----:B------:R-:W-:-:S03]  /*aa7f0*/  IMAD.MOV.U32 R122, RZ, RZ, R119 ;  /* 0x000000ffff7a7224 */ /* 0x000fc600078e0077 */
[----:B------:R-:W-:Y:S01]  /*aa800*/  LDGSTS.E [R3+0x20480], desc[UR60][R180.64], P0 ;  /* 0x20480000b4037fae */ /* 0x000fe2000812187c */
[----:B------:R-:W-:-:S03]  /*aa810*/  MOV R123, R120 ;  /* 0x00000078007b7202 */ /* 0x000fc60000000f00 */
[----:B------:R-:W-:Y:S01]  /*aa820*/  STL.64 [R1+0x12b0], R132 ;  /* 0x0012b08401007387 */ /* 0x000fe20000100a00 */
[----:B------:R-:W-:-:S03]  /*aa830*/  IMAD.MOV.U32 R120, RZ, RZ, R117 ;  /* 0x000000ffff787224 */ /* 0x000fc600078e0075 */
[----:B------:R-:W-:Y:S01]  /*aa840*/  LDGSTS.E [R3+0x20880], desc[UR60][R176.64], P0 ;  /* 0x20880000b0037fae */ /* 0x000fe2000812187c */
[----:B------:R-:W-:-:S03]  /*aa850*/  MOV R121, R118 ;  /* 0x0000007600797202 */ /* 0x000fc60000000f00 */
[----:B------:R-:W-:Y:S01]  /*aa860*/  STL.64 [R1+0x12a8], R130 ;  /* 0x0012a88201007387 */ /* 0x000fe20000100a00 */
[----:B------:R-:W-:-:S03]  /*aa870*/  IMAD.MOV.U32 R118, RZ, RZ, R113 ;  /* 0x000000ffff767224 */ /* 0x000fc600078e0071 */
[----:B------:R-:W-:Y:S01]  /*aa880*/  LDGSTS.E [R3+0x20c80], desc[UR60][R158.64], P0 ;  /* 0x20c800009e037fae */ /* 0x000fe2000812187c */
[----:B------:R-:W-:-:S03]  /*aa890*/  MOV R119, R116 ;  /* 0x0000007400777202 */ /* 0x000fc60000000f00 */
[----:B------:R3:W-:Y:S04]  /*aa8a0*/  STL.64 [R1+0x12a0], R8 ;  /* 0x0012a00801007387 */ /* 0x0007e80000100a00 */
[----:B------:R-:W-:Y:S01]  /*aa8b0*/  LDGSTS.E [R3+0x21080], desc[UR60][R156.64], P0 ;  /* 0x210800009c037fae */ /* 0x000fe2000812187c */
[----:B------:R-:W-:-:S03]  /*aa8c0*/  IMAD.MOV.U32 R116, RZ, RZ, R11 ;  /* 0x000000ffff747224 */ /* 0x000fc600078e000b */
[----:B------:R-:W-:Y:S01]  /*aa8d0*/  STL.64 [R1+0x1298], R128 ;  /* 0x0012988001007387 */ /* 0x000fe20000100a00 */
[----:B------:R-:W-:-:S03]  /*aa8e0*/  MOV R117, R12 ;  /* 0x0000000c00757202 */ /* 0x000fc60000000f00 */
        /* <DEDUP_REMOVED lines=35> */
[----:B------:R-:W-:Y:S04]  /*aab20*/  LDGSTS.E [R3+0x26080], desc[UR60][R126.64], P0 ;  /* 0x260800007e037fae */ /* 0x000fe8000812187c */
[----:B------:R-:W-:Y:S04]  /*aab30*/  LDGSTS.E [R3+0x26480], desc[UR60][R124.64], P0 ;  /* 0x264800007c037fae */ /* 0x000fe8000812187c */
[----:B------:R-:W-:Y:S04]  /*aab40*/  LDGSTS.E [R3+0x26880], desc[UR60][R122.64], P0 ;  /* 0x268800007a037fae */ /* 0x000fe8000812187c */
[----:B------:R-:W-:Y:S04]  /*aab50*/  LDGSTS.E [R3+0x26c80], desc[UR60][R120.64], P0 ;  /* 0x26c8000078037fae */ /* 0x000fe8000812187c */
[----:B------:R-:W-:Y:S04]  /*aab60*/  LDGSTS.E [R3+0x27080], desc[UR60][R118.64], P0 ;  /* 0x2708000076037fae */ /* 0x000fe8000812187c */
[----:B------:R-:W-:Y:S04]  /*aab70*/  LDGSTS.E [R3+0x27480], desc[UR60][R6.64], P0 ;  /* 0x2748000006037fae */ /* 0x000fe8000812187c */
[----:B------:R-:W4:Y:S04]  /*aab80*/  LDL.LU R4, [R1+0x1e68] ;  /* 0x001e680001047983 */ /* 0x000f280000300800 */
[----:B------:R-:W-:Y:S04]  /*aab90*/  LDGSTS.E [R3+0x27880], desc[UR60][R116.64], P0 ;  /* 0x2788000074037fae */ /* 0x000fe8000812187c */
[----:B------:R-:W4:Y:S04]  /*aaba0*/  LDL.LU R6, [R1+0x1ea8] ;  /* 0x001ea80001067983 */ /* 0x000f280000300800 */
[----:B------:R-:W4:Y:S04]  /*aabb0*/  LDL.LU R12, [R1+0x1e64] ;  /* 0x001e6400010c7983 */ /* 0x000f280000300800 */
[----:B------:R-:W4:Y:S04]  /*aabc0*/  LDL.LU R16, [R1+0x1ea4] ;  /* 0x001ea40001107983 */ /* 0x000f280000300800 */
[----:B------:R1:W-:Y:S04]  /*aabd0*/  LDGSTS.E [R3+0x27c80], desc[UR60][R114.64], P0 ;  /* 0x27c8000072037fae */ /* 0x0003e8000812187c */
[----:B------:R-:W4:Y:S04]  /*aabe0*/  LDL.LU R9, [R1+0x1ee8] ;  /* 0x001ee80001097983 */ /* 0x000f280000300800 */
[----:B------:R-:W4:Y:S01]  /*aabf0*/  LDL.LU R7, [R1+0x1f28] ;  /* 0x001f280001077983 */ /* 0x000f220000300800 */
[----:B-1----:R-:W-:-:S04]  /*aac00*/  LOP3.LUT R3, R10, 0x20, RZ, 0x3c, !PT ;  /* 0x000000200a037812 */ /* 0x002fc800078e3cff */
[----:B------:R-:W-:Y:S02]  /*aac10*/  IADD3 R3, R3, R15, RZ ;  /* 0x0000000f03037210 */ /* 0x000fe40007ffe0ff */
[-C--:B------:R-:W-:Y:S02]  /*aac20*/  IADD3 R18, P1, R18, R5.reuse, RZ ;  /* 0x0000000512127210 */ /* 0x080fe40007f3e0ff */
[----:B------:R-:W-:-:S03]  /*aac30*/  IADD3 R21, P4, R21, R5, RZ ;  /* 0x0000000515157210 */ /* 0x000fc60007f9e0ff */
[----:B------:R-:W-:Y:S01]  /*aac40*/  STL [R1+0x1d68], R18 ;  /* 0x001d681201007387 */ /* 0x000fe20000100800 */
[----:B------:R-:W-:-:S03]  /*aac50*/  IMAD.X R19, R19, 0x1, R0, P1 ;  /* 0x0000000113137824 */ /* 0x000fc600008e0600 */
[----:B------:R-:W-:Y:S04]  /*aac60*/  STL [R1+0x1da8], R21 ;  /* 0x001da81501007387 */ /* 0x000fe80000100800 */
[----:B------:R1:W-:Y:S04]  /*aac70*/  STL [R1+0x1d64], R19 ;  /* 0x001d641301007387 */ /* 0x0003e80000100800 */
[----:B------:R-:W-:Y:S01]  /*aac80*/  LDGSTS.E [R3+0x100], desc[UR60][R18.64], P0 ;  /* 0x0010000012037fae */ /* 0x000fe2000812187c */
[----:B--2---:R-:W-:-:S03]  /*aac90*/  IMAD.X R22, R22, 0x1, R0, P4 ;  /* 0x0000000116167824 */ /* 0x004fc600020e0600 */
[----:B-1----:R-:W2:Y:S04]  /*aaca0*/  LDL.LU R19, [R1+0x1ee4] ;  /* 0x001ee40001137983 */ /* 0x002ea80000300800 */
[----:B------:R1:W-:Y:S04]  /*aacb0*/  STL [R1+0x1da4], R22 ;  /* 0x001da41601007387 */ /* 0x0003e80000100800 */
[----:B------:R-:W2:Y:S01]  /*aacc0*/  LDL.LU R18, [R1+0x1f24] ;  /* 0x001f240001127983 */ /* 0x000ea20000300800 */
[----:B------:R-:W-:Y:S02]  /*aacd0*/  MOV R23, R22 ;  /* 0x0000001600177202 */ /* 0x000fe40000000f00 */
[----:B---3--:R-:W-:-:S02]  /*aace0*/  IADD3 R8, P1, R8, R5, RZ ;  /* 0x0000000508087210 */ /* 0x008fc40007f3e0ff */
[----:B------:R-:W-:Y:S01]  /*aacf0*/  IADD3 R11, P4, R11, R5, RZ ;  /* 0x000000050b0b7210 */ /* 0x000fe20007f9e0ff */
[----:B-1----:R-:W-:Y:S01]  /*aad00*/  IMAD.MOV.U32 R22, RZ, RZ, R21 ;  /* 0x000000ffff167224 */ /* 0x002fe200078e0015 */
[----:B----4-:R-:W-:Y:S01]  /*aad10*/  IADD3.X R17, R17, R0, RZ, P1, !PT ;  /* 0x0000000011117210 */ /* 0x010fe20000ffe4ff */
[----:B------:R-:W-:Y:S02]  /*aad20*/  STL [R1+0x1de8], R8 ;  /* 0x001de80801007387 */ /* 0x000fe40000100800 */
[----:B------:R-:W-:Y:S02]  /*aad30*/  IMAD.X R20, R20, 0x1, R0, P4 ;  /* 0x0000000114147824 */ /* 0x000fe400020e0600 */
[----:B------:R1:W-:Y:S04]  /*aad40*/  STL [R1+0x1de4], R17 ;  /* 0x001de41101007387 */ /* 0x0003e80000100800 */
[----:B------:R3:W-:Y:S01]  /*aad50*/  LDGSTS.E [R3+0x500], desc[UR60][R22.64], P0 ;  /* 0x0050000016037fae */ /* 0x0007e2000812187c */
[----:B------:R-:W-:-:S03]  /*aad60*/  MOV R21, R20 ;  /* 0x0000001400157202 */ /* 0x000fc60000000f00 */
[----:B------:R-:W-:Y:S04]  /*aad70*/  STL [R1+0x1e28], R11 ;  /* 0x001e280b01007387 */ /* 0x000fe80000100800 */
[----:B------:R4:W-:Y:S01]  /*aad80*/  STL [R1+0x1e24], R20 ;  /* 0x001e241401007387 */ /* 0x0009e20000100800 */
[----:B---3--:R-:W-:Y:S01]  /*aad90*/  MOV R22, R8 ;  /* 0x0000000800167202 */ /* 0x008fe20000000f00 */
[----:B------:R-:W-:Y:S02]  /*aada0*/  IMAD.MOV.U32 R23, RZ, RZ, R17 ;  /* 0x000000ffff177224 */ /* 0x000fe400078e0011 */
[----:B-1----:R-:W3:Y:S01]  /*aadb0*/  LDL.LU R17, [R1+0x1f68] ;  /* 0x001f680001117983 */ /* 0x002ee20000300800 */
[----:B----4-:R-:W-:-:S03]  /*aadc0*/  IMAD.MOV.U32 R20, RZ, RZ, R11 ;  /* 0x000000ffff147224 */ /* 0x010fc600078e000b */
[----:B------:R-:W4:Y:S04]  /*aadd0*/  LDL.LU R8, [R1+0x1fa8] ;  /* 0x001fa80001087983 */ /* 0x000f280000300800 */
[----:B------:R1:W-:Y:S01]  /*aade0*/  LDGSTS.E [R3+0x900], desc[UR60][R22.64], P0 ;  /* 0x0090000016037fae */ /* 0x0003e2000812187c */
[----:B------:R-:W-:-:S03]  /*aadf0*/  IADD3 R4, P1, R4, R5, RZ ;  /* 0x0000000504047210 */ /* 0x000fc60007f3e0ff */
[----:B------:R-:W-:Y:S01]  /*aae00*/  LDGSTS.E [R3+0xd00], desc[UR60][R20.64], P0 ;  /* 0x00d0000014037fae */ /* 0x000fe2000812187c */
[----:B------:R-:W-:-:S03]  /*aae10*/  IADD3 R6, P4, R6, R5, RZ ;  /* 0x0000000506067210 */ /* 0x000fc60007f9e0ff */
[----:B------:R-:W4:Y:S04]  /*aae20*/  LDL.LU R20, [R1+0x1f64] ;  /* 0x001f640001147983 */ /* 0x000f280000300800 */
[----:B------:R-:W4:Y:S01]  /*aae30*/  LDL.LU R11, [R1+0x1fa4] ;  /* 0x001fa400010b7983 */ /* 0x000f220000300800 */
[----:B------:R-:W-:Y:S01]  /*aae40*/  IADD3.X R12, R12, R0, RZ, P1, !PT ;  /* 0x000000000c0c7210 */ /* 0x000fe20000ffe4ff */
[----:B------:R-:W-:Y:S01]  /*aae50*/  IMAD.X R16, R16, 0x1, R0, P4 ;  /* 0x0000000110107824 */ /* 0x000fe200020e0600 */
[----:B-1----:R-:W-:Y:S01]  /*aae60*/  MOV R22, R4 ;  /* 0x0000000400167202 */ /* 0x002fe20000000f00 */
[----:B------:R-:W-:Y:S02]  /*aae70*/  STL [R1+0x1e68], R4 ;  /* 0x001e680401007387 */ /* 0x000fe40000100800 */
[----:B------:R-:W-:-:S02]  /*aae80*/  IMAD.MOV.U32 R23, RZ, RZ, R12 ;  /* 0x000000ffff177224 */ /* 0x000fc400078e000c */
[----:B------:R1:W-:Y:S04]  /*aae90*/  STL [R1+0x1e64], R12 ;  /* 0x001e640c01007387 */ /* 0x0003e80000100800 */
[----:B------:R-:W-:Y:S04]  /*aaea0*/  STL [R1+0x1ea8], R6 ;  /* 0x001ea80601007387 */ /* 0x000fe80000100800 */
[----:B------:R1:W-:Y:S04]  /*aaeb0*/  STL [R1+0x1ea4], R16 ;  /* 0x001ea41001007387 */ /* 0x0003e80000100800 */
[----:B-1----:R-:W4:Y:S04]  /*aaec0*/  LDL.LU R12, [R1+0x1fe8] ;  /* 0x001fe800010c7983 */ /* 0x002f280000300800 */
[----:B------:R-:W4:Y:S04]  /*aaed0*/  LDL.LU R4, [R1+0x2028] ;  /* 0x0020280001047983 */ /* 0x000f280000300800 */
[----:B------:R1:W-:Y:S02]  /*aaee0*/  LDGSTS.E [R3+0x1100], desc[UR60][R22.64], P0 ;  /* 0x0110000016037fae */ /* 0x0003e4000812187c */
[----:B-1----:R-:W-:Y:S01]  /*aaef0*/  IMAD.MOV.U32 R23, RZ, RZ, R16 ;  /* 0x000000ffff177224 */ /* 0x002fe200078e0010 */
[----:B------:R-:W-:Y:S01]  /*aaf00*/  MOV R22, R6 ;  /* 0x0000000600167202 */ /* 0x000fe20000000f00 */
[----:B------:R-:W4:Y:S04]  /*aaf10*/  LDL.LU R16, [R1+0x1fe4] ;  /* 0x001fe40001107983 */ /* 0x000f280000300800 */
[----:B------:R-:W4:Y:S01]  /*aaf20*/  LDL.LU R6, [R1+0x2024] ;  /* 0x0020240001067983 */ /* 0x000f220000300800 */
[----:B------:R-:W-:-:S02]  /*aaf30*/  IADD3 R9, P1, R9, R5, RZ ;  /* 0x0000000509097210 */ /* 0x000fc40007f3e0ff */
[----:B------:R-:W-:Y:S01]  /*aaf40*/  IADD3 R7, P4, R7, R5, RZ ;  /* 0x0000000507077210 */ /* 0x000fe20007f9e0ff */
[----:B------:R1:W-:Y:S04]  /*aaf50*/  LDGSTS.E [R3+0x1500], desc[UR60][R22.64], P0 ;  /* 0x0150000016037fae */ /* 0x0003e8000812187c */
        /* <DEDUP_REMOVED lines=8> */
[----:B-1----:R-:W-:-:S03]  /*aafe0*/  MOV R19, R18 ;  /* 0x0000001200137202 */ /* 0x002fc60000000f00 */
[----:B------:R-:W4:Y:S04]  /*aaff0*/  LDL.LU R9, [R1+0x2068] ;  /* 0x0020680001097983 */ /* 0x000f280000300800 */
[----:B------:R-:W4:Y:S01]  /*ab000*/  LDL.LU R21, [R1+0x20a8] ;  /* 0x0020a80001157983 */ /* 0x000f220000300800 */
[----:B--2---:R-:W-:-:S03]  /*ab010*/  IMAD.MOV.U32 R18, RZ, RZ, R7 ;  /* 0x000000ffff127224 */ /* 0x004fc600078e0007 */
[----:B------:R-:W-:Y:S04]  /*ab020*/  LDGSTS.E [R3+0x1900], desc[UR60][R22.64], P0 ;  /* 0x0190000016037fae */ /* 0x000fe8000812187c */
[----:B------:R-:W-:Y:S04]  /*ab030*/  LDGSTS.E [R3+0x1d00], desc[UR60][R18.64], P0 ;  /* 0x01d0000012037fae */ /* 0x000fe8000812187c */
[----:B------:R-:W2:Y:S04]  /*ab040*/  LDL.LU R19, [R1+0x2064] ;  /* 0x0020640001137983 */ /* 0x000ea80000300800 */
[----:B------:R-:W2:Y:S01]  /*ab050*/  LDL.LU R22, [R1+0x20a4] ;  /* 0x0020a40001167983 */ /* 0x000ea20000300800 */
[----:B---3--:R-:W-:-:S03]  /*ab060*/  IADD3 R17, P1, R17, R5, RZ ;  /* 0x0000000511117210 */ /* 0x008fc60007f3e0ff */
[----:B------:R-:W3:Y:S01]  /*ab070*/  LDL.LU R7, [R1+0x20e8] ;  /* 0x0020e80001077983 */ /* 0x000ee20000300800 */
[----:B----4-:R-:W-:-:S03]  /*ab080*/  IADD3 R8, P4, R8, R5, RZ ;  /* 0x0000000508087210 */ /* 0x010fc60007f9e0ff */
[----:B------:R-:W4:Y:S01]  /*ab090*/  LDL.LU R18, [R1+0x2128] ;  /* 0x0021280001127983 */ /* 0x000f220000300800 */
[----:B------:R-:W-:-:S03]  /*ab0a0*/  MOV R114, R17 ;  /* 0x0000001100727202 */ /* 0x000fc60000000f00 */
[----:B------:R1:W-:Y:S01]  /*ab0b0*/  STL [R1+0x1f68], R17 ;  /* 0x001f681101007387 */ /* 0x0003e20000100800 */
[----:B------:R-:W-:Y:S01]  /*ab0c0*/  IADD3.X R20, R20, R0, RZ, P1, !PT ;  /* 0x0000000014147210 */ /* 0x000fe20000ffe4ff */
[----:B------:R-:W-:-:S04]  /*ab0d0*/  IMAD.X R11, R11, 0x1, R0, P4 ;  /* 0x000000010b0b7824 */ /* 0x000fc800020e0600 */
[----:B------:R1:W-:Y:S01]  /*ab0e0*/  STL [R1+0x1f64], R20 ;  /* 0x001f641401007387 */ /* 0x0003e20000100800 */
[----:B------:R-:W-:-:S03]  /*ab0f0*/  IMAD.MOV.U32 R115, RZ, RZ, R20 ;  /* 0x000000ffff737224 */ /* 0x000fc600078e0014 */
[----:B------:R1:W-:Y:S04]  /*ab100*/  STL [R1+0x1fa8], R8 ;  /* 0x001fa80801007387 */ /* 0x0003e80000100800 */
[----:B------:R1:W-:Y:S04]  /*ab110*/  STL [R1+0x1fa4], R11 ;  /* 0x001fa40b01007387 */ /* 0x0003e80000100800 */
[----:B-1----:R-:W4:Y:S04]  /*ab120*/  LDL.LU R17, [R1+0x20e4] ;  /* 0x0020e40001117983 */ /* 0x002f280000300800 */
[----:B------:R-:W4:Y:S01]  /*ab130*/  LDL.LU R20, [R1+0x2124] ;  /* 0x0021240001147983 */ /* 0x000f220000300800 */
[----:B------:R-:W-:-:S03]  /*ab140*/  IADD3 R12, P1, R12, R5, RZ ;  /* 0x000000050c0c7210 */ /* 0x000fc60007f3e0ff */
[----:B------:R1:W-:Y:S01]  /*ab150*/  LDGSTS.E [R3+0x2100], desc[UR60][R114.64], P0 ;  /* 0x0210000072037fae */ /* 0x0003e2000812187c */
[----:B------:R-:W-:Y:S02]  /*ab160*/  IADD3 R4, P4, R4, R5, RZ ;  /* 0x0000000504047210 */ /* 0x000fe40007f9e0ff */
[----:B-1----:R-:W-:Y:S01]  /*ab170*/  MOV R114, R8 ;  /* 0x0000000800727202 */ /* 0x002fe20000000f00 */
[----:B------:R-:W-:Y:S01]  /*ab180*/  IMAD.MOV.U32 R115, RZ, RZ, R11 ;  /* 0x000000ffff737224 */ /* 0x000fe200078e000b */
[----:B------:R-:W4:Y:S04]  /*ab190*/  LDL.LU R8, [R1+0x2168] ;  /* 0x0021680001087983 */ /* 0x000f280000300800 */
        /* <DEDUP_REMOVED lines=22> */
[----:B--2---:R-:W-:Y:S01]  /*ab300*/  IADD3.X R19, R19, R0, RZ, P1, !PT ;  /* 0x0000000013137210 */ /* 0x004fe20000ffe4ff */
[----:B------:R-:W-:-:S04]  /*ab310*/  IMAD.X R22, R22, 0x1, R0, P4 ;  /* 0x0000000116167824 */ /* 0x000fc800020e0600 */
[----:B------:R1:W-:Y:S01]  /*ab320*/  STL [R1+0x2064], R19 ;  /* 0x0020641301007387 */ /* 0x0003e20000100800 */
[----:B------:R-:W-:-:S03]  /*ab330*/  IMAD.MOV.U32 R115, RZ, RZ, R19 ;  /* 0x000000ffff737224 */ /* 0x000fc600078e0013 */
[----:B------:R-:W-:Y:S04]  /*ab340*/  STL [R1+0x20a8], R21 ;  /* 0x0020a81501007387 */ /* 0x000fe80000100800 */
[----:B------:R2:W-:Y:S04]  /*ab350*/  STL [R1+0x20a4], R22 ;  /* 0x0020a41601007387 */ /* 0x0005e80000100800 */
[----:B-1----:R-:W2:Y:S04]  /*ab360*/  LDL.LU R19, [R1+0x21e4] ;  /* 0x0021e40001137983 */ /* 0x002ea80000300800 */
[----:B------:R-:W2:Y:S01]  /*ab370*/  LDL.LU R9, [R1+0x2224] ;  /* 0x0022240001097983 */ /* 0x000ea20000300800 */
[----:B---3--:R-:W-:-:S02]  /*ab380*/  IADD3 R7, P1, R7, R5, RZ ;  /* 0x0000000507077210 */ /* 0x008fc40007f3e0ff */
[----:B----4-:R-:W-:Y:S01]  /*ab390*/  IADD3 R18, P4, R18, R5, RZ ;  /* 0x0000000512127210 */ /* 0x010fe20007f9e0ff */
[----:B------:R-:W-:Y:S01]  /*ab3a0*/  LDGSTS.E [R3+0x3100], desc[UR60][R114.64], P0 ;  /* 0x0310000072037fae */ /* 0x000fe2000812187c */
[----:B------:R-:W-:Y:S01]  /*ab3b0*/  MOV R23, R22 ;  /* 0x0000001600177202 */ /* 0x000fe20000000f00 */
[----:B--2---:R-:W-:Y:S02]  /*ab3c0*/  IMAD.MOV.U32 R22, RZ, RZ, R21 ;  /* 0x000000ffff167224 */ /* 0x004fe400078e0015 */
[----:B------:R1:W-:Y:S04]  /*ab3d0*/  STL [R1+0x20e8], R7 ;  /* 0x0020e80701007387 */ /* 0x0003e80000100800 */
[----:B------:R2:W-:Y:S01]  /*ab3e0*/  LDGSTS.E [R3+0x3500], desc[UR60][R22.64], P0 ;  /* 0x0350000016037fae */ /* 0x0005e2000812187c */
[----:B------:R-:W-:Y:S01]  /*ab3f0*/  IADD3.X R17, R17, R0, RZ, P1, !PT ;  /* 0x0000000011117210 */ /* 0x000fe20000ffe4ff */
[----:B------:R-:W-:-:S04]  /*ab400*/  IMAD.X R20, R20, 0x1, R0, P4 ;  /* 0x0000000114147824 */ /* 0x000fc800020e0600 */
[----:B------:R3:W-:Y:S01]  /*ab410*/  STL [R1+0x20e4], R17 ;  /* 0x0020e41101007387 */ /* 0x0007e20000100800 */
[----:B--2---:R-:W-:Y:S01]  /*ab420*/  MOV R22, R7 ;  /* 0x0000000700167202 */ /* 0x004fe20000000f00 */
[----:B------:R-:W-:Y:S02]  /*ab430*/  IMAD.MOV.U32 R23, RZ, RZ, R17 ;  /* 0x000000ffff177224 */ /* 0x000fe400078e0011 */
[----:B------:R-:W-:Y:S01]  /*ab440*/  STL [R1+0x2128], R18 ;  /* 0x0021281201007387 */ /* 0x000fe20000100800 */
[----:B------:R-:W-:-:S03]  /*ab450*/  MOV R21, R20 ;  /* 0x0000001400157202 */ /* 0x000fc60000000f00 */
[----:B------:R2:W-:Y:S04]  /*ab460*/  STL [R1+0x2124], R20 ;  /* 0x0021241401007387 */ /* 0x0005e80000100800 */
[----:B-1----:R-:W4:Y:S04]  /*ab470*/  LDL.LU R7, [R1+0x2268] ;  /* 0x0022680001077983 */ /* 0x002f280000300800 */
[----:B---3--:R-:W3:Y:S01]  /*ab480*/  LDL.LU R17, [R1+0x22a8] ;  /* 0x0022a80001117983 */ /* 0x008ee20000300800 */
[----:B--2---:R-:W-:-:S03]  /*ab490*/  IMAD.MOV.U32 R20, RZ, RZ, R18 ;  /* 0x000000ffff147224 */ /* 0x004fc600078e0012 */
[----:B------:R1:W-:Y:S01]  /*ab4a0*/  LDGSTS.E [R3+0x3900], desc[UR60][R22.64], P0 ;  /* 0x0390000016037fae */ /* 0x0003e2000812187c */
[----:B------:R-:W-:-:S03]  /*ab4b0*/  IADD3 R8, P1, R8, R5, RZ ;  /* 0x0000000508087210 */ /* 0x000fc60007f3e0ff */
[----:B------:R-:W-:Y:S01]  /*ab4c0*/  LDGSTS.E [R3+0x3d00], desc[UR60][R20.64], P0 ;  /* 0x03d0000014037fae */ /* 0x000fe2000812187c */
[----:B------:R-:W-:-:S03]  /*ab4d0*/  IADD3 R11, P4, R11, R5, RZ ;  /* 0x000000050b0b7210 */ /* 0x000fc60007f9e0ff */
[----:B------:R-:W2:Y:S04]  /*ab4e0*/  LDL.LU R20, [R1+0x2264] ;  /* 0x0022640001147983 */ /* 0x000ea80000300800 */
[----:B------:R-:W2:Y:S01]  /*ab4f0*/  LDL.LU R18, [R1+0x22a4] ;  /* 0x0022a40001127983 */ /* 0x000ea20000300800 */
[----:B-1----:R-:W-:Y:S02]  /*ab500*/  MOV R22, R8 ;  /* 0x0000000800167202 */ /* 0x002fe40000000f00 */
[----:B------:R-:W-:Y:S01]  /*ab510*/  IADD3.X R12, R12, R0, RZ, P1, !PT ;  /* 0x000000000c0c7210 */ /* 0x000fe20000ffe4ff */
[----:B------:R-:W-:Y:S01]  /*ab520*/  STL [R1+0x2168], R8 ;  /* 0x0021680801007387 */ /* 0x000fe20000100800 */
[----:B------:R-:W-:-:S03]  /*ab530*/  IMAD.X R16, R16, 0x1, R0, P4 ;  /* 0x0000000110107824 */ /* 0x000fc600020e0600 */
[----:B------:R1:W-:Y:S01]  /*ab540*/  STL [R1+0x2164], R12 ;  /* 0x0021640c01007387 */ /* 0x0003e20000100800 */
[----:B------:R-:W-:-:S03]  /*ab550*/  IMAD.MOV.U32 R23, RZ, RZ, R12 ;  /* 0x000000ffff177224 */ /* 0x000fc600078e000c */
[----:B------:R-:W-:Y:S04]  /*ab560*/  STL [R1+0x21a8], R11 ;  /* 0x0021a80b01007387 */ /* 0x000fe80000100800 */
[----:B------:R1:W-:Y:S04]  /*ab570*/  LDGSTS.E [R3+0x4100], desc[UR60][R22.64], P0 ;  /* 0x0410000016037fae */ /* 0x0003e8000812187c */
[----:B-1----:R-:W2:Y:S04]  /*ab580*/  LDL.LU R12, [R1+0x22e8] ;  /* 0x0022e800010c7983 */ /* 0x002ea80000300800 */
[----:B------:R1:W-:Y:S04]  /*ab590*/  STL [R1+0x21a4], R16 ;  /* 0x0021a41001007387 */ /* 0x0003e80000100800 */
[----:B------:R-:W2:Y:S01]  /*ab5a0*/  LDL.LU R8, [R1+0x2328] ;  /* 0x0023280001087983 */ /* 0x000ea20000300800 */
[----:B------:R-:W-:Y:S01]  /*ab5b0*/  IMAD.MOV.U32 R23, RZ, RZ, R16 ;  /* 0x000000ffff177224 */ /* 0x000fe200078e0010 */
[----:B------:R-:W-:-:S02]  /*ab5c0*/  MOV R22, R11 ;  /* 0x0000000b00167202 */ /* 0x000fc40000000f00 */
[----:B-1----:R-:W2:Y:S04]  /*ab5d0*/  LDL.LU R16, [R1+0x22e4] ;  /* 0x0022e40001107983 */ /* 0x002ea80000300800 */
[----:B------:R-:W2:Y:S01]  /*ab5e0*/  LDL.LU R11, [R1+0x2324] ;  /* 0x00232400010b7983 */ /* 0x000ea20000300800 */
[-C--:B------:R-:W-:Y:S02]  /*ab5f0*/  IADD3 R4, P1, R4, R5.reuse, RZ ;  /* 0x0000000504047210 */ /* 0x080fe40007f3e0ff */
[----:B------:R-:W-:Y:S01]  /*ab600*/  IADD3 R6, P4, R6, R5, RZ ;  /* 0x0000000506067210 */ /* 0x000fe20007f9e0ff */
[----:B------:R1:W-:Y:S04]  /*ab610*/  LDGSTS.E [R3+0x4500], desc[UR60][R22.64], P0 ;  /* 0x0450000016037fae */ /* 0x0003e8000812187c */
[----:B------:R1:W-:Y:S02]  /*ab620*/  STL [R1+0x21e8], R4 ;  /* 0x0021e80401007387 */ /* 0x0003e40000100800 */
[----:B-1----:R-:W-:-:S02]  /*ab630*/  MOV R22, R4 ;  /* 0x0000000400167202 */ /* 0x002fc40000000f00 */
[----:B------:R-:W-:Y:S02]  /*ab640*/  MOV R114, R6 ;  /* 0x0000000600727202 */ /* 0x000fe40000000f00 */
[----:B------:R-:W-:Y:S01]  /*ab650*/  IADD3.X R19, R19, R0, RZ, P1, !PT ;  /* 0x0000000013137210 */ /* 0x000fe20000ffe4ff */
[----:B------:R-:W-:-:S04]  /*ab660*/  IMAD.X R9, R9, 0x1, R0, P4 ;  /* 0x0000000109097824 */ /* 0x000fc800020e0600 */
[----:B------:R-:W-:Y:S01]  /*ab670*/  STL [R1+0x21e4], R19 ;  /* 0x0021e41301007387 */ /* 0x000fe20000100800 */
[----:B------:R-:W-:-:S03]  /*ab680*/  IMAD.MOV.U32 R23, RZ, RZ, R19 ;  /* 0x000000ffff177224 */ /* 0x000fc600078e0013 */
[----:B------:R-:W-:Y:S01]  /*ab690*/  STL [R1+0x2228], R6 ;  /* 0x0022280601007387 */ /* 0x000fe20000100800 */
[----:B------:R-:W-:-:S03]  /*ab6a0*/  IMAD.MOV.U32 R115, RZ, RZ, R9 ;  /* 0x000000ffff737224 */ /* 0x000fc600078e0009 */
[----:B------:R-:W2:Y:S04]  /*ab6b0*/  LDL.LU R4, [R1+0x2368] ;  /* 0x0023680001047983 */ /* 0x000ea80000300800 */
[----:B------:R1:W-:Y:S04]  /*ab6c0*/  STL [R1+0x2224], R9 ;  /* 0x0022240901007387 */ /* 0x0003e80000100800 */
[----:B------:R-:W2:Y:S04]  /*ab6d0*/  LDL.LU R21, [R1+0x23d8] ;  /* 0x0023d80001157983 */ /* 0x000ea80000300800 */
[----:B------:R-:W-:Y:S04]  /*ab6e0*/  LDGSTS.E [R3+0x4900], desc[UR60][R22.64], P0 ;  /* 0x0490000016037fae */ /* 0x000fe8000812187c */
[----:B-1----:R-:W2:Y:S04]  /*ab6f0*/  LDL.LU R9, [R1+0x2364] ;  /* 0x0023640001097983 */ /* 0x002ea80000300800 */
[----:B------:R1:W-:Y:S04]  /*ab700*/  LDGSTS.E [R3+0x4d00], desc[UR60][R114.64], P0 ;  /* 0x04d0000072037fae */ /* 0x0003e8000812187c */
[----:B------:R-:W2:Y:S04]  /*ab710*/  LDL.LU R22, [R1+0x23d4] ;  /* 0x0023d40001167983 */ /* 0x000ea80000300800 */
[----:B------:R-:W2:Y:S04]  /*ab720*/  LDL.LU R6, [R1+0x2410] ;  /* 0x0024100001067983 */ /* 0x000ea80000300800 */
[----:B------:R-:W2:Y:S01]  /*ab730*/  LDL.LU R19, [R1+0x2448] ;  /* 0x0024480001137983 */ /* 0x000ea20000300800 */
[----:B----4-:R-:W-:-:S02]  /*ab740*/  IADD3 R7, P1, R7, R5, RZ ;  /* 0x0000000507077210 */ /* 0x010fc40007f3e0ff */
[----:B---3--:R-:W-:-:S03]  /*ab750*/  IADD3 R17, P4, R17, R5, RZ ;  /* 0x0000000511117210 */ /* 0x008fc60007f9e0ff */
[----:B------:R3:W-:Y:S01]  /*ab760*/  STL [R1+0x2268], R7 ;  /* 0x0022680701007387 */ /* 0x0007e20000100800 */
[----:B-1----:R-:W-:Y:S02]  /*ab770*/  MOV R114, R7 ;  /* 0x0000000700727202 */ /* 0x002fe40000000f00 */
[----:B--2---:R-:W-:Y:S01]  /*ab780*/  IADD3.X R20, R20, R0, RZ, P1, !PT ;  /* 0x0000000014147210 */ /* 0x004fe20000ffe4ff */
[----:B------:R-:W-:-:S04]  /*ab790*/  IMAD.X R18, R18, 0x1, R0, P4 ;  /* 0x0000000112127824 */ /* 0x000fc800020e0600 */
[----:B------:R1:W-:Y:S01]  /*ab7a0*/  STL [R1+0x2264], R20 ;  /* 0x0022641401007387 */ /* 0x0003e20000100800 */
[----:B------:R-:W-:-:S03]  /*ab7b0*/  IMAD.MOV.U32 R115, RZ, RZ, R20 ;  /* 0x000000ffff737224 */ /* 0x000fc600078e0014 */
[----:B------:R2:W-:Y:S04]  /*ab7c0*/  STL [R1+0x22a8], R17 ;  /* 0x0022a81101007387 */ /* 0x0005e80000100800 */
[----:B------:R4:W-:Y:S04]  /*ab7d0*/  STL [R1+0x22a4], R18 ;  /* 0x0022a41201007387 */ /* 0x0009e80000100800 */
[----:B---3--:R-:W3:Y:S04]  /*ab7e0*/  LDL.LU R7, [R1+0x240c] ;  /* 0x00240c0001077983 */ /* 0x008ee80000300800 */
[----:B-1----:R-:W3:Y:S04]  /*ab7f0*/  LDL.LU R20, [R1+0x2444] ;  /* 0x0024440001147983 */ /* 0x002ee80000300800 */
[----:B------:R1:W-:Y:S01]  /*ab800*/  LDGSTS.E [R3+0x5100], desc[UR60][R114.64], P0 ;  /* 0x0510000072037fae */ /* 0x0003e2000812187c */
[----:B------:R-:W-:-:S02]  /*ab810*/  IADD3 R12, P1, R12, R5, RZ ;  /* 0x000000050c0c7210 */ /* 0x000fc40007f3e0ff */
[----:B------:R-:W-:Y:S01]  /*ab820*/  IADD3 R8, P4, R8, R5, RZ ;  /* 0x0000000508087210 */ /* 0x000fe20007f9e0ff */
[----:B-1----:R-:W-:Y:S01]  /*ab830*/  IMAD.MOV.U32 R115, RZ, RZ, R18 ;  /* 0x000000ffff737224 */ /* 0x002fe200078e0012 */
[----:B------:R-:W-:Y:S02]  /*ab840*/  MOV R114, R17 ;  /* 0x0000001100727202 */ /* 0x000fe40000000f00 */
[----:B--2---:R-:W2:Y:S01]  /*ab850*/  LDL.LU R17, [R1+0x2480] ;  /* 0x0024800001117983 */ /* 0x004ea20000300800 */
[----:B------:R-:W-:-:S03]  /*ab860*/  IADD3.X R16, R16, R0, RZ, P1, !PT ;  /* 0x0000000010107210 */ /* 0x000fc60000ffe4ff */
[----:B------:R-:W-:Y:S01]  /*ab870*/  STL [R1+0x22e8], R12 ;  /* 0x0022e80c01007387 */ /* 0x000fe20000100800 */
[----:B------:R-:W-:-:S03]  /*ab880*/  IMAD.X R11, R11, 0x1, R0, P4 ;  /* 0x000000010b0b7824 */ /* 0x000fc600020e0600 */
[----:B------:R1:W-:Y:S04]  /*ab890*/  STL [R1+0x22e4], R16 ;  /* 0x0022e41001007387 */ /* 0x0003e80000100800 */
[----:B------:R1:W-:Y:S04]  /*ab8a0*/  STL [R1+0x2328], R8 ;  /* 0x0023280801007387 */ /* 0x0003e80000100800 */
[----:B------:R1:W-:Y:S04]  /*ab8b0*/  LDGSTS.E [R3+0x5500], desc[UR60][R114.64], P0 ;  /* 0x0550000072037fae */ /* 0x0003e8000812187c */
[----:B----4-:R-:W4:Y:S04]  /*ab8c0*/  LDL.LU R18, [R1+0x247c] ;  /* 0x00247c0001127983 */ /* 0x010f280000300800 */
[----:B------:R-:W-:Y:S01]  /*ab8d0*/  STL [R1+0x2324], R11 ;  /* 0x0023240b01007387 */ /* 0x000fe20000100800 */
[----:B-1----:R-:W-:Y:S01]  /*ab8e0*/  IMAD.MOV.U32 R115, RZ, RZ, R16 ;  /* 0x000000ffff737224 */ /* 0x002fe200078e0010 */
[----:B------:R-:W-:-:S02]  /*ab8f0*/  MOV R114, R12 ;  /* 0x0000000c00727202 */ /* 0x000fc40000000f00 */
[----:B------:R-:W4:Y:S04]  /*ab900*/  LDL.LU R16, [R1+0x24c4] ;  /* 0x0024c40001107983 */ /* 0x000f280000300800 */
[----:B------:R-:W4:Y:S04]  /*ab910*/  LDL.LU R12, [R1+0x24c8] ;  /* 0x0024c800010c7983 */ /* 0x000f280000300800 */
[----:B------:R1:W-:Y:S02]  /*ab920*/  LDGSTS.E [R3+0x5900], desc[UR60][R114.64], P0 ;  /* 0x0590000072037fae */ /* 0x0003e4000812187c */
[----:B-1----:R-:W-:Y:S01]  /*ab930*/  MOV R114, R8 ;  /* 0x0000000800727202 */ /* 0x002fe20000000f00 */
[----:B------:R-:W-:Y:S01]  /*ab940*/  IMAD.MOV.U32 R115, RZ, RZ, R11 ;  /* 0x000000ffff737224 */ /* 0x000fe200078e000b */
[----:B------:R-:W4:Y:S04]  /*ab950*/  LDL.LU R8, [R1+0x24f8] ;  /* 0x0024f80001087983 */ /* 0x000f280000300800 */
[----:B------:R1:W-:Y:S01]  /*ab960*/  LDGSTS.E [R3+0x5d00], desc[UR60][R114.64], P0 ;  /* 0x05d0000072037fae */ /* 0x0003e2000812187c */
[----:B------:R-:W-:-:S02]  /*ab970*/  IADD3 R4, P1, R4, R5, RZ ;  /* 0x0000000504047210 */ /* 0x000fc40007f3e0ff */
[----:B------:R-:W-:-:S03]  /*ab980*/  IADD3 R21, P4, R21, R5, RZ ;  /* 0x0000000515157210 */ /* 0x000fc60007f9e0ff */
[----:B------:R-:W-:Y:S01]  /*ab990*/  STL [R1+0x2368], R4 ;  /* 0x0023680401007387 */ /* 0x000fe20000100800 */
[----:B------:R-:W-:-:S05]  /*ab9a0*/  IADD3.X R9, R9, R0, RZ, P1, !PT ;  /* 0x0000000009097210 */ /* 0x000fca0000ffe4ff */
[----:B------:R1:W-:Y:S01]  /*ab9b0*/  STL [R1+0x2364], R9 ;  /* 0x0023640901007387 */ /* 0x0003e20000100800 */
[----:B------:R-:W-:-:S03]  /*ab9c0*/  IMAD.X R22, R22, 0x1, R0, P4 ;  /* 0x0000000116167824 */ /* 0x000fc600020e0600 */
[----:B------:R-:W-:Y:S01]  /*ab9d0*/  STL [R1+0x23d8], R21 ;  /* 0x0023d81501007387 */ /* 0x000fe20000100800 */
[----:B-1----:R-:W-:Y:S01]  /*ab9e0*/  IMAD.MOV.U32 R115, RZ, RZ, R9 ;  /* 0x000000ffff737224 */ /* 0x002fe200078e0009 */
[----:B------:R-:W-:Y:S02]  /*ab9f0*/  MOV R114, R4 ;  /* 0x0000000400727202 */ /* 0x000fe40000000f00 */
[----:B------:R-:W4:Y:S04]  /*aba00*/  LDL.LU R9, [R1+0x24f4] ;  /* 0x0024f40001097983 */ /* 0x000f280000300800 */
[----:B------:R1:W-:Y:S04]  /*aba10*/  STL [R1+0x23d4], R22 ;  /* 0x0023d41601007387 */ /* 0x0003e80000100800 */
[----:B------:R-:W4:Y:S04]  /*aba20*/  LDL.LU R11, [R1+0x2524] ;  /* 0x00252400010b7983 */ /* 0x000f280000300800 */
[----:B------:R-:W4:Y:S01]  /*aba30*/  LDL.LU R4, [R1+0x2528] ;  /* 0x0025280001047983 */ /* 0x000f220000300800 */
[----:B------:R-:W-:-:S02]  /*aba40*/  IADD3 R6, P1, R6, R5, RZ ;  /* 0x0000000506067210 */ /* 0x000fc40007f3e0ff */
[----:B------:R-:W-:Y:S01]  /*aba50*/  IADD3 R19, P4, R19, R5, RZ ;  /* 0x0000000513137210 */ /* 0x000fe20007f9e0ff */
[----:B------:R-:W-:Y:S01]  /*aba60*/  LDGSTS.E [R3+0x6100], desc[UR60][R114.64], P0 ;  /* 0x0610000072037fae */ /* 0x000fe2000812187c */
[----:B------:R-:W-:Y:S01]  /*aba70*/  MOV R23, R22 ;  /* 0x0000001600177202 */ /* 0x000fe20000000f00 */
[----:B-1----:R-:W-:Y:S02]  /*aba80*/  IMAD.MOV.U32 R22, RZ, RZ, R21 ;  /* 0x000000ffff167224 */ /* 0x002fe400078e0015 */
[----:B------:R-:W-:Y:S04]  /*aba90*/  STL [R1+0x2410], R6 ;  /* 0x0024100601007387 */ /* 0x000fe80000100800 */
[----:B------:R-:W-:Y:S01]  /*abaa0*/  LDGSTS.E [R3+0x6500], desc[UR60][R22.64], P0 ;  /* 0x0650000016037fae */ /* 0x000fe2000812187c */
[----:B---3--:R-:W-:Y:S01]  /*abab0*/  IADD3.X R7, R7, R0, RZ, P1, !PT ;  /* 0x0000000007077210 */ /* 0x008fe20000ffe4ff */
[----:B------:R-:W-:-:S04]  /*abac0*/  IMAD.X R20, R20, 0x1, R0, P4 ;  /* 0x0000000114147824 */ /* 0x000fc800020e0600 */
[----:B------:R1:W-:Y:S04]  /*abad0*/  STL [R1+0x240c], R7 ;  /* 0x00240c0701007387 */ /* 0x0003e80000100800 */
[----:B------:R-:W-:Y:S04]  /*abae0*/  STL [R1+0x2448], R19 ;  /* 0x0024481301007387 */ /* 0x000fe80000100800 */
[----:B------:R-:W-:Y:S04]  /*abaf0*/  LDGSTS.E [R3+0x6900], desc[UR60][R6.64], P0 ;  /* 0x0690000006037fae */ /* 0x000fe8000812187c */
[----:B------:R3:W-:Y:S04]  /*abb00*/  STL [R1+0x2444], R20 ;  /* 0x0024441401007387 */ /* 0x0007e80000100800 */
[----:B-1----:R-:W3:Y:S01]  /*abb10*/  LDL.LU.64 R6, [R1+0x1248] ;  /* 0x0012480001067983 */ /* 0x002ee20000300a00 */
[----:B--2---:R-:W-:-:S03]  /*abb20*/  IADD3 R17, P1, R17, R5, RZ ;  /* 0x0000000511117210 */ /* 0x004fc60007f3e0ff */
[----:B------:R-:W2:Y:S04]  /*abb30*/  LDL.LU.64 R126, [R1+0x1220] ;  /* 0x00122000017e7983 */ /* 0x000ea80000300a00 */
[----:B------:R-:W2:Y:S04]  /*abb40*/  LDL.LU.64 R118, [R1+0x1218] ;  /* 0x0012180001767983 */ /* 0x000ea80000300a00 */
[----:B------:R-:W-:Y:S01]  /*abb50*/  STL [R1+0x2480], R17 ;  /* 0x0024801101007387 */ /* 0x000fe20000100800 */
[----:B----4-:R-:W-:-:S05]  /*abb60*/  IADD3.X R18, R18, R0, RZ, P1, !PT ;  /* 0x0000000012127210 */ /* 0x010fca0000ffe4ff */
[----:B------:R1:W-:Y:S01]  /*abb70*/  STL [R1+0x247c], R18 ;  /* 0x00247c1201007387 */ /* 0x0003e20000100800 */
[----:B------:R-:W-:-:S05]  /*abb80*/  IADD3 R12, P4, R12, R5, RZ ;  /* 0x000000050c0c7210 */ /* 0x000fca0007f9e0ff */
[----:B------:R-:W-:Y:S04]  /*abb90*/  STL [R1+0x24c8], R12 ;  /* 0x0024c80c01007387 */ /* 0x000fe80000100800 */
[----:B------:R-:W4:Y:S01]  /*abba0*/  LDL.LU.64 R114, [R1+0x1210] ;  /* 0x0012100001727983 */ /* 0x000f220000300a00 */
[----:B------:R-:W-:Y:S01]  /*abbb0*/  IMAD.X R16, R16, 0x1, R0, P4 ;  /* 0x0000000110107824 */ /* 0x000fe200020e0600 */
[----:B------:R-:W-:Y:S01]  /*abbc0*/  MOV R21, R20 ;  /* 0x0000001400157202 */ /* 0x000fe20000000f00 */
[----:B---3--:R-:W-:Y:S01]  /*abbd0*/  IMAD.MOV.U32 R20, RZ, RZ, R19 ;  /* 0x000000ffff147224 */ /* 0x008fe200078e0013 */
[----:B------:R-:W-:Y:S02]  /*abbe0*/  MOV R19, R18 ;  /* 0x0000001200137202 */ /* 0x000fe40000000f00 */
[----:B------:R3:W-:Y:S01]  /*abbf0*/  STL [R1+0x24c4], R16 ;  /* 0x0024c41001007387 */ /* 0x0007e20000100800 */
[----:B-1----:R-:W-:Y:S01]  /*abc00*/  IMAD.MOV.U32 R18, RZ, RZ, R17 ;  /* 0x000000ffff127224 */ /* 0x002fe200078e0011 */
[----:B------:R-:W-:-:S02]  /*abc10*/  IADD3 R8, P1, R8, R5, RZ ;  /* 0x0000000508087210 */ /* 0x000fc40007f3e0ff */
[----:B------:R-:W4:Y:S01]  /*abc20*/  LDL.LU.64 R124, [R1+0x1208] ;  /* 0x00120800017c7983 */ /* 0x000f220000300a00 */
[----:B------:R-:W-:-:S03]  /*abc30*/  MOV R17, R16 ;  /* 0x0000001000117202 */ /* 0x000fc60000000f00 */
[----:B------:R-:W4:Y:S01]  /*abc40*/  LDL.LU.64 R22, [R1+0x1200] ;  /* 0x0012000001167983 */ /* 0x000f220000300a00 */
[----:B---3--:R-:W-:-:S03]  /*abc50*/  IMAD.MOV.U32 R16, RZ, RZ, R12 ;  /* 0x000000ffff107224 */ /* 0x008fc600078e000c */
[----:B------:R-:W-:Y:S04]  /*abc60*/  LDGSTS.E [R3+0x6d00], desc[UR60][R20.64], P0 ;  /* 0x06d0000014037fae */ /* 0x000fe8000812187c */
[----:B------:R-:W-:Y:S04]  /*abc70*/  LDGSTS.E [R3+0x7100], desc[UR60][R18.64], P0 ;  /* 0x0710000012037fae */ /* 0x000fe8000812187c */
[----:B------:R-:W-:Y:S04]  /*abc80*/  STL [R1+0x24f8], R8 ;  /* 0x0024f80801007387 */ /* 0x000fe80000100800 */
[----:B------:R1:W-:Y:S02]  /*abc90*/  LDGSTS.E [R3+0x7500], desc[UR60][R16.64], P0 ;  /* 0x0750000010037fae */ /* 0x0003e4000812187c */
[----:B-1----:R-:W-:-:S02]  /*abca0*/  MOV R16, R8 ;  /* 0x0000000800107202 */ /* 0x002fc40000000f00 */
[----:B------:R-:W-:-:S05]  /*abcb0*/  IADD3.X R9, R9, R0, RZ, P1, !PT ;  /* 0x0000000009097210 */ /* 0x000fca0000ffe4ff */
[----:B------:R1:W-:Y:S01]  /*abcc0*/  STL [R1+0x24f4], R9 ;  /* 0x0024f40901007387 */ /* 0x0003e20000100800 */
[----:B------:R-:W-:-:S05]  /*abcd0*/  IMAD.MOV.U32 R17, RZ, RZ, R9 ;  /* 0x000000ffff117224 */ /* 0x000fca00078e0009 */
[----:B------:R-:W-:Y:S01]  /*abce0*/  LDGSTS.E [R3+0x7900], desc[UR60][R16.64], P0 ;  /* 0x0790000010037fae */ /* 0x000fe2000812187c */
[----:B------:R-:W-:-:S05]  /*abcf0*/  IADD3 R4, P4, R4, R5, RZ ;  /* 0x0000000504047210 */ /* 0x000fca0007f9e0ff */
[----:B------:R-:W-:Y:S01]  /*abd00*/  IMAD.X R11, R11, 0x1, R0, P4 ;  /* 0x000000010b0b7824 */ /* 0x000fe200020e0600 */
[----:B------:R3:W-:Y:S04]  /*abd10*/  STL [R1+0x2528], R4 ;  /* 0x0025280401007387 */ /* 0x0007e80000100800 */
[----:B-1----:R-:W4:Y:S04]  /*abd20*/  LDL.LU.64 R8, [R1+0x11f8] ;  /* 0x0011f80001087983 */ /* 0x002f280000300a00 */
[----:B------:R1:W-:Y:S04]  /*abd30*/  STL [R1+0x2524], R11 ;  /* 0x0025240b01007387 */ /* 0x0003e80000100800 */
[----:B------:R-:W4:Y:S04]  /*abd40*/  LDL.LU.64 R122, [R1+0x11f0] ;  /* 0x0011f000017a7983 */ /* 0x000f280000300a00 */
[----:B------:R-:W4:Y:S04]  /*abd50*/  LDL.LU.64 R116, [R1+0x11e8] ;  /* 0x0011e80001747983 */ /* 0x000f280000300a00 */
[----:B------:R-:W4:Y:S04]  /*abd60*/  LDL.LU.64 R120, [R1+0x11e0] ;  /* 0x0011e00001787983 */ /* 0x000f280000300a00 */
[----:B------:R-:W4:Y:S01]  /*abd70*/  LDL.LU.64 R16, [R1+0x11d8] ;  /* 0x0011d80001107983 */ /* 0x000f220000300a00 */
[----:B------:R-:W-:Y:S01]  /*abd80*/  MOV R18, R4 ;  /* 0x0000000400127202 */ /* 0x000fe20000000f00 */
[----:B------:R-:W-:-:S02]  /*abd90*/  IMAD.MOV.U32 R19, RZ, RZ, R11 ;  /* 0x000000ffff137224 */ /* 0x000fc400078e000b */
[----:B------:R-:W4:Y:S04]  /*abda0*/  LDL.LU.64 R20, [R1+0x11d0] ;  /* 0x0011d00001147983 */ /* 0x000f280000300a00 */
[----:B------:R1:W-:Y:S04]  /*abdb0*/  LDGSTS.E [R3+0x7d00], desc[UR60][R18.64], P0 ;  /* 0x07d0000012037fae */ /* 0x0003e8000812187c */
[----:B------:R-:W4:Y:S01]  /*abdc0*/  LDL.LU.64 R18, [R1+0x11c8] ;  /* 0x0011c80001127983 */ /* 0x000f220000300a00 */
[----:B------:R-:W-:-:S04]  /*abdd0*/  IADD3 R177, P1, R6, R5, RZ ;  /* 0x0000000506b17210 */ /* 0x000fc80007f3e0ff */
[----:B---3--:R-:W-:Y:S02]  /*abde0*/  IADD3.X R4, R7, R0, RZ, P1, !PT ;  /* 0x0000000007047210 */ /* 0x008fe40000ffe4ff */
[-C--:B--2---:R-:W-:Y:S01]  /*abdf0*/  IADD3 R159, P1, R126, R5.reuse, RZ ;  /* 0x000000057e9f7210 */ /* 0x084fe20007f3e0ff */
[----:B------:R-:W1:Y:S04]  /*abe00*/  LDL.LU.64 R6, [R1+0x11c0] ;  /* 0x0011c00001067983 */ /* 0x000e680000300a00 */
[----:B------:R-:W-:Y:S01]  /*abe10*/  IMAD.X R176, R127, 0x1, R0, P1 ;  /* 0x000000017fb07824 */ /* 0x000fe200008e0600 */
[----:B------:R-:W-:-:S04]  /*abe20*/  IADD3 R157, P1, R118, R5, RZ ;  /* 0x00000005769d7210 */ /* 0x000fc80007f3e0ff */
[----:B------:R-:W-:Y:S02]  /*abe30*/  IADD3.X R158, R119, R0, RZ, P1, !PT ;  /* 0x00000000779e7210 */ /* 0x000fe40000ffe4ff */
[----:B------:R-:W2:Y:S01]  /*abe40*/  LDL.LU.64 R118, [R1+0x11b8] ;  /* 0x0011b80001767983 */ /* 0x000ea20000300a00 */
[----:B----4-:R-:W-:-:S05]  /*abe50*/  IADD3 R155, P1, R114, R5, RZ ;  /* 0x00000005729b7210 */ /* 0x010fca0007f3e0ff */
        /* <DEDUP_REMOVED lines=14> */
[-C--:B------:R-:W-:Y:S01]  /*abf40*/  IADD3 R143, P1, R120, R5.reuse, RZ ;  /* 0x00000005788f7210 */ /* 0x080fe20007f3e0ff */
[----:B------:R-:W4:Y:S04]  /*abf50*/  LDL.LU.64 R116, [R1+0x1198] ;  /* 0x0011980001747983 */ /* 0x000f280000300a00 */
        /* <DEDUP_REMOVED lines=8> */
[----:B-1----:R-:W-:-:S05]  /*abfe0*/  IADD3 R18, P1, R6, R5, RZ ;  /* 0x0000000506127210 */ /* 0x002fca0007f3e0ff */
[----:B------:R-:W-:Y:S02]  /*abff0*/  IMAD.X R19, R7, 0x1, R0, P1 ;  /* 0x0000000107137824 */ /* 0x000fe400008e0600 */
[----:B------:R-:W4:Y:S01]  /*ac000*/  LDL.LU.64 R6, [R1+0x1188] ;  /* 0x0011880001067983 */ /* 0x000f220000300a00 */
[----:B--2---:R-:W-:-:S04]  /*ac010*/  IADD3 R137, P1, R118, R5, RZ ;  /* 0x0000000576897210 */ /* 0x004fc80007f3e0ff */
[----:B------:R-:W-:Y:S02]  /*ac020*/  IADD3.X R138, R119, R0, RZ, P1, !PT ;  /* 0x00000000778a7210 */ /* 0x000fe40000ffe4ff */
[----:B---3--:R-:W-:-:S05]  /*ac030*/  IADD3 R135, P1, R114, R5, RZ ;  /* 0x0000000572877210 */ /* 0x008fca0007f3e0ff */
[----:B------:R-:W-:Y:S02]  /*ac040*/  IMAD.X R136, R115, 0x1, R0, P1 ;  /* 0x0000000173887824 */ /* 0x000fe400008e0600 */
[----:B------:R-:W2:Y:S01]  /*ac050*/  LDL.LU.64 R114, [R1+0x1180] ;  /* 0x0011800001727983 */ /* 0x000ea20000300a00 */
[----:B----4-:R-:W-:-:S04]  /*ac060*/  IADD3 R133, P1, R22, R5, RZ ;  /* 0x0000000516857210 */ /* 0x010fc80007f3e0ff */
[----:B------:R-:W-:Y:S02]  /*ac070*/  IADD3.X R134, R23, R0, RZ, P1, !PT ;  /* 0x0000000017867210 */ /* 0x000fe40000ffe4ff */
[----:B------:R-:W-:-:S05]  /*ac080*/  IADD3 R131, P1, R8, R5, RZ ;  /* 0x0000000508837210 */ /* 0x000fca0007f3e0ff */
[----:B------:R-:W-:Y:S02]  /*ac090*/  IMAD.X R132, R9, 0x1, R0, P1 ;  /* 0x0000000109847824 */ /* 0x000fe400008e0600 */
[----:B------:R-:W3:Y:S04]  /*ac0a0*/  LDL.LU.64 R8, [R1+0x1178] ;  /* 0x0011780001087983 */ /* 0x000ee80000300a00 */
[----:B------:R-:W4:Y:S01]  /*ac0b0*/  LDL.LU.64 R124, [R1+0x1170] ;  /* 0x00117000017c7983 */ /* 0x000f220000300a00 */
[----:B------:R-:W-:-:S03]  /*ac0c0*/  IADD3 R22, P1, R116, R5, RZ ;  /* 0x0000000574167210 */ /* 0x000fc60007f3e0ff */
[----:B------:R-:W4:Y:S01]  /*ac0d0*/  LDL.LU.64 R122, [R1+0x1168] ;  /* 0x00116800017a7983 */ /* 0x000f220000300a00 */
[----:B------:R-:W-:-:S03]  /*ac0e0*/  IADD3.X R23, R117, R0, RZ, P1, !PT ;  /* 0x0000000075177210 */ /* 0x000fc60000ffe4ff */
[----:B------:R-:W4:Y:S04]  /*ac0f0*/  LDL.LU.64 R120, [R1+0x1160] ;  /* 0x0011600001787983 */ /* 0x000f280000300a00 */
[----:B------:R-:W4:Y:S01]  /*ac100*/  LDL.LU.64 R118, [R1+0x1158] ;  /* 0x0011580001767983 */ /* 0x000f220000300a00 */
[----:B------:R-:W-:-:S03]  /*ac110*/  IADD3 R129, P1, R16, R5, RZ ;  /* 0x0000000510817210 */ /* 0x000fc60007f3e0ff */
[----:B------:R-:W4:Y:S02]  /*ac120*/  LDL.LU.64 R116, [R1+0x1150] ;  /* 0x0011500001747983 */ /* 0x000f240000300a00 */
[----:B------:R-:W-:Y:S01]  /*ac130*/  IMAD.X R130, R17, 0x1, R0, P1 ;  /* 0x0000000111827824 */ /* 0x000fe200008e0600 */
[----:B------:R-:W-:-:S04]  /*ac140*/  IADD3 R16, P1, R6, R5, RZ ;  /* 0x0000000506107210 */ /* 0x000fc80007f3e0ff */
[----:B------:R-:W-:Y:S02]  /*ac150*/  IADD3.X R17, R7, R0, RZ, P1, !PT ;  /* 0x0000000007117210 */ /* 0x000fe40000ffe4ff */
[----:B--2---:R-:W-:-:S05]  /*ac160*/  IADD3 R6, P1, R114, R5, RZ ;  /* 0x0000000572067210 */ /* 0x004fca0007f3e0ff */
[----:B------:R-:W-:Y:S02]  /*ac170*/  IMAD.X R7, R115, 0x1, R0, P1 ;  /* 0x0000000173077824 */ /* 0x000fe400008e0600 */
[----:B------:R-:W2:Y:S04]  /*ac180*/  LDL.LU.64 R114, [R1+0x1148] ;  /* 0x0011480001727983 */ /* 0x000ea80000300a00 */
[----:B------:R-:W2:Y:S04]  /*ac190*/  LDL.LU.64 R188, [R1+0x1140] ;  /* 0x0011400001bc7983 */ /* 0x000ea80000300a00 */
[----:B------:R-:W2:Y:S04]  /*ac1a0*/  LDL.LU.64 R184, [R1+0x1138] ;  /* 0x0011380001b87983 */ /* 0x000ea80000300a00 */
[----:B------:R-:W2:Y:S01]  /*ac1b0*/  LDL.LU.64 R180, [R1+0x1130] ;  /* 0x0011300001b47983 */ /* 0x000ea20000300a00 */
[----:B---3--:R-:W-:-:S04]  /*ac1c0*/  IADD3 R127, P1, R8, R5, RZ ;  /* 0x00000005087f7210 */ /* 0x008fc80007f3e0ff */
        /* <DEDUP_REMOVED lines=75> */
[----:B------:R-:W-:Y:S01]  /*ac680*/  MOV R126, R123 ;  /* 0x0000007b007e7202 */ /* 0x000fe20000000f00 */
[----:B------:R-:W-:Y:S02]  /*ac690*/  IMAD.MOV.U32 R127, RZ, RZ, R124 ;  /* 0x000000ffff7f7224 */ /* 0x000fe400078e007c */
        /* <DEDUP_REMOVED lines=379> */
[--C-:B------:R-:W-:Y:S01]  /*ade50*/  IMAD.X R146, R17, 0x1, R0.reuse, P1 ;  /* 0x0000000111927824 */ /* 0x100fe200008e0600 */
[-C--:B------:R-:W-:Y:S01]  /*ade60*/  IADD3 R143, P1, R116, R5.reuse, RZ ;  /* 0x00000005748f7210 */ /* 0x080fe20007f3e0ff */
[----:B------:R-:W4:Y:S03]  /*ade70*/  LDL.LU.64 R16, [R1+0x1018] ;  /* 0x0010180001107983 */ /* 0x000f260000300a00 */
[----:B------:R-:W-:Y:S02]  /*ade80*/  IADD3.X R144, R117, R0, RZ, P1, !PT ;  /* 0x0000000075907210 */ /* 0x000fe40000ffe4ff */
[-C--:B------:R-:W-:Y:S01]  /*ade90*/  IADD3 R141, P1, R114, R5.reuse, RZ ;  /* 0x00000005728d7210 */ /* 0x080fe20007f3e0ff */
[----:B------:R-:W4:Y:S04]  /*adea0*/  LDL.LU.64 R116, [R1+0x1010] ;  /* 0x0010100001747983 */ /* 0x000f280000300a00 */
[----:B------:R-:W-:Y:S01]  /*adeb0*/  IMAD.X R142, R115, 0x1, R0, P1 ;  /* 0x00000001738e7824 */ /* 0x000fe200008e0600 */
[----:B------:R-:W-:-:S04]  /*adec0*/  IADD3 R114, P1, R20, R5, RZ ;  /* 0x0000000514727210 */ /* 0x000fc80007f3e0ff */
        /* <DEDUP_REMOVED lines=82> */
[----:B------:R-:W-:Y:S04]  /*ae3f0*/  STL.64 [R1+0x1080], R154 ;  /* 0x0010809a01007387 */ /* 0x000fe80000100a00 */
        /* <DEDUP_REMOVED lines=303> */
[----:B------:R1:W-:Y:S02]  /*af6f0*/  STL [R1+0x2334], R11 ;  /* 0x0023340b01007387 */ /* 0x0003e40000100800 */
[----:B-1----:R-:W-:Y:S01]  /*af700*/  IMAD.MOV.U32 R115, RZ, RZ, R16 ;  /* 0x000000ffff737224 */ /* 0x002fe200078e0010 */
[----:B------:R-:W-:Y:S01]  /*af710*/  MOV R114, R12 ;  /* 0x0000000c00727202 */ /* 0x000fe20000000f00 */
        /* <DEDUP_REMOVED lines=43> */
[----:B------:R-:W-:-:S05]  /*af9d0*/  IMAD.X R16, R16, 0x1, R0, P4 ;  /* 0x0000000110107824 */ /* 0x000fca00020e0600 */
[----:B------:R1:W-:Y:S01]  /*af9e0*/  STL [R1+0x24d4], R16 ;  /* 0x0024d41001007387 */ /* 0x0003e20000100800 */
[----:B------:R-:W-:-:S03]  /*af9f0*/  IADD3 R9, P1, R9, R5, RZ ;  /* 0x0000000509097210 */ /* 0x000fc60007f3e0ff */
[----:B------:R-:W4:Y:S04]  /*afa00*/  LDL.LU.64 R122, [R1+0x10a0] ;  /* 0x0010a000017a7983 */ /* 0x000f280000300a00 */
[----:B------:R-:W4:Y:S01]  /*afa10*/  LDL.LU.64 R114, [R1+0x1078] ;  /* 0x0010780001727983 */ /* 0x000f220000300a00 */
[----:B------:R-:W-:Y:S01]  /*afa20*/  MOV R21, R20 ;  /* 0x0000001400157202 */ /* 0x000fe20000000f00 */
[----:B---3--:R-:W-:Y:S02]  /*afa30*/  IMAD.MOV.U32 R20, RZ, RZ, R19 ;  /* 0x000000ffff147224 */ /* 0x008fe400078e0013 */
[----:B------:R-:W-:Y:S01]  /*afa40*/  STL [R1+0x2508], R9 ;  /* 0x0025080901007387 */ /* 0x000fe20000100800 */
[----:B------:R-:W-:Y:S01]  /*afa50*/  MOV R19, R18 ;  /* 0x0000001200137202 */ /* 0x000fe20000000f00 */
[----:B-1----:R-:W-:Y:S01]  /*afa60*/  IMAD.MOV.U32 R18, RZ, RZ, R17 ;  /* 0x000000ffff127224 */ /* 0x002fe200078e0011 */
[----:B------:R-:W-:Y:S01]  /*afa70*/  MOV R17, R16 ;  /* 0x0000001000117202 */ /* 0x000fe20000000f00 */
[----:B------:R-:W-:Y:S01]  /*afa80*/  LDGSTS.E [R3+0x6e00], desc[UR60][R20.64], P0 ;  /* 0x06e0000014037fae */ /* 0x000fe2000812187c */
[----:B------:R-:W-:-:S03]  /*afa90*/  IMAD.MOV.U32 R16, RZ, RZ, R12 ;  /* 0x000000ffff107224 */ /* 0x000fc600078e000c */
[----:B------:R-:W-:Y:S04]  /*afaa0*/  LDGSTS.E [R3+0x7200], desc[UR60][R18.64], P0 ;  /* 0x0720000012037fae */ /* 0x000fe8000812187c */
[----:B------:R1:W-:Y:S02]  /*afab0*/  LDGSTS.E [R3+0x7600], desc[UR60][R16.64], P0 ;  /* 0x0760000010037fae */ /* 0x0003e4000812187c */
[----:B-1----:R-:W-:Y:S02]  /*afac0*/  MOV R16, R9 ;  /* 0x0000000900107202 */ /* 0x002fe40000000f00 */
[----:B------:R-:W-:-:S05]  /*afad0*/  IADD3.X R11, R11, R0, RZ, P1, !PT ;  /* 0x000000000b0b7210 */ /* 0x000fca0000ffe4ff */
[----:B------:R-:W-:Y:S01]  /*afae0*/  STL [R1+0x2504], R11 ;  /* 0x0025040b01007387 */ /* 0x000fe20000100800 */
[----:B------:R-:W-:-:S05]  /*afaf0*/  IADD3 R4, P4, R4, R5, RZ ;  /* 0x0000000504047210 */ /* 0x000fca0007f9e0ff */
[----:B------:R-:W-:Y:S01]  /*afb00*/  IMAD.X R8, R8, 0x1, R0, P4 ;  /* 0x0000000108087824 */ /* 0x000fe200020e0600 */
[----:B------:R-:W-:Y:S04]  /*afb10*/  STL [R1+0x2538], R4 ;  /* 0x0025380401007387 */ /* 0x000fe80000100800 */
[----:B------:R-:W3:Y:S04]  /*afb20*/  LDL.LU.64 R22, [R1+0xf88] ;  /* 0x000f880001167983 */ /* 0x000ee80000300a00 */
[----:B------:R1:W-:Y:S04]  /*afb30*/  STL [R1+0x2534], R8 ;  /* 0x0025340801007387 */ /* 0x0003e80000100800 */
[----:B------:R-:W3:Y:S01]  /*afb40*/  LDL.LU.64 R20, [R1+0xf68] ;  /* 0x000f680001147983 */ /* 0x000ee20000300a00 */
[----:B------:R-:W-:-:S03]  /*afb50*/  IMAD.MOV.U32 R17, RZ, RZ, R11 ;  /* 0x000000ffff117224 */ /* 0x000fc600078e000b */
[----:B------:R-:W3:Y:S04]  /*afb60*/  LDL.LU.64 R18, [R1+0xf48] ;  /* 0x000f480001127983 */ /* 0x000ee80000300a00 */
[----:B------:R3:W-:Y:S01]  /*afb70*/  LDGSTS.E [R3+0x7a00], desc[UR60][R16.64], P0 ;  /* 0x07a0000010037fae */ /* 0x0007e2000812187c */
[----:B------:R-:W-:-:S03]  /*afb80*/  IMAD.MOV.U32 R121, RZ, RZ, R8 ;  /* 0x000000ffff797224 */ /* 0x000fc600078e0008 */
[----:B------:R-:W3:Y:S04]  /*afb90*/  LDL.LU.64 R16, [R1+0xf28] ;  /* 0x000f280001107983 */ /* 0x000ee80000300a00 */
[----:B-1----:R-:W3:Y:S01]  /*afba0*/  LDL.LU.64 R8, [R1+0xf08] ;  /* 0x000f080001087983 */ /* 0x002ee20000300a00 */
[----:B------:R-:W-:-:S03]  /*afbb0*/  MOV R120, R4 ;  /* 0x0000000400787202 */ /* 0x000fc60000000f00 */
[----:B------:R-:W3:Y:S04]  /*afbc0*/  LDL.LU.64 R126, [R1+0xee8] ;  /* 0x000ee800017e7983 */ /* 0x000ee80000300a00 */
[----:B------:R1:W-:Y:S01]  /*afbd0*/  LDGSTS.E [R3+0x7e00], desc[UR60][R120.64], P0 ;  /* 0x07e0000078037fae */ /* 0x0003e2000812187c */
[----:B------:R-:W-:-:S04]  /*afbe0*/  IADD3 R177, P1, R6, R5, RZ ;  /* 0x0000000506b17210 */ /* 0x000fc80007f3e0ff */
[----:B------:R-:W-:Y:S02]  /*afbf0*/  IADD3.X R4, R7, R0, RZ, P1, !PT ;  /* 0x0000000007047210 */ /* 0x000fe40000ffe4ff */
[-C--:B--2---:R-:W-:Y:S01]  /*afc00*/  IADD3 R159, P1, R124, R5.reuse, RZ ;  /* 0x000000057c9f7210 */ /* 0x084fe20007f3e0ff */
[----:B------:R-:W2:Y:S04]  /*afc10*/  LDL.LU.64 R6, [R1+0xee0] ;  /* 0x000ee00001067983 */ /* 0x000ea80000300a00 */
[----:B------:R-:W-:Y:S01]  /*afc20*/  IMAD.X R176, R125, 0x1, R0, P1 ;  /* 0x000000017db07824 */ /* 0x000fe200008e0600 */
[----:B------:R-:W2:Y:S01]  /*afc30*/  LDL.LU.64 R120, [R1+0xed8] ;  /* 0x000ed80001787983 */ /* 0x000ea20000300a00 */
[----:B------:R-:W-:-:S04]  /*afc40*/  IADD3 R157, P1, R116, R5, RZ ;  /* 0x00000005749d7210 */ /* 0x000fc80007f3e0ff */
[----:B------:R-:W-:Y:S02]  /*afc50*/  IADD3.X R158, R117, R0, RZ, P1, !PT ;  /* 0x00000000759e7210 */ /* 0x000fe40000ffe4ff */
[----:B------:R-:W2:Y:S01]  /*afc60*/  LDL.LU.64 R116, [R1+0xed0] ;  /* 0x000ed00001747983 */ /* 0x000ea20000300a00 */
[----:B----4-:R-:W-:-:S05]  /*afc70*/  IADD3 R155, P1, R118, R5, RZ ;  /* 0x00000005769b7210 */ /* 0x010fca0007f3e0ff */
[----:B------:R-:W-:Y:S02]  /*afc80*/  IMAD.X R156, R119, 0x1, R0, P1 ;  /* 0x00000001779c7824 */ /* 0x000fe400008e0600 */
[----:B------:R-:W4:Y:S01]  /*afc90*/  LDL.LU.64 R118, [R1+0xe48] ;  /* 0x000e480001767983 */ /* 0x000f220000300a00 */
[----:B------:R-:W-:-:S03]  /*afca0*/  IADD3 R153, P1, R122, R5, RZ ;  /* 0x000000057a997210 */ /* 0x000fc60007f3e0ff */
[----:B------:R-:W4:Y:S01]  /*afcb0*/  LDL.LU.64 R124, [R1+0xec8] ;  /* 0x000ec800017c7983 */ /* 0x000f220000300a00 */
[----:B------:R-:W-:Y:S02]  /*afcc0*/  IADD3.X R154, R123, R0, RZ, P1, !PT ;  /* 0x000000007b9a7210 */ /* 0x000fe40000ffe4ff */
[-C--:B------:R-:W-:Y:S01]  /*afcd0*/  IADD3 R151, P1, R114, R5.reuse, RZ ;  /* 0x0000000572977210 */ /* 0x080fe20007f3e0ff */
[----:B------:R-:W4:Y:S04]  /*afce0*/  LDL.LU.64 R122, [R1+0xec0] ;  /* 0x000ec000017a7983 */ /* 0x000f280000300a00 */
[----:B------:R-:W-:Y:S02]  /*afcf0*/  IMAD.X R152, R115, 0x1, R0, P1 ;  /* 0x0000000173987824 */ /* 0x000fe400008e0600 */
[----:B------:R-:W4:Y:S01]  /*afd00*/  LDL.LU.64 R114, [R1+0xeb8] ;  /* 0x000eb80001727983 */ /* 0x000f220000300a00 */
[----:B---3--:R-:W-:-:S04]  /*afd10*/  IADD3 R149, P1, R22, R5, RZ ;  /* 0x0000000516957210 */ /* 0x008fc80007f3e0ff */
        /* <DEDUP_REMOVED lines=9> */
[-C--:B------:R-:W-:Y:S01]  /*afdb0*/  IADD3 R147, P1, R126, R5.reuse, RZ ;  /* 0x000000057e937210 */ /* 0x080fe20007f3e0ff */
[----:B------:R-:W3:Y:S04]  /*afdc0*/  LDL.LU.64 R8, [R1+0xeb0] ;  /* 0x000eb00001087983 */ /* 0x000ee80000300a00 */
[----:B------:R-:W-:Y:S01]  /*afdd0*/  IMAD.X R148, R127, 0x1, R0, P1 ;  /* 0x000000017f947824 */ /* 0x000fe200008e0600 */
[----:B--2---:R-:W-:-:S04]  /*afde0*/  IADD3 R145, P1, R6, R5, RZ ;  /* 0x0000000506917210 */ /* 0x004fc80007f3e0ff */
[----:B------:R-:W-:Y:S02]  /*afdf0*/  IADD3.X R146, R7, R0, RZ, P1, !PT ;  /* 0x0000000007927210 */ /* 0x000fe40000ffe4ff */
[----:B------:R-:W-:-:S05]  /*afe00*/  IADD3 R6, P1, R120, R5, RZ ;  /* 0x0000000578067210 */ /* 0x000fca0007f3e0ff */
[----:B------:R-:W-:Y:S01]  /*afe10*/  IMAD.X R7, R121, 0x1, R0, P1 ;  /* 0x0000000179077824 */ /* 0x000fe200008e0600 */
[-C--:B------:R-:W-:Y:S01]  /*afe20*/  IADD3 R143, P1, R116, R5.reuse, RZ ;  /* 0x00000005748f7210 */ /* 0x080fe20007f3e0ff */
[----:B------:R-:W2:Y:S03]  /*afe30*/  LDL.LU.64 R120, [R1+0xea8] ;  /* 0x000ea80001787983 */ /* 0x000ea60000300a00 */
[----:B------:R-:W-:Y:S02]  /*afe40*/  IADD3.X R144, R117, R0, RZ, P1, !PT ;  /* 0x0000000075907210 */ /* 0x000fe40000ffe4ff */
[----:B----4-:R-:W-:-:S05]  /*afe50*/  IADD3 R116, P1, R118, R5, RZ ;  /* 0x0000000576747210 */ /* 0x010fca0007f3e0ff */
[----:B------:R-:W-:Y:S02]  /*afe60*/  IMAD.X R117, R119, 0x1, R0, P1 ;  /* 0x0000000177757824 */ /* 0x000fe400008e0600 */
[----:B------:R-:W4:Y:S01]  /*afe70*/  LDL.LU.64 R118, [R1+0xea0] ;  /* 0x000ea00001767983 */ /* 0x000f220000300a00 */
[----:B------:R-:W-:-:S03]  /*afe80*/  IADD3 R141, P1, R124, R5, RZ ;  /* 0x000000057c8d7210 */ /* 0x000fc60007f3e0ff */
[----:B------:R-:W4:Y:S01]  /*afe90*/  LDL.LU.64 R130, [R1+0xe98] ;  /* 0x000e980001827983 */ /* 0x000f220000300a00 */
[-C--:B------:R-:W-:Y:S02]  /*afea0*/  IADD3.X R142, R125, R0.reuse, RZ, P1, !PT ;  /* 0x000000007d8e7210 */ /* 0x080fe40000ffe4ff */
[-C--:B------:R-:W-:Y:S01]  /*afeb0*/  IADD3 R139, P1, R122, R5.reuse, RZ ;  /* 0x000000057a8b7210 */ /* 0x080fe20007f3e0ff */
[----:B------:R-:W4:Y:S04]  /*afec0*/  LDL.LU.64 R128, [R1+0xe90] ;  /* 0x000e900001807983 */ /* 0x000f280000300a00 */
[----:B------:R-:W-:Y:S01]  /*afed0*/  IMAD.X R140, R123, 0x1, R0, P1 ;  /* 0x000000017b8c7824 */ /* 0x000fe200008e0600 */
[-C--:B------:R-:W-:Y:S01]  /*afee0*/  IADD3 R137, P1, R114, R5.reuse, RZ ;  /* 0x0000000572897210 */ /* 0x080fe20007f3e0ff */
[----:B------:R-:W4:Y:S03]  /*afef0*/  LDL.LU.64 R126, [R1+0xe88] ;  /* 0x000e8800017e7983 */ /* 0x000f260000300a00 */
[----:B------:R-:W-:Y:S01]  /*aff00*/  IADD3.X R138, R115, R0, RZ, P1, !PT ;  /* 0x00000000738a7210 */ /* 0x000fe20000ffe4ff */
[----:B------:R-:W4:Y:S04]  /*aff10*/  LDL.LU.64 R124, [R1+0xe80] ;  /* 0x000e8000017c7983 */ /* 0x000f280000300a00 */
[----:B------:R-:W4:Y:S01]  /*aff20*/  LDL.LU.64 R122, [R1+0xe78] ;  /* 0x000e7800017a7983 */ /* 0x000f220000300a00 */
[----:B---3--:R-:W-:-:S05]  /*aff30*/  IADD3 R114, P1, R8, R5, RZ ;  /* 0x0000000508727210 */ /* 0x008fca0007f3e0ff */
[----:B------:R-:W-:Y:S01]  /*aff40*/  IMAD.X R115, R9, 0x1, R0, P1 ;  /* 0x0000000109737824 */ /* 0x000fe200008e0600 */
[----:B--2---:R-:W-:-:S04]  /*aff50*/  IADD3 R8, P1, R120, R5, RZ ;  /* 0x0000000578087210 */ /* 0x004fc80007f3e0ff */
[----:B------:R-:W-:Y:S02]  /*aff60*/  IADD3.X R9, R121, R0, RZ, P1, !PT ;  /* 0x0000000079097210 */ /* 0x000fe40000ffe4ff */
[----:B------:R-:W2:Y:S01]  /*aff70*/  LDL.LU.64 R120, [R1+0xe70] ;  /* 0x000e700001787983 */ /* 0x000ea20000300a00 */
[----:B----4-:R-:W-:-:S05]  /*aff80*/  IADD3 R135, P1, R118, R5, RZ ;  /* 0x0000000576877210 */ /* 0x010fca0007f3e0ff */
[----:B------:R-:W-:Y:S02]  /*aff90*/  IMAD.X R136, R119, 0x1, R0, P1 ;  /* 0x0000000177887824 */ /* 0x000fe400008e0600 */
[----:B------:R-:W1:Y:S04]  /*affa0*/  LDL.LU.64 R118, [R1+0xe68] ;  /* 0x000e680001767983 */ /* 0x000e680000300a00 */
[----:B------:R-:W3:Y:S04]  /*affb0*/  LDL.LU.64 R188, [R1+0xe60] ;  /* 0x000e600001bc7983 */ /* 0x000ee80000300a00 */
[----:B------:R-:W4:Y:S04]  /*affc0*/  LDL.LU.64 R184, [R1+0xe58] ;  /* 0x000e580001b87983 */ /* 0x000f280000300a00 */
[----:B------:R-:W4:Y:S01]  /*affd0*/  LDL.LU.64 R180, [R1+0xe50] ;  /* 0x000e500001b47983 */ /* 0x000f220000300a00 */
        /* <DEDUP_REMOVED lines=10> */
[----:B--2---:R-:W-:-:S05]  /*b0080*/  IADD3 R123, P1, R120, R5, RZ ;  /* 0x00000005787b7210 */ /* 0x004fca0007f3e0ff */
[----:B------:R-:W-:Y:S01]  /*b0090*/  IMAD.X R124, R121, 0x1, R0, P1 ;  /* 0x00000001797c7824 */ /* 0x000fe200008e0600 */
[----:B-1----:R-:W-:-:S04]  /*b00a0*/  IADD3 R121, P1, R118, R5, RZ ;  /* 0x0000000576797210 */ /* 0x002fc80007f3e0ff */
[----:B------:R-:W-:Y:S02]  /*b00b0*/  IADD3.X R122, R119, R0, RZ, P1, !PT ;  /* 0x00000000777a7210 */ /* 0x000fe40000ffe4ff */
[----:B---3--:R-:W-:-:S05]  /*b00c0*/  IADD3 R119, P1, R188, R5, RZ ;  /* 0x00000005bc777210 */ /* 0x008fca0007f3e0ff */
[----:B------:R-:W-:Y:S01]  /*b00d0*/  IMAD.X R120, R189, 0x1, R0, P1 ;  /* 0x00000001bd787824 */ /* 0x000fe200008e0600 */
[-C--:B----4-:R-:W-:Y:S01]  /*b00e0*/  IADD3 R113, P1, R184, R5.reuse, RZ ;  /* 0x00000005b8717210 */ /* 0x090fe20007f3e0ff */
[----:B------:R-:W2:Y:S03]  /*b00f0*/  LDL.LU.64 R188, [R1+0x2e48] ;  /* 0x002e480001bc7983 */ /* 0x000ea60000300a00 */
[----:B------:R-:W-:Y:S02]  /*b0100*/  IADD3.X R118, R185, R0, RZ, P1, !PT ;  /* 0x00000000b9767210 */ /* 0x000fe40000ffe4ff */
[----:B------:R-:W-:Y:S01]  /*b0110*/  IADD3 R11, P1, R180, R5, RZ ;  /* 0x00000005b40b7210 */ /* 0x000fe20007f3e0ff */
[----:B------:R-:W-:Y:S01]  /*b0120*/  IMAD.MOV.U32 R185, RZ, RZ, R4 ;  /* 0x000000ffffb97224 */ /* 0x000fe200078e0004 */
[----:B------:R-:W-:Y:S01]  /*b0130*/  MOV R184, R177 ;  /* 0x000000b100b87202 */ /* 0x000fe20000000f00 */
[----:B------:R-:W-:Y:S01]  /*b0140*/  IMAD.MOV.U32 R177, RZ, RZ, R158 ;  /* 0x000000ffffb17224 */ /* 0x000fe200078e009e */
[----:B------:R-:W-:Y:S01]  /*b0150*/  MOV R180, R159 ;  /* 0x0000009f00b47202 */ /* 0x000fe20000000f00 */
[----:B------:R-:W-:-:S02]  /*b0160*/  IMAD.X R12, R181, 0x1, R0, P1 ;  /* 0x00000001b50c7824 */ /* 0x000fc400008e0600 */
        /* <DEDUP_REMOVED lines=10> */
[----:B------:R3:W-:Y:S01]  /*b0210*/  STL.64 [R1+0x1118], R180 ;  /* 0x001118b401007387 */ /* 0x0007e20000100a00 */
[----:B------:R-:W-:-:S03]  /*b0220*/  IMAD.MOV.U32 R153, RZ, RZ, R150 ;  /* 0x000000ffff997224 */ /* 0x000fc600078e0096 */
[----:B------:R4:W-:Y:S01]  /*b0230*/  STL.64 [R1+0x10f0], R176 ;  /* 0x0010f0b001007387 */ /* 0x0009e20000100a00 */
[----:B------:R-:W-:-:S03]  /*b0240*/  MOV R150, R147 ;  /* 0x0000009300967202 */ /* 0x000fc60000000f00 */
[----:B------:R4:W-:Y:S01]  /*b0250*/  STL.64 [R1+0x10c8], R158 ;  /* 0x0010c89e01007387 */ /* 0x0009e20000100a00 */
[----:B------:R-:W-:-:S03]  /*b0260*/  IMAD.MOV.U32 R151, RZ, RZ, R148 ;  /* 0x000000ffff977224 */ /* 0x000fc600078e0094 */
[----:B------:R4:W-:Y:S01]  /*b0270*/  STL.64 [R1+0x10a0], R156 ;  /* 0x0010a09c01007387 */ /* 0x0009e20000100a00 */
[----:B------:R-:W-:Y:S01]  /*b0280*/  MOV R148, R145 ;  /* 0x0000009100947202 */ /* 0x000fe20000000f00 */
[----:B------:R-:W-:Y:S02]  /*b0290*/  IMAD.MOV.U32 R149, RZ, RZ, R146 ;  /* 0x000000ffff957224 */ /* 0x000fe400078e0092 */
[----:B------:R4:W-:Y:S01]  /*b02a0*/  STL.64 [R1+0x1078], R154 ;  /* 0x0010789a01007387 */ /* 0x0009e20000100a00 */
[----:B------:R-:W-:-:S03]  /*b02b0*/  MOV R146, R143 ;  /* 0x0000008f00927202 */ /* 0x000fc60000000f00 */
        /* <DEDUP_REMOVED lines=10> */
[----:B------:R-:W-:Y:S01]  /*b0360*/  MOV R140, R137 ;  /* 0x00000089008c7202 */ /* 0x000fe20000000f00 */
[----:B------:R-:W-:Y:S02]  /*b0370*/  IMAD.MOV.U32 R141, RZ, RZ, R138 ;  /* 0x000000ffff8d7224 */ /* 0x000fe400078e008a */
[----:B------:R-:W-:Y:S04]  /*b0380*/  STL.64 [R1+0xee8], R150 ;  /* 0x000ee89601007387 */ /* 0x000fe80000100a00 */
[----:B------:R-:W-:Y:S01]  /*b0390*/  STL.64 [R1+0xee0], R148 ;  /* 0x000ee09401007387 */ /* 0x000fe20000100a00 */
[----:B------:R-:W-:-:S03]  /*b03a0*/  MOV R138, R135 ;  /* 0x00000087008a7202 */ /* 0x000fc60000000f00 */
[----:B------:R4:W-:Y:S01]  /*b03b0*/  STL.64 [R1+0xed8], R6 ;  /* 0x000ed80601007387 */ /* 0x0009e20000100a00 */
        /* <DEDUP_REMOVED lines=11> */
[----:B------:R-:W-:Y:S01]  /*b0470*/  MOV R130, R127 ;  /* 0x0000007f00827202 */ /* 0x000fe20000000f00 */
[----:B------:R-:W-:Y:S02]  /*b0480*/  IMAD.MOV.U32 R131, RZ, RZ, R128 ;  /* 0x000000ffff837224 */ /* 0x000fe400078e0080 */
[----:B------:R-:W-:Y:S01]  /*b0490*/  STL.64 [R1+0xeb8], R140 ;  /* 0x000eb88c01007387 */ /* 0x000fe20000100a00 */
[----:B------:R-:W-:Y:S01]  /*b04a0*/  MOV R128, R125 ;  /* 0x0000007d00807202 */ /* 0x000fe20000000f00 */
[----:B------:R-:W-:Y:S02]  /*b04b0*/  IMAD.MOV.U32 R129, RZ, RZ, R126 ;  /* 0x000000ffff817224 */ /* 0x000fe400078e007e */
[----:B------:R4:W-:Y:S01]  /*b04c0*/  STL.64 [R1+0xeb0], R114 ;  /* 0x000eb07201007387 */ /* 0x0009e20000100a00 */
[----:B------:R-:W-:Y:S01]  /*b04d0*/  MOV R126, R123 ;  /* 0x0000007b007e7202 */ /* 0x000fe20000000f00 */
[----:B------:R-:W-:-:S02]  /*b04e0*/  IMAD.MOV.U32 R127, RZ, RZ, R124 ;  /* 0x000000ffff7f7224 */ /* 0x000fc400078e007c */
[----:B------:R4:W-:Y:S01]  /*b04f0*/  STL.64 [R1+0xea8], R8 ;  /* 0x000ea80801007387 */ /* 0x0009e20000100a00 */
[----:B------:R-:W-:Y:S01]  /*b0500*/  MOV R124, R121 ;  /* 0x00000079007c7202 */ /* 0x000fe20000000f00 */
[----:B------:R-:W-:Y:S02]  /*b0510*/  IMAD.MOV.U32 R125, RZ, RZ, R122 ;  /* 0x000000ffff7d7224 */ /* 0x000fe400078e007a */
        /* <DEDUP_REMOVED lines=12> */
[----:B------:R-:W-:Y:S04]  /*b05e0*/  STL.64 [R1+0xe70], R126 ;  /* 0x000e707e01007387 */ /* 0x000fe80000100a00 */
[----:B------:R-:W-:Y:S04]  /*b05f0*/  STL.64 [R1+0xe68], R124 ;  /* 0x000e687c01007387 */ /* 0x000fe80000100a00 */
[----:B------:R-:W-:Y:S04]  /*b0600*/  LDGSTS.E [R3+0x20200], desc[UR60][R184.64], P0 ;  /* 0x20200000b8037fae */ /* 0x000fe8000812187c */
[----:B------:R-:W-:Y:S04]  /*b0610*/  LDGSTS.E [R3+0x20600], desc[UR60][R180.64], P0 ;  /* 0x20600000b4037fae */ /* 0x000fe8000812187c */
[----:B------:R-:W-:Y:S04]  /*b0620*/  LDGSTS.E [R3+0x20a00], desc[UR60][R176.64], P0 ;  /* 0x20a00000b0037fae */ /* 0x000fe8000812187c */
[----:B-1----:R-:W2:Y:S04]  /*b0630*/  LDL.LU.64 R184, [R1+0x2e40] ;  /* 0x002e400001b87983 */ /* 0x002ea80000300a00 */
[----:B------:R-:W-:Y:S04]  /*b0640*/  STL.64 [R1+0xe60], R122 ;  /* 0x000e607a01007387 */ /* 0x000fe80000100a00 */
[----:B---3--:R-:W3:Y:S04]  /*b0650*/  LDL.LU.64 R180, [R1+0x2e38] ;  /* 0x002e380001b47983 */ /* 0x008ee80000300a00 */
[----:B------:R-:W-:Y:S04]  /*b0660*/  STL.64 [R1+0xe58], R120 ;  /* 0x000e587801007387 */ /* 0x000fe80000100a00 */
[----:B----4-:R-:W4:Y:S04]  /*b0670*/  LDL.LU.64 R176, [R1+0x2e30] ;  /* 0x002e300001b07983 */ /* 0x010f280000300a00 */
[----:B------:R-:W-:Y:S04]  /*b0680*/  LDGSTS.E [R3+0x20e00], desc[UR60][R158.64], P0 ;  /* 0x20e000009e037fae */ /* 0x000fe8000812187c */
[----:B------:R-:W-:Y:S04]  /*b0690*/  STL.64 [R1+0xe50], R118 ;  /* 0x000e507601007387 */ /* 0x000fe80000100a00 */
        /* <DEDUP_REMOVED lines=18> */
[----:B------:R-:W2:Y:S04]  /*b07c0*/  LDL.LU R11, [R1+0x1d7c] ;  /* 0x001d7c00010b7983 */ /* 0x000ea80000300800 */
[----:B------:R-:W-:Y:S04]  /*b07d0*/  LDGSTS.E [R3+0x23a00], desc[UR60][R146.64], P0 ;  /* 0x23a0000092037fae */ /* 0x000fe8000812187c */
[----:B------:R-:W3:Y:S04]  /*b07e0*/  LDL.LU R7, [R1+0x1d80] ;  /* 0x001d800001077983 */ /* 0x000ee80000300800 */
        /* <DEDUP_REMOVED lines=22> */
[----:B------:R-:W-:Y:S04]  /*b0950*/  LDGSTS.E [R3+0x27a00], desc[UR60][R118.64], P0 ;  /* 0x27a0000076037fae */ /* 0x000fe8000812187c */
[----:B------:R-:W4:Y:S04]  /*b0960*/  LDL.LU R113, [R1+0x1e7c] ;  /* 0x001e7c0001717983 */ /* 0x000f280000300800 */
[----:B------:R1:W-:Y:S02]  /*b0970*/  LDGSTS.E [R3+0x27e00], desc[UR60][R116.64], P0 ;  /* 0x27e0000074037fae */ /* 0x0003e4000812187c */
[----:B-1----:R-:W-:-:S05]  /*b0980*/  LOP3.LUT R3, R10, 0x50, RZ, 0x3c, !PT ;  /* 0x000000500a037812 */ /* 0x002fca00078e3cff */
[----:B------:R-:W-:Y:S01]  /*b0990*/  IMAD.IADD R3, R3, 0x1, R15 ;  /* 0x0000000103037824 */ /* 0x000fe200078e020f */
[----:B---3--:R-:W-:-:S04]  /*b09a0*/  IADD3 R7, P1, R7, R5, RZ ;  /* 0x0000000507077210 */ /* 0x008fc80007f3e0ff */
[-C--:B--2---:R-:W-:Y:S02]  /*b09b0*/  IADD3.X R11, R11, R0.reuse, RZ, P1, !PT ;  /* 0x000000000b0b7210 */ /* 0x084fe40000ffe4ff */
[----:B----4-:R-:W-:Y:S01]  /*b09c0*/  IADD3 R4, P4, R4, R5, RZ ;  /* 0x0000000504047210 */ /* 0x010fe20007f9e0ff */
[----:B------:R-:W-:Y:S01]  /*b09d0*/  STL [R1+0x1d80], R7 ;  /* 0x001d800701007387 */ /* 0x000fe20000100800 */
[----:B------:R-:W-:Y:S01]  /*b09e0*/  MOV R117, R11 ;  /* 0x0000000b00757202 */ /* 0x000fe20000000f00 */
[----:B------:R-:W-:Y:S02]  /*b09f0*/  IMAD.MOV.U32 R116, RZ, RZ, R7 ;  /* 0x000000ffff747224 */ /* 0x000fe400078e0007 */
[----:B------:R-:W-:Y:S04]  /*b0a00*/  STL [R1+0x1dc0], R4 ;  /* 0x001dc00401007387 */ /* 0x000fe80000100800 */
[----:B------:R1:W-:Y:S01]  /*b0a10*/  STL [R1+0x1d7c], R11 ;  /* 0x001d7c0b01007387 */ /* 0x0003e20000100800 */
[----:B------:R-:W-:-:S03]  /*b0a20*/  IADD3.X R6, R6, R0, RZ, P4, !PT ;  /* 0x0000000006067210 */ /* 0x000fc600027fe4ff */
[----:B------:R2:W-:Y:S04]  /*b0a30*/  LDGSTS.E [R3+0x280], desc[UR60][R116.64], P0 ;  /* 0x0028000074037fae */ /* 0x0005e8000812187c */
[----:B-1----:R-:W3:Y:S04]  /*b0a40*/  LDL.LU R11, [R1+0x1ebc] ;  /* 0x001ebc00010b7983 */ /* 0x002ee80000300800 */
[----:B------:R-:W4:Y:S01]  /*b0a50*/  LDL.LU R7, [R1+0x1ec0] ;  /* 0x001ec00001077983 */ /* 0x000f220000300800 */
[----:B------:R-:W-:Y:S01]  /*b0a60*/  IADD3 R114, P1, R114, R5, RZ ;  /* 0x0000000572727210 */ /* 0x000fe20007f3e0ff */
[----:B--2---:R-:W-:Y:S01]  /*b0a70*/  IMAD.MOV.U32 R116, RZ, RZ, R4 ;  /* 0x000000ffff747224 */ /* 0x004fe200078e0004 */
[----:B------:R-:W-:-:S02]  /*b0a80*/  MOV R117, R6 ;  /* 0x0000000600757202 */ /* 0x000fc40000000f00 */
[----:B------:R-:W-:Y:S01]  /*b0a90*/  IADD3 R8, P4, R8, R5, RZ ;  /* 0x0000000508087210 */ /* 0x000fe20007f9e0ff */
[----:B------:R1:W-:Y:S01]  /*b0aa0*/  STL [R1+0x1dbc], R6 ;  /* 0x001dbc0601007387 */ /* 0x0003e20000100800 */
[----:B------:R-:W-:-:S03]  /*b0ab0*/  IMAD.X R115, R115, 0x1, R0, P1 ;  /* 0x0000000173737824 */ /* 0x000fc600008e0600 */
[----:B------:R2:W-:Y:S01]  /*b0ac0*/  LDGSTS.E [R3+0x680], desc[UR60][R116.64], P0 ;  /* 0x0068000074037fae */ /* 0x0005e2000812187c */
[----:B------:R-:W-:-:S03]  /*b0ad0*/  IADD3.X R9, R9, R0, RZ, P4, !PT ;  /* 0x0000000009097210 */ /* 0x000fc600027fe4ff */
[----:B-1----:R-:W3:Y:S04]  /*b0ae0*/  LDL.LU R6, [R1+0x1efc] ;  /* 0x001efc0001067983 */ /* 0x002ee80000300800 */
[----:B------:R-:W3:Y:S01]  /*b0af0*/  LDL.LU R4, [R1+0x1f00] ;  /* 0x001f000001047983 */ /* 0x000ee20000300800 */
[----:B--2---:R-:W-:-:S03]  /*b0b00*/  MOV R117, R115 ;  /* 0x0000007300757202 */ /* 0x004fc60000000f00 */
[----:B------:R-:W-:Y:S01]  /*b0b10*/  STL [R1+0x1e00], R114 ;  /* 0x001e007201007387 */ /* 0x000fe20000100800 */
[----:B------:R-:W-:-:S03]  /*b0b20*/  IMAD.MOV.U32 R116, RZ, RZ, R114 ;  /* 0x000000ffff747224 */ /* 0x000fc600078e0072 */
[----:B------:R1:W-:Y:S04]  /*b0b30*/  STL [R1+0x1dfc], R115 ;  /* 0x001dfc7301007387 */ /* 0x0003e80000100800 */
[----:B------:R-:W-:Y:S04]  /*b0b40*/  STL [R1+0x1e40], R8 ;  /* 0x001e400801007387 */ /* 0x000fe80000100800 */
[----:B------:R2:W-:Y:S04]  /*b0b50*/  LDGSTS.E [R3+0xa80], desc[UR60][R116.64], P0 ;  /* 0x00a8000074037fae */ /* 0x0005e8000812187c */
[----:B-1----:R-:W3:Y:S04]  /*b0b60*/  LDL.LU R115, [R1+0x1f3c] ;  /* 0x001f3c0001737983 */ /* 0x002ee80000300800 */
[----:B------:R1:W-:Y:S04]  /*b0b70*/  STL [R1+0x1e3c], R9 ;  /* 0x001e3c0901007387 */ /* 0x0003e80000100800 */
[----:B------:R-:W3:Y:S01]  /*b0b80*/  LDL.LU R114, [R1+0x1f40] ;  /* 0x001f400001727983 */ /* 0x000ee20000300800 */
[----:B------:R-:W-:Y:S01]  /*b0b90*/  IADD3 R12, P1, R12, R5, RZ ;  /* 0x000000050c0c7210 */ /* 0x000fe20007f3e0ff */
[----:B--2---:R-:W-:Y:S01]  /*b0ba0*/  IMAD.MOV.U32 R116, RZ, RZ, R8 ;  /* 0x000000ffff747224 */ /* 0x004fe200078e0008 */
[----:B------:R-:W-:-:S02]  /*b0bb0*/  MOV R117, R9 ;  /* 0x0000000900757202 */ /* 0x000fc40000000f00 */
[----:B-1----:R-:W2:Y:S04]  /*b0bc0*/  LDL.LU R9, [R1+0x1f7c] ;  /* 0x001f7c0001097983 */ /* 0x002ea80000300800 */
[----:B------:R-:W2:Y:S01]  /*b0bd0*/  LDL.LU R8, [R1+0x1f80] ;  /* 0x001f800001087983 */ /* 0x000ea20000300800 */
[----:B------:R-:W-:-:S03]  /*b0be0*/  IMAD.X R113, R113, 0x1, R0, P1 ;  /* 0x0000000171717824 */ /* 0x000fc600008e0600 */
[----:B------:R-:W-:Y:S04]  /*b0bf0*/  STL [R1+0x1e80], R12 ;  /* 0x001e800c01007387 */ /* 0x000fe80000100800 */
[----:B------:R1:W-:Y:S04]  /*b0c00*/  LDGSTS.E [R3+0xe80], desc[UR60][R116.64], P0 ;  /* 0x00e8000074037fae */ /* 0x0003e8000812187c */
[----:B------:R3:W-:Y:S01]  /*b0c10*/  STL [R1+0x1e7c], R113 ;  /* 0x001e7c7101007387 */ /* 0x0007e20000100800 */
[----:B-1----:R-:W-:Y:S01]  /*b0c20*/  MOV R117, R113 ;  /* 0x0000007100757202 */ /* 0x002fe20000000f00 */
[----:B------:R-:W-:-:S05]  /*b0c30*/  IMAD.MOV.U32 R116, RZ, RZ, R12 ;  /* 0x000000ffff747224 */ /* 0x000fca00078e000c */
[----:B------:R1:W-:Y:S01]  /*b0c40*/  LDGSTS.E [R3+0x1280], desc[UR60][R116.64], P0 ;  /* 0x0128000074037fae */ /* 0x0003e2000812187c */
[----:B----4-:R-:W-:-:S04]  /*b0c50*/  IADD3 R7, P4, R7, R5, RZ ;  /* 0x0000000507077210 */ /* 0x010fc80007f9e0ff */
[----:B---3--:R-:W-:Y:S01]  /*b0c60*/  IADD3.X R11, R11, R0, RZ, P4, !PT ;  /* 0x000000000b0b7210 */ /* 0x008fe200027fe4ff */
[----:B------:R-:W-:Y:S04]  /*b0c70*/  STL [R1+0x1ec0], R7 ;  /* 0x001ec00701007387 */ /* 0x000fe80000100800 */
[----:B------:R-:W3:Y:S04]  /*b0c80*/  LDL.LU R113, [R1+0x1fbc] ;  /* 0x001fbc0001717983 */ /* 0x000ee80000300800 */
[----:B------:R4:W-:Y:S04]  /*b0c90*/  STL [R1+0x1ebc], R11 ;  /* 0x001ebc0b01007387 */ /* 0x0009e80000100800 */
[----:B------:R-:W3:Y:S01]  /*b0ca0*/  LDL.LU R12, [R1+0x1fc0] ;  /* 0x001fc000010c7983 */ /* 0x000ee20000300800 */
[----:B-1----:R-:W-:Y:S01]  /*b0cb0*/  IMAD.MOV.U32 R116, RZ, RZ, R7 ;  /* 0x000000ffff747224 */ /* 0x002fe200078e0007 */
[----:B------:R-:W-:-:S02]  /*b0cc0*/  MOV R117, R11 ;  /* 0x0000000b00757202 */ /* 0x000fc40000000f00 */
[----:B----4-:R-:W4:Y:S01]  /*b0cd0*/  LDL.LU R11, [R1+0x1ffc] ;  /* 0x001ffc00010b7983 */ /* 0x010f220000300800 */
[----:B------:R-:W-:-:S03]  /*b0ce0*/  IADD3 R4, P1, R4, R5, RZ ;  /* 0x0000000504047210 */ /* 0x000fc60007f3e0ff */
[----:B------:R-:W4:Y:S02]  /*b0cf0*/  LDL.LU R7, [R1+0x2000] ;  /* 0x0020000001077983 */ /* 0x000f240000300800 */
[----:B------:R-:W-:Y:S02]  /*b0d00*/  IMAD.X R6, R6, 0x1, R0, P1 ;  /* 0x0000000106067824 */ /* 0x000fe400008e0600 */
[----:B------:R-:W-:Y:S04]  /*b0d10*/  STL [R1+0x1f00], R4 ;  /* 0x001f000401007387 */ /* 0x000fe80000100800 */
[----:B------:R1:W-:Y:S04]  /*b0d20*/  LDGSTS.E [R3+0x1680], desc[UR60][R116.64], P0 ;  /* 0x0168000074037fae */ /* 0x0003e8000812187c */
[----:B------:R1:W-:Y:S01]  /*b0d30*/  STL [R1+0x1efc], R6 ;  /* 0x001efc0601007387 */ /* 0x0003e20000100800 */
[----:B------:R-:W-:-:S04]  /*b0d40*/  IADD3 R114, P4, R114, R5, RZ ;  /* 0x0000000572727210 */ /* 0x000fc80007f9e0ff */
[----:B------:R-:W-:Y:S01]  /*b0d50*/  IADD3.X R115, R115, R0, RZ, P4, !PT ;  /* 0x0000000073737210 */ /* 0x000fe200027fe4ff */
[----:B------:R-:W-:Y:S01]  /*b0d60*/  STL [R1+0x1f40], R114 ;  /* 0x001f407201007387 */ /* 0x000fe20000100800 */
[----:B-1----:R-:W-:Y:S01]  /*b0d70*/  MOV R117, R6 ;  /* 0x0000000600757202 */ /* 0x002fe20000000f00 */
[----:B------:R-:W-:Y:S02]  /*b0d80*/  IMAD.MOV.U32 R116, RZ, RZ, R4 ;  /* 0x000000ffff747224 */ /* 0x000fe400078e0004 */
[----:B------:R-:W4:Y:S04]  /*b0d90*/  LDL.LU R6, [R1+0x203c] ;  /* 0x00203c0001067983 */ /* 0x000f280000300800 */
[----:B------:R1:W-:Y:S04]  /*b0da0*/  STL [R1+0x1f3c], R115 ;  /* 0x001f3c7301007387 */ /* 0x0003e80000100800 */
[----:B------:R-:W4:Y:S01]  /*b0db0*/  LDL.LU R4, [R1+0x2040] ;  /* 0x0020400001047983 */ /* 0x000f220000300800 */
[----:B--2---:R-:W-:-:S03]  /*b0dc0*/  IADD3 R8, P1, R8, R5, RZ ;  /* 0x0000000508087210 */ /* 0x004fc60007f3e0ff */
[----:B------:R2:W-:Y:S02]  /*b0dd0*/  LDGSTS.E [R3+0x1a80], desc[UR60][R116.64], P0 ;  /* 0x01a8000074037fae */ /* 0x0005e4000812187c */
[----:B------:R-:W-:Y:S02]  /*b0de0*/  IMAD.X R9, R9, 0x1, R0, P1 ;  /* 0x0000000109097824 */ /* 0x000fe400008e0600 */
[----:B--2---:R-:W-:Y:S01]  /*b0df0*/  IMAD.MOV.U32 R116, RZ, RZ, R114 ;  /* 0x000000ffff747224 */ /* 0x004fe200078e0072 */
[----:B------:R-:W-:Y:S02]  /*b0e00*/  MOV R117, R115 ;  /* 0x0000007300757202 */ /* 0x000fe40000000f00 */
[----:B-1----:R-:W2:Y:S04]  /*b0e10*/  LDL.LU R115, [R1+0x207c] ;  /* 0x00207c0001737983 */ /* 0x002ea80000300800 */
[----:B------:R-:W2:Y:S04]  /*b0e20*/  LDL.LU R114, [R1+0x2080] ;  /* 0x0020800001727983 */ /* 0x000ea80000300800 */
[----:B------:R-:W-:Y:S04]  /*b0e30*/  STL [R1+0x1f80], R8 ;  /* 0x001f800801007387 */ /* 0x000fe80000100800 */
[----:B------:R1:W-:Y:S04]  /*b0e40*/  LDGSTS.E [R3+0x1e80], desc[UR60][R116.64], P0 ;  /* 0x01e8000074037fae */ /* 0x0003e8000812187c */
[----:B------:R3:W-:Y:S01]  /*b0e50*/  STL [R1+0x1f7c], R9 ;  /* 0x001f7c0901007387 */ /* 0x0007e20000100800 */
[----:B-1----:R-:W-:Y:S01]  /*b0e60*/  MOV R117, R9 ;  /* 0x0000000900757202 */ /* 0x002fe20000000f00 */
[----:B------:R-:W-:-:S05]  /*b0e70*/  IMAD.MOV.U32 R116, RZ, RZ, R8 ;  /* 0x000000ffff747224 */ /* 0x000fca00078e0008 */
[----:B------:R1:W-:Y:S01]  /*b0e80*/  LDGSTS.E [R3+0x2280], desc[UR60][R116.64], P0 ;  /* 0x0228000074037fae */ /* 0x0003e2000812187c */
[----:B---3--:R-:W-:-:S04]  /*b0e90*/  IADD3 R12, P4, R12, R5, RZ ;  /* 0x000000050c0c7210 */ /* 0x008fc80007f9e0ff */
[----:B------:R-:W-:Y:S01]  /*b0ea0*/  IADD3.X R113, R113, R0, RZ, P4, !PT ;  /* 0x0000000071717210 */ /* 0x000fe200027fe4ff */
[----:B------:R-:W-:Y:S04]  /*b0eb0*/  STL [R1+0x1fc0], R12 ;  /* 0x001fc00c01007387 */ /* 0x000fe80000100800 */
[----:B------:R-:W3:Y:S04]  /*b0ec0*/  LDL.LU R9, [R1+0x20bc] ;  /* 0x0020bc0001097983 */ /* 0x000ee80000300800 */
[----:B------:R1:W-:Y:S01]  /*b0ed0*/  STL [R1+0x1fbc], R113 ;  /* 0x001fbc7101007387 */ /* 0x0003e20000100800 */
[----:B----4-:R-:W-:-:S03]  /*b0ee0*/  IADD3 R7, P1, R7, R5, RZ ;  /* 0x0000000507077210 */ /* 0x010fc60007f3e0ff */
[----:B------:R-:W4:Y:S01]  /*b0ef0*/  LDL.LU R8, [R1+0x20c0] ;  /* 0x0020c00001087983 */ /* 0x000f220000300800 */
[----:B-1----:R-:W-:Y:S01]  /*b0f00*/  IMAD.MOV.U32 R116, RZ, RZ, R12 ;  /* 0x000000ffff747224 */ /* 0x002fe200078e000c */
[----:B------:R-:W-:Y:S01]  /*b0f10*/  MOV R117, R113 ;  /* 0x0000007100757202 */ /* 0x000fe20000000f00 */
[----:B------:R-:W-:Y:S01]  /*b0f20*/  IMAD.X R11, R11, 0x1, R0, P1 ;  /* 0x000000010b0b7824 */ /* 0x000fe200008e0600 */
[----:B------:R-:W3:Y:S04]  /*b0f30*/  LDL.LU R113, [R1+0x20fc] ;  /* 0x0020fc0001717983 */ /* 0x000ee80000300800 */
[----:B------:R-:W3:Y:S04]  /*b0f40*/  LDL.LU R12, [R1+0x2100] ;  /* 0x00210000010c7983 */ /* 0x000ee80000300800 */
        /* <DEDUP_REMOVED lines=8> */
[----:B------:R-:W3:Y:S04]  /*b0fd0*/  LDL.LU R11, [R1+0x213c] ;  /* 0x00213c00010b7983 */ /* 0x000ee80000300800 */
[----:B------:R1:W-:Y:S04]  /*b0fe0*/  STL [R1+0x203c], R6 ;  /* 0x00203c0601007387 */ /* 0x0003e80000100800 */
[----:B------:R-:W3:Y:S04]  /*b0ff0*/  LDL.LU R7, [R1+0x2140] ;  /* 0x0021400001077983 */ /* 0x000ee80000300800 */
[----:B------:R1:W-:Y:S01]  /*b1000*/  LDGSTS.E [R3+0x2a80], desc[UR60][R116.64], P0 ;  /* 0x02a8000074037fae */ /* 0x0003e2000812187c */
[----:B--2---:R-:W-:-:S05]  /*b1010*/  IADD3 R114, P1, R114, R5, RZ ;  /* 0x0000000572727210 */ /* 0x004fca0007f3e0ff */
[----:B------:R-:W-:Y:S02]  /*b1020*/  IMAD.X R115, R115, 0x1, R0, P1 ;  /* 0x0000000173737824 */ /* 0x000fe400008e0600 */
[----:B-1----:R-:W-:Y:S01]  /*b1030*/  IMAD.MOV.U32 R116, RZ, RZ, R4 ;  /* 0x000000ffff747224 */ /* 0x002fe200078e0004 */
[----:B------:R-:W-:Y:S02]  /*b1040*/  MOV R117, R6 ;  /* 0x0000000600757202 */ /* 0x000fe40000000f00 */
[----:B------:R-:W2:Y:S04]  /*b1050*/  LDL.LU R6, [R1+0x217c] ;  /* 0x00217c0001067983 */ /* 0x000ea80000300800 */
[----:B------:R-:W2:Y:S04]  /*b1060*/  LDL.LU R4, [R1+0x2180] ;  /* 0x0021800001047983 */ /* 0x000ea80000300800 */
        /* <DEDUP_REMOVED lines=10> */
[----:B------:R4:W-:Y:S01]  /*b1110*/  STL [R1+0x20bc], R9 ;  /* 0x0020bc0901007387 */ /* 0x0009e20000100800 */
[----:B------:R-:W-:-:S03]  /*b1120*/  IADD3 R12, P1, R12, R5, RZ ;  /* 0x000000050c0c7210 */ /* 0x000fc60007f3e0ff */
[----:B------:R-:W3:Y:S01]  /*b1130*/  LDL.LU R114, [R1+0x21c0] ;  /* 0x0021c00001727983 */ /* 0x000ee20000300800 */
[----:B-1----:R-:W-:Y:S01]  /*b1140*/  IMAD.MOV.U32 R116, RZ, RZ, R8 ;  /* 0x000000ffff747224 */ /* 0x002fe200078e0008 */
[----:B------:R-:W-:Y:S01]  /*b1150*/  MOV R117, R9 ;  /* 0x0000000900757202 */ /* 0x000fe20000000f00 */
[----:B------:R-:W-:Y:S01]  /*b1160*/  IMAD.X R113, R113, 0x1, R0, P1 ;  /* 0x0000000171717824 */ /* 0x000fe200008e0600 */
[----:B----4-:R-:W4:Y:S04]  /*b1170*/  LDL.LU R9, [R1+0x21fc] ;  /* 0x0021fc0001097983 */ /* 0x010f280000300800 */
[----:B------:R-:W4:Y:S04]  /*b1180*/  LDL.LU R8, [R1+0x2200] ;  /* 0x0022000001087983 */ /* 0x000f280000300800 */
        /* <DEDUP_REMOVED lines=10> */
[----:B------:R-:W4:Y:S04]  /*b1230*/  LDL.LU R12, [R1+0x2240] ;  /* 0x00224000010c7983 */ /* 0x000f280000300800 */
        /* <DEDUP_REMOVED lines=102> */
[----:B------:R2:W-:Y:S01]  /*b18a0*/  STL [R1+0x2460], R114 ;  /* 0x0024607201007387 */ /* 0x0005e20000100800 */
[----:B-1----:R-:W-:Y:S01]  /*b18b0*/  MOV R117, R6 ;  /* 0x0000000600757202 */ /* 0x002fe20000000f00 */
[----:B------:R-:W-:Y:S02]  /*b18c0*/  IMAD.MOV.U32 R116, RZ, RZ, R4 ;  /* 0x000000ffff747224 */ /* 0x000fe400078e0004 */
[----:B------:R-:W3:Y:S04]  /*b18d0*/  LDL.LU R6, [R1+0x253c] ;  /* 0x00253c0001067983 */ /* 0x000ee80000300800 */
[----:B------:R1:W-:Y:S04]  /*b18e0*/  STL [R1+0x245c], R115 ;  /* 0x00245c7301007387 */ /* 0x0003e80000100800 */
[----:B------:R-:W3:Y:S04]  /*b18f0*/  LDL.LU R4, [R1+0x2540] ;  /* 0x0025400001047983 */ /* 0x000ee80000300800 */
[----:B------:R-:W3:Y:S01]  /*b1900*/  LDL.LU.64 R118, [R1+0x1230] ;  /* 0x0012300001767983 */ /* 0x000ee20000300a00 */
[----:B--2---:R-:W-:-:S03]  /*b1910*/  IADD3 R8, P1, R8, R5, RZ ;  /* 0x0000000508087210 */ /* 0x004fc60007f3e0ff */
[----:B------:R-:W-:Y:S02]  /*b1920*/  LDGSTS.E [R3+0x6a80], desc[UR60][R116.64], P0 ;  /* 0x06a8000074037fae */ /* 0x000fe4000812187c */
[----:B------:R-:W-:Y:S02]  /*b1930*/  IMAD.X R9, R9, 0x1, R0, P1 ;  /* 0x0000000109097824 */ /* 0x000fe400008e0600 */
[----:B------:R-:W-:Y:S04]  /*b1940*/  STL [R1+0x2498], R8 ;  /* 0x0024980801007387 */ /* 0x000fe80000100800 */
[----:B------:R2:W-:Y:S04]  /*b1950*/  LDGSTS.E [R3+0x6e80], desc[UR60][R114.64], P0 ;  /* 0x06e8000072037fae */ /* 0x0005e8000812187c */
[----:B------:R4:W-:Y:S01]  /*b1960*/  STL [R1+0x2494], R9 ;  /* 0x0024940901007387 */ /* 0x0009e20000100800 */
[----:B--2---:R-:W-:Y:S01]  /*b1970*/  IMAD.MOV.U32 R114, RZ, RZ, R8 ;  /* 0x000000ffff727224 */ /* 0x004fe200078e0008 */
[----:B-1----:R-:W-:-:S05]  /*b1980*/  MOV R115, R9 ;  /* 0x0000000900737202 */ /* 0x002fca0000000f00 */
[----:B------:R-:W-:Y:S01]  /*b1990*/  LDGSTS.E [R3+0x7280], desc[UR60][R114.64], P0 ;  /* 0x0728000072037fae */ /* 0x000fe2000812187c */
[----:B----4-:R-:W-:-:S05]  /*b19a0*/  IADD3 R12, P4, R12, R5, RZ ;  /* 0x000000050c0c7210 */ /* 0x010fca0007f9e0ff */
[----:B------:R-:W-:Y:S04]  /*b19b0*/  STL [R1+0x24e0], R12 ;  /* 0x0024e00c01007387 */ /* 0x000fe80000100800 */
[----:B------:R-:W2:Y:S01]  /*b19c0*/  LDL.LU.64 R8, [R1+0x1110] ;  /* 0x0011100001087983 */ /* 0x000ea20000300a00 */
[----:B---3--:R-:W-:Y:S02]  /*b19d0*/  IADD3.X R113, R113, R0, RZ, P4, !PT ;  /* 0x0000000071717210 */ /* 0x008fe400027fe4ff */
[----:B------:R-:W-:Y:S01]  /*b19e0*/  IADD3 R7, P1, R7, R5, RZ ;  /* 0x0000000507077210 */ /* 0x000fe20007f3e0ff */
[----:B------:R-:W-:Y:S01]  /*b19f0*/  IMAD.MOV.U32 R120, RZ, RZ, R12 ;  /* 0x000000ffff787224 */ /* 0x000fe200078e000c */
[----:B------:R-:W-:Y:S01]  /*b1a00*/  MOV R121, R113 ;  /* 0x0000007100797202 */ /* 0x000fe20000000f00 */
[----:B------:R-:W-:Y:S02]  /*b1a10*/  STL [R1+0x24dc], R113 ;  /* 0x0024dc7101007387 */ /* 0x000fe40000100800 */
[----:B------:R-:W-:-:S02]  /*b1a20*/  IMAD.X R11, R11, 0x1, R0, P1 ;  /* 0x000000010b0b7824 */ /* 0x000fc400008e0600 */
[----:B------:R-:W3:Y:S04]  /*b1a30*/  LDL.LU.64 R116, [R1+0x10e8] ;  /* 0x0010e80001747983 */ /* 0x000ee80000300a00 */
[----:B------:R1:W-:Y:S04]  /*b1a40*/  LDGSTS.E [R3+0x7680], desc[UR60][R120.64], P0 ;  /* 0x0768000078037fae */ /* 0x0003e8000812187c */
[----:B------:R-:W4:Y:S04]  /*b1a50*/  LDL.LU.64 R114, [R1+0x10c0] ;  /* 0x0010c00001727983 */ /* 0x000f280000300a00 */
[----:B------:R-:W-:Y:S01]  /*b1a60*/  STL [R1+0x2510], R7 ;  /* 0x0025100701007387 */ /* 0x000fe20000100800 */
[----:B-1----:R-:W-:Y:S01]  /*b1a70*/  IMAD.MOV.U32 R120, RZ, RZ, R7 ;  /* 0x000000ffff787224 */ /* 0x002fe200078e0007 */
[----:B------:R-:W-:-:S02]  /*b1a80*/  MOV R121, R11 ;  /* 0x0000000b00797202 */ /* 0x000fc40000000f00 */
[----:B------:R-:W-:Y:S04]  /*b1a90*/  STL [R1+0x250c], R11 ;  /* 0x00250c0b01007387 */ /* 0x000fe80000100800 */
[----:B------:R1:W-:Y:S01]  /*b1aa0*/  LDGSTS.E [R3+0x7a80], desc[UR60][R120.64], P0 ;  /* 0x07a8000078037fae */ /* 0x0003e2000812187c */
[----:B------:R-:W-:-:S04]  /*b1ab0*/  IADD3 R4, P4, R4, R5, RZ ;  /* 0x0000000504047210 */ /* 0x000fc80007f9e0ff */
[----:B------:R-:W-:Y:S01]  /*b1ac0*/  IADD3.X R6, R6, R0, RZ, P4, !PT ;  /* 0x0000000006067210 */ /* 0x000fe200027fe4ff */
[----:B------:R-:W-:Y:S03]  /*b1ad0*/  STL [R1+0x2540], R4 ;  /* 0x0025400401007387 */ /* 0x000fe60000100800 */
[----:B-1----:R-:W-:Y:S01]  /*b1ae0*/  MOV R121, R6 ;  /* 0x0000000600797202 */ /* 0x002fe20000000f00 */
[----:B------:R1:W-:Y:S04]  /*b1af0*/  STL [R1+0x253c], R6 ;  /* 0x00253c0601007387 */ /* 0x0003e80000100800 */
[----:B-1----:R-:W4:Y:S04]  /*b1b00*/  LDL.LU.64 R6, [R1+0x1098] ;  /* 0x0010980001067983 */ /* 0x002f280000300a00 */
[----:B------:R-:W4:Y:S01]  /*b1b10*/  LDL.LU.64 R124, [R1+0xfa0] ;  /* 0x000fa000017c7983 */ /* 0x000f220000300a00 */
[----:B------:R-:W-:Y:S01]  /*b1b20*/  IMAD.MOV.U32 R120, RZ, RZ, R4 ;  /* 0x000000ffff787224 */ /* 0x000fe200078e0004 */
[----:B------:R-:W-:-:S02]  /*b1b30*/  IADD3 R136, P1, R118, R5, RZ ;  /* 0x0000000576887210 */ /* 0x000fc40007f3e0ff */
[----:B------:R-:W4:Y:S03]  /*b1b40*/  LDL.LU.64 R122, [R1+0xf80] ;  /* 0x000f8000017a7983 */ /* 0x000f260000300a00 */
[----:B------:R-:W-:Y:S01]  /*b1b50*/  IMAD.X R4, R119, 0x1, R0, P1 ;  /* 0x0000000177047824 */ /* 0x000fe200008e0600 */
[----:B------:R1:W-:Y:S04]  /*b1b60*/  LDGSTS.E [R3+0x7e80], desc[UR60][R120.64], P0 ;  /* 0x07e8000078037fae */ /* 0x0003e8000812187c */
[----:B------:R-:W4:Y:S01]  /*b1b70*/  LDL.LU.64 R120, [R1+0xf60] ;  /* 0x000f600001787983 */ /* 0x000f220000300a00 */
[----:B--2---:R-:W-:-:S04]  /*b1b80*/  IADD3 R134, P1, R8, R5, RZ ;  /* 0x0000000508867210 */ /* 0x004fc80007f3e0ff */
[----:B------:R-:W-:Y:S02]  /*b1b90*/  IADD3.X R135, R9, R0, RZ, P1, !PT ;  /* 0x0000000009877210 */ /* 0x000fe40000ffe4ff */
[----:B------:R-:W1:Y:S01]  /*b1ba0*/  LDL.LU.64 R8, [R1+0xf40] ;  /* 0x000f400001087983 */ /* 0x000e620000300a00 */
[----:B---3--:R-:W-:-:S03]  /*b1bb0*/  IADD3 R132, P1, R116, R5, RZ ;  /* 0x0000000574847210 */ /* 0x008fc60007f3e0ff */
[----:B------:R-:W2:Y:S02]  /*b1bc0*/  LDL.LU.64 R118, [R1+0xf20] ;  /* 0x000f200001767983 */ /* 0x000ea40000300a00 */
[----:B------:R-:W-:Y:S02]  /*b1bd0*/  IMAD.X R133, R117, 0x1, R0, P1 ;  /* 0x0000000175857824 */ /* 0x000fe400008e0600 */
[----:B------:R-:W3:Y:S01]  /*b1be0*/  LDL.LU.64 R116, [R1+0xf00] ;  /* 0x000f000001747983 */ /* 0x000ee20000300a00 */
[----:B----4-:R-:W-:-:S04]  /*b1bf0*/  IADD3 R130, P1, R114, R5, RZ ;  /* 0x0000000572827210 */ /* 0x010fc80007f3e0ff */
[----:B------:R-:W-:Y:S02]  /*b1c00*/  IADD3.X R131, R115, R0, RZ, P1, !PT ;  /* 0x0000000073837210 */ /* 0x000fe40000ffe4ff */
[----:B------:R-:W4:Y:S01]  /*b1c10*/  LDL.LU.64 R114, [R1+0xe40] ;  /* 0x000e400001727983 */ /* 0x000f220000300a00 */
[----:B------:R-:W-:-:S05]  /*b1c20*/  IADD3 R128, P1, R6, R5, RZ ;  /* 0x0000000506807210 */ /* 0x000fca0007f3e0ff */
[----:B------:R-:W-:Y:S02]  /*b1c30*/  IMAD.X R129, R7, 0x1, R0, P1 ;  /* 0x0000000107817824 */ /* 0x000fe400008e0600 */
[----:B------:R-:W4:Y:S04]  /*b1c40*/  LDL.LU.64 R6, [R1+0xe28] ;  /* 0x000e280001067983 */ /* 0x000f280000300a00 */
[----:B------:R-:W4:Y:S01]  /*b1c50*/  LDL.LU.64 R138, [R1+0xe10] ;  /* 0x000e1000018a7983 */ /* 0x000f220000300a00 */
[----:B------:R-:W-:-:S04]  /*b1c60*/  IADD3 R126, P1, R124, R5, RZ ;  /* 0x000000057c7e7210 */ /* 0x000fc80007f3e0ff */
[----:B------:R-:W-:Y:S02]  /*b1c70*/  IADD3.X R127, R125, R0, RZ, P1, !PT ;  /* 0x000000007d7f7210 */ /* 0x000fe40000ffe4ff */
[----:B------:R-:W-:-:S05]  /*b1c80*/  IADD3 R124, P1, R122, R5, RZ ;  /* 0x000000057a7c7210 */ /* 0x000fca0007f3e0ff */
[----:B------:R-:W-:Y:S01]  /*b1c90*/  IMAD.X R125, R123, 0x1, R0, P1 ;  /* 0x000000017b7d7824 */ /* 0x000fe200008e0600 */
[----:B------:R-:W-:-:S04]  /*b1ca0*/  IADD3 R122, P1, R120, R5, RZ ;  /* 0x00000005787a7210 */ /* 0x000fc80007f3e0ff */
[----:B------:R-:W-:Y:S01]  /*b1cb0*/  IADD3.X R123, R121, R0, RZ, P1, !PT ;  /* 0x00000000797b7210 */ /* 0x000fe20000ffe4ff */
[----:B------:R-:W-:-:S05]  /*b1cc0*/  IMAD.MOV.U32 R137, RZ, RZ, R4 ;  /* 0x000000ffff897224 */ /* 0x000fca00078e0004 */
[----:B------:R-:W-:Y:S04]  /*b1cd0*/  STL.64 [R1+0x1230], R136 ;  /* 0x0012308801007387 */ /* 0x000fe80000100a00 */
[----:B------:R-:W-:Y:S04]  /*b1ce0*/  STL.64 [R1+0x1110], R134 ;  /* 0x0011108601007387 */ /* 0x000fe80000100a00 */
[----:B------:R-:W-:Y:S04]  /*b1cf0*/  STL.64 [R1+0x10e8], R132 ;  /* 0x0010e88401007387 */ /* 0x000fe80000100a00 */
[----:B------:R-:W-:Y:S04]  /*b1d00*/  STL.64 [R1+0x10c0], R130 ;  /* 0x0010c08201007387 */ /* 0x000fe80000100a00 */
        /* <DEDUP_REMOVED lines=11> */
[----:B------:R-:W-:Y:S01]  /*b1dc0*/  LDGSTS.E [R3+0x21e80], desc[UR60][R122.64], P0 ;  /* 0x21e800007a037fae */ /* 0x000fe2000812187c */
[----:B-1----:R-:W-:-:S05]  /*b1dd0*/  IADD3 R120, P1, R8, R5, RZ ;  /* 0x0000000508787210 */ /* 0x002fca0007f3e0ff */
[----:B------:R-:W-:Y:S01]  /*b1de0*/  IMAD.X R121, R9, 0x1, R0, P1 ;  /* 0x0000000109797824 */ /* 0x000fe200008e0600 */
[----:B--2---:R-:W-:-:S04]  /*b1df0*/  IADD3 R8, P1, R118, R5, RZ ;  /* 0x0000000576087210 */ /* 0x004fc80007f3e0ff */
[----:B------:R-:W-:Y:S01]  /*b1e00*/  IADD3.X R9, R119, R0, RZ, P1, !PT ;  /* 0x0000000077097210 */ /* 0x000fe20000ffe4ff */
[----:B------:R-:W-:Y:S01]  /*b1e10*/  LDGSTS.E [R3+0x22280], desc[UR60][R120.64], P0 ;  /* 0x2228000078037fae */ /* 0x000fe2000812187c */
[----:B---3--:R-:W-:-:S03]  /*b1e20*/  IADD3 R118, P1, R116, R5, RZ ;  /* 0x0000000574767210 */ /* 0x008fc60007f3e0ff */
[----:B------:R-:W-:Y:S02]  /*b1e30*/  STL.64 [R1+0xf40], R120 ;  /* 0x000f407801007387 */ /* 0x000fe40000100a00 */
[----:B------:R-:W-:Y:S01]  /*b1e40*/  IMAD.X R119, R117, 0x1, R0, P1 ;  /* 0x0000000175777824 */ /* 0x000fe200008e0600 */
[-C--:B----4-:R-:W-:Y:S01]  /*b1e50*/  IADD3 R116, P1, R114, R5.reuse, RZ ;  /* 0x0000000572747210 */ /* 0x090fe20007f3e0ff */
[----:B------:R1:W-:Y:S03]  /*b1e60*/  LDGSTS.E [R3+0x22680], desc[UR60][R8.64], P0 ;  /* 0x2268000008037fae */ /* 0x0003e6000812187c */
[----:B------:R-:W-:Y:S01]  /*b1e70*/  IADD3.X R117, R115, R0, RZ, P1, !PT ;  /* 0x0000000073757210 */ /* 0x000fe20000ffe4ff */
[----:B------:R2:W-:Y:S04]  /*b1e80*/  STL.64 [R1+0xf20], R8 ;  /* 0x000f200801007387 */ /* 0x0005e80000100a00 */
[----:B------:R3:W-:Y:S01]  /*b1e90*/  LDGSTS.E [R3+0x22a80], desc[UR60][R118.64], P0 ;  /* 0x22a8000076037fae */ /* 0x0007e2000812187c */
[----:B------:R-:W-:-:S03]  /*b1ea0*/  IADD3 R114, P1, R6, R5, RZ ;  /* 0x0000000506727210 */ /* 0x000fc60007f3e0ff */
[----:B------:R-:W-:Y:S02]  /*b1eb0*/  STL.64 [R1+0xf00], R118 ;  /* 0x000f007601007387 */ /* 0x000fe40000100a00 */
[----:B------:R-:W-:Y:S01]  /*b1ec0*/  IMAD.X R115, R7, 0x1, R0, P1 ;  /* 0x0000000107737824 */ /* 0x000fe200008e0600 */
[-C--:B------:R-:W-:Y:S01]  /*b1ed0*/  IADD3 R6, P1, R138, R5.reuse, RZ ;  /* 0x000000058a067210 */ /* 0x080fe20007f3e0ff */
[----:B------:R4:W-:Y:S03]  /*b1ee0*/  LDGSTS.E [R3+0x22e80], desc[UR60][R116.64], P0 ;  /* 0x22e8000074037fae */ /* 0x0009e6000812187c */
[----:B------:R-:W-:Y:S01]  /*b1ef0*/  IADD3.X R7, R139, R0, RZ, P1, !PT ;  /* 0x000000008b077210 */ /* 0x000fe20000ffe4ff */
[----:B------:R1:W-:Y:S01]  /*b1f00*/  STL.64 [R1+0xe40], R116 ;  /* 0x000e407401007387 */ /* 0x0003e20000100a00 */
[----:B------:R-:W-:-:S03]  /*b1f10*/  IADD3 R252, P1, R250, R5, RZ ;  /* 0x00000005fafc7210 */ /* 0x000fc60007f3e0ff */
[----:B------:R4:W-:Y:S02]  /*b1f20*/  LDGSTS.E [R3+0x23280], desc[UR60][R114.64], P0 ;  /* 0x2328000072037fae */ /* 0x0009e4000812187c */
[----:B------:R-:W-:Y:S01]  /*b1f30*/  IMAD.X R250, R251, 0x1, R0, P1 ;  /* 0x00000001fbfa7824 */ /* 0x000fe200008e0600 */
[-C--:B------:R-:W-:Y:S01]  /*b1f40*/  IADD3 R151, P1, R244, R5.reuse, RZ ;  /* 0x00000005f4977210 */ /* 0x080fe20007f3e0ff */
[----:B------:R3:W-:Y:S03]  /*b1f50*/  STL.64 [R1+0xe28], R114 ;  /* 0x000e287201007387 */ /* 0x0007e60000100a00 */
[----:B------:R-:W-:Y:S01]  /*b1f60*/  IADD3.X R244, R245, R0, RZ, P1, !PT ;  /* 0x00000000f5f47210 */ /* 0x000fe20000ffe4ff */
[----:B------:R-:W-:Y:S01]  /*b1f70*/  LDGSTS.E [R3+0x23680], desc[UR60][R6.64], P0 ;  /* 0x2368000006037fae */ /* 0x000fe2000812187c */
        /* <DEDUP_REMOVED lines=30> */
[----:B------:R-:W-:Y:S01]  /*b2160*/  IADD3 R11, P1, R204, R5, RZ ;  /* 0x00000005cc0b7210 */ /* 0x000fe20007f3e0ff */
[----:B------:R4:W-:Y:S03]  /*b2170*/  STL.64 [R1+0xe10], R6 ;  /* 0x000e100601007387 */ /* 0x0009e60000100a00 */
[----:B------:R-:W-:Y:S01]  /*b2180*/  IADD3.X R204, R205, R0, RZ, P1, !PT ;  /* 0x00000000cdcc7210 */ /* 0x000fe20000ffe4ff */
[----:B--2---:R-:W2:Y:S03]  /*b2190*/  LDL.LU R9, [R1+0x1d88] ;  /* 0x001d880001097983 */ /* 0x004ea60000300800 */
[----:B------:R-:W-:Y:S01]  /*b21a0*/  MOV R205, R204 ;  /* 0x000000cc00cd7202 */ /* 0x000fe20000000f00 */
[----:B------:R-:W-:Y:S01]  /*b21b0*/  IMAD.MOV.U32 R204, RZ, RZ, R11 ;  /* 0x000000ffffcc7224 */ /* 0x000fe200078e000b */
[----:B------:R-:W2:Y:S04]  /*b21c0*/  LDL.LU R8, [R1+0x1dc8] ;  /* 0x001dc80001087983 */ /* 0x000ea80000300800 */
[----:B------:R-:W2:Y:S01]  /*b21d0*/  LDL.LU R11, [R1+0x1d84] ;  /* 0x001d8400010b7983 */ /* 0x000ea20000300800 */
[----:B------:R-:W-:-:S03]  /*b21e0*/  MOV R209, R208 ;  /* 0x000000d000d17202 */ /* 0x000fc60000000f00 */
[----:B-1----:R-:W2:Y:S01]  /*b21f0*/  LDL.LU R116, [R1+0x1dc4] ;  /* 0x001dc40001747983 */ /* 0x002ea20000300800 */
[----:B------:R-:W-:-:S03]  /*b2200*/  IMAD.MOV.U32 R208, RZ, RZ, R113 ;  /* 0x000000ffffd07224 */ /* 0x000fc600078e0071 */
[----:B---3--:R-:W3:Y:S01]  /*b2210*/  LDL.LU R115, [R1+0x1e04] ;  /* 0x001e040001737983 */ /* 0x008ee20000300800 */
[----:B------:R-:W-:-:S03]  /*b2220*/  MOV R207, R206 ;  /* 0x000000ce00cf7202 */ /* 0x000fc60000000f00 */
[----:B------:R-:W3:Y:S01]  /*b2230*/  LDL.LU R114, [R1+0x1e08] ;  /* 0x001e080001727983 */ /* 0x000ee20000300800 */
[----:B------:R-:W-:-:S03]  /*b2240*/  IMAD.MOV.U32 R206, RZ, RZ, R12 ;  /* 0x000000ffffce7224 */ /* 0x000fc600078e000c */
[----:B------:R-:W3:Y:S04]  /*b2250*/  LDL.LU R113, [R1+0x1e44] ;  /* 0x001e440001717983 */ /* 0x000ee80000300800 */
[----:B------:R-:W3:Y:S01]  /*b2260*/  LDL.LU R12, [R1+0x1e48] ;  /* 0x001e4800010c7983 */ /* 0x000ee20000300800 */
        /* <DEDUP_REMOVED lines=13> */
[----:B------:R-:W-:Y:S01]  /*b2340*/  LDGSTS.E [R3+0x23a80], desc[UR60][R250.64], P0 ;  /* 0x23a80000fa037fae */ /* 0x000fe2000812187c */
[----:B------:R-:W-:Y:S01]  /*b2350*/  IMAD.MOV.U32 R226, RZ, RZ, R146 ;  /* 0x000000ffffe27224 */ /* 0x000fe200078e0092 */
[----:B------:R-:W-:Y:S01]  /*b2360*/  MOV R225, R224 ;  /* 0x000000e000e17202 */ /* 0x000fe20000000f00 */
[----:B------:R-:W-:Y:S01]  /*b2370*/  IMAD.MOV.U32 R224, RZ, RZ, R145 ;  /* 0x000000ffffe07224 */ /* 0x000fe200078e0091 */
[----:B----4-:R-:W4:Y:S01]  /*b2380*/  LDL.LU R7, [R1+0x1e84] ;  /* 0x001e840001077983 */ /* 0x010f220000300800 */
[----:B------:R-:W-:Y:S01]  /*b2390*/  MOV R223, R222 ;  /* 0x000000de00df7202 */ /* 0x000fe20000000f00 */
[----:B------:R-:W-:-:S02]  /*b23a0*/  IMAD.MOV.U32 R222, RZ, RZ, R144 ;  /* 0x000000ffffde7224 */ /* 0x000fc400078e0090 */
[----:B------:R-:W-:Y:S01]  /*b23b0*/  LDGSTS.E [R3+0x23e80], desc[UR60][R244.64], P0 ;  /* 0x23e80000f4037fae */ /* 0x000fe2000812187c */
[----:B------:R-:W-:Y:S01]  /*b23c0*/  MOV R221, R220 ;  /* 0x000000dc00dd7202 */ /* 0x000fe20000000f00 */
[----:B------:R-:W-:Y:S02]  /*b23d0*/  IMAD.MOV.U32 R220, RZ, RZ, R143 ;  /* 0x000000ffffdc7224 */ /* 0x000fe400078e008f */
[----:B------:R-:W4:Y:S01]  /*b23e0*/  LDL.LU R6, [R1+0x1e88] ;  /* 0x001e880001067983 */ /* 0x000f220000300800 */
[----:B------:R-:W-:-:S03]  /*b23f0*/  MOV R219, R218 ;  /* 0x000000da00db7202 */ /* 0x000fc60000000f00 */
[----:B------:R-:W-:Y:S01]  /*b2400*/  LDGSTS.E [R3+0x24280], desc[UR60][R238.64], P0 ;  /* 0x24280000ee037fae */ /* 0x000fe2000812187c */
[----:B------:R-:W-:Y:S01]  /*b2410*/  IMAD.MOV.U32 R218, RZ, RZ, R142 ;  /* 0x000000ffffda7224 */ /* 0x000fe200078e008e */
[----:B------:R-:W-:Y:S02]  /*b2420*/  MOV R217, R216 ;  /* 0x000000d800d97202 */ /* 0x000fe40000000f00 */
[----:B------:R-:W-:Y:S01]  /*b2430*/  LDGSTS.E [R3+0x24680], desc[UR60][R232.64], P0 ;  /* 0x24680000e8037fae */ /* 0x000fe2000812187c */
[----:B------:R-:W-:Y:S01]  /*b2440*/  IMAD.MOV.U32 R216, RZ, RZ, R141 ;  /* 0x000000ffffd87224 */ /* 0x000fe200078e008d */
[----:B------:R-:W-:Y:S02]  /*b2450*/  MOV R215, R214 ;  /* 0x000000d600d77202 */ /* 0x000fe40000000f00 */
[----:B------:R-:W-:Y:S01]  /*b2460*/  LDGSTS.E [R3+0x24a80], desc[UR60][R230.64], P0 ;  /* 0x24a80000e6037fae */ /* 0x000fe2000812187c */
[----:B------:R-:W-:Y:S01]  /*b2470*/  IMAD.MOV.U32 R214, RZ, RZ, R140 ;  /* 0x000000ffffd67224 */ /* 0x000fe200078e008c */
[----:B------:R-:W-:-:S02]  /*b2480*/  MOV R213, R212 ;  /* 0x000000d400d57202 */ /* 0x000fc40000000f00 */
[----:B------:R-:W-:Y:S01]  /*b2490*/  LDGSTS.E [R3+0x24e80], desc[UR60][R228.64], P0 ;  /* 0x24e80000e4037fae */ /* 0x000fe2000812187c */
[----:B------:R-:W-:Y:S01]  /*b24a0*/  IMAD.MOV.U32 R212, RZ, RZ, R139 ;  /* 0x000000ffffd47224 */ /* 0x000fe200078e008b */
[----:B------:R-:W-:Y:S02]  /*b24b0*/  MOV R211, R210 ;  /* 0x000000d200d37202 */ /* 0x000fe40000000f00 */
[----:B------:R-:W-:Y:S01]  /*b24c0*/  LDGSTS.E [R3+0x25280], desc[UR60][R226.64], P0 ;  /* 0x25280000e2037fae */ /* 0x000fe2000812187c */
[----:B------:R-:W-:Y:S01]  /*b24d0*/  IMAD.MOV.U32 R210, RZ, RZ, R138 ;  /* 0x000000ffffd27224 */ /* 0x000fe200078e008a */
[----:B------:R-:W-:Y:S02]  /*b24e0*/  LOP3.LUT R4, R10, 0x60, RZ, 0x3c, !PT ;  /* 0x000000600a047812 */ /* 0x000fe400078e3cff */
[----:B------:R-:W-:Y:S04]  /*b24f0*/  LDGSTS.E [R3+0x25680], desc[UR60][R224.64], P0 ;  /* 0x25680000e0037fae */ /* 0x000fe8000812187c */
[----:B------:R-:W-:Y:S04]  /*b2500*/  LDGSTS.E [R3+0x25a80], desc[UR60][R222.64], P0 ;  /* 0x25a80000de037fae */ /* 0x000fe8000812187c */
[----:B------:R-:W-:Y:S04]  /*b2510*/  LDGSTS.E [R3+0x25e80], desc[UR60][R220.64], P0 ;  /* 0x25e80000dc037fae */ /* 0x000fe8000812187c */
[----:B------:R-:W-:Y:S01]  /*b2520*/  LDGSTS.E [R3+0x26280], desc[UR60][R218.64], P0 ;  /* 0x26280000da037fae */ /* 0x000fe2000812187c */
[----:B------:R-:W-:-:S03]  /*b2530*/  IMAD.IADD R4, R4, 0x1, R15 ;  /* 0x0000000104047824 */ /* 0x000fc600078e020f */
[----:B------:R-:W-:Y:S04]  /*b2540*/  LDGSTS.E [R3+0x26680], desc[UR60][R216.64], P0 ;  /* 0x26680000d8037fae */ /* 0x000fe8000812187c */
[----:B------:R-:W-:Y:S04]  /*b2550*/  LDGSTS.E [R3+0x26a80], desc[UR60][R214.64], P0 ;  /* 0x26a80000d6037fae */ /* 0x000fe8000812187c */
[----:B------:R-:W-:Y:S04]  /*b2560*/  LDGSTS.E [R3+0x26e80], desc[UR60][R212.64], P0 ;  /* 0x26e80000d4037fae */ /* 0x000fe8000812187c */
[----:B------:R-:W-:Y:S04]  /*b2570*/  LDGSTS.E [R3+0x27280], desc[UR60][R210.64], P0 ;  /* 0x27280000d2037fae */ /* 0x000fe8000812187c */
[----:B------:R-:W-:Y:S04]  /*b2580*/  LDGSTS.E [R3+0x27680], desc[UR60][R208.64], P0 ;  /* 0x27680000d0037fae */ /* 0x000fe8000812187c */
[----:B------:R-:W-:Y:S04]  /*b2590*/  LDGSTS.E [R3+0x27a80], desc[UR60][R206.64], P0 ;  /* 0x27a80000ce037fae */ /* 0x000fe8000812187c */
[----:B------:R-:W-:Y:S01]  /*b25a0*/  LDGSTS.E [R3+0x27e80], desc[UR60][R204.64], P0 ;  /* 0x27e80000cc037fae */ /* 0x000fe2000812187c */
[----:B--2---:R-:W-:-:S02]  /*b25b0*/  IADD3 R9, P1, R9, R5, RZ ;  /* 0x0000000509097210 */ /* 0x004fc40007f3e0ff */
[----:B------:R-:W-:-:S03]  /*b25c0*/  IADD3 R8, P4, R8, R5, RZ ;  /* 0x0000000508087210 */ /* 0x000fc60007f9e0ff */
[----:B------:R-:W-:Y:S01]  /*b25d0*/  STL [R1+0x1d88], R9 ;  /* 0x001d880901007387 */ /* 0x000fe20000100800 */
[----:B------:R-:W-:-:S03]  /*b25e0*/  IADD3.X R11, R11, R0, RZ, P1, !PT ;  /* 0x000000000b0b7210 */ /* 0x000fc60000ffe4ff */
[----:B------:R-:W-:Y:S01]  /*b25f0*/  STL [R1+0x1dc8], R8 ;  /* 0x001dc80801007387 */ /* 0x000fe20000100800 */
[----:B------:R-:W-:Y:S01]  /*b2600*/  IMAD.MOV.U32 R118, RZ, RZ, R9 ;  /* 0x000000ffff767224 */ /* 0x000fe200078e0009 */
[----:B------:R-:W-:Y:S02]  /*b2610*/  MOV R119, R11 ;  /* 0x0000000b00777202 */ /* 0x000fe40000000f00 */
[----:B------:R1:W-:Y:S01]  /*b2620*/  STL [R1+0x1d84], R11 ;  /* 0x001d840b01007387 */ /* 0x0003e20000100800 */
[----:B------:R-:W-:-:S03]  /*b2630*/  IADD3.X R116, R116, R0, RZ, P4, !PT ;  /* 0x0000000074747210 */ /* 0x000fc600027fe4ff */
[----:B------:R-:W-:Y:S04]  /*b2640*/  LDGSTS.E [R4+0x300], desc[UR60][R118.64], P0 ;  /* 0x0030000076047fae */ /* 0x000fe8000812187c */
[----:B-1----:R-:W2:Y:S01]  /*b2650*/  LDL.LU R11, [R1+0x1ec4] ;  /* 0x001ec400010b7983 */ /* 0x002ea20000300800 */
[----:B---3--:R-:W-:-:S03]  /*b2660*/  IADD3 R114, P1, R114, R5, RZ ;  /* 0x0000000572727210 */ /* 0x008fc60007f3e0ff */
[----:B------:R-:W3:Y:S01]  /*b2670*/  LDL.LU R9, [R1+0x1ec8] ;  /* 0x001ec80001097983 */ /* 0x000ee20000300800 */
[----:B------:R-:W-:Y:S01]  /*b2680*/  IMAD.MOV.U32 R117, RZ, RZ, R116 ;  /* 0x000000ffff757224 */ /* 0x000fe200078e0074 */
[----:B------:R-:W-:Y:S01]  /*b2690*/  IADD3 R12, P4, R12, R5, RZ ;  /* 0x000000050c0c7210 */ /* 0x000fe20007f9e0ff */
[----:B------:R-:W-:Y:S01]  /*b26a0*/  IMAD.X R115, R115, 0x1, R0, P1 ;  /* 0x0000000173737824 */ /* 0x000fe200008e0600 */
[----:B------:R1:W-:Y:S02]  /*b26b0*/  STL [R1+0x1dc4], R116 ;  /* 0x001dc47401007387 */ /* 0x0003e40000100800 */
[----:B------:R-:W-:Y:S02]  /*b26c0*/  IADD3.X R113, R113, R0, RZ, P4, !PT ;  /* 0x0000000071717210 */ /* 0x000fe400027fe4ff */
[----:B-1----:R-:W-:Y:S02]  /*b26d0*/  MOV R116, R8 ;  /* 0x0000000800747202 */ /* 0x002fe40000000f00 */
[----:B------:R-:W2:Y:S04]  /*b26e0*/  LDL.LU R8, [R1+0x1f04] ;  /* 0x001f040001087983 */ /* 0x000ea80000300800 */
[----:B------:R-:W2:Y:S04]  /*b26f0*/  LDL.LU R3, [R1+0x1f08] ;  /* 0x001f080001037983 */ /* 0x000ea80000300800 */
[----:B------:R-:W-:Y:S04]  /*b2700*/  STL [R1+0x1e08], R114 ;  /* 0x001e087201007387 */ /* 0x000fe80000100800 */
[----:B------:R1:W-:Y:S04]  /*b2710*/  LDGSTS.E [R4+0x700], desc[UR60][R116.64], P0 ;  /* 0x0070000074047fae */ /* 0x0003e8000812187c */
[----:B------:R4:W-:Y:S04]  /*b2720*/  STL [R1+0x1e04], R115 ;  /* 0x001e047301007387 */ /* 0x0009e80000100800 */
[----:B------:R-:W-:Y:S01]  /*b2730*/  STL [R1+0x1e48], R12 ;  /* 0x001e480c01007387 */ /* 0x000fe20000100800 */
[----:B-1----:R-:W-:Y:S01]  /*b2740*/  MOV R117, R115 ;  /* 0x0000007300757202 */ /* 0x002fe20000000f00 */
[----:B------:R-:W-:-:S02]  /*b2750*/  IMAD.MOV.U32 R116, RZ, RZ, R114 ;  /* 0x000000ffff747224 */ /* 0x000fc400078e0072 */
[----:B----4-:R-:W4:Y:S04]  /*b2760*/  LDL.LU R115, [R1+0x1f44] ;  /* 0x001f440001737983 */ /* 0x010f280000300800 */
[----:B------:R1:W-:Y:S04]  /*b2770*/  STL [R1+0x1e44], R113 ;  /* 0x001e447101007387 */ /* 0x0003e80000100800 */
[----:B------:R-:W4:Y:S01]  /*b2780*/  LDL.LU R114, [R1+0x1f48] ;  /* 0x001f480001727983 */ /* 0x000f220000300800 */
[----:B------:R-:W-:-:S03]  /*b2790*/  IADD3 R6, P1, R6, R5, RZ ;  /* 0x0000000506067210 */ /* 0x000fc60007f3e0ff */
[----:B------:R1:W-:Y:S02]  /*b27a0*/  LDGSTS.E [R4+0xb00], desc[UR60][R116.64], P0 ;  /* 0x00b0000074047fae */ /* 0x0003e4000812187c */
[----:B------:R-:W-:Y:S02]  /*b27b0*/  IMAD.X R7, R7, 0x1, R0, P1 ;  /* 0x0000000107077824 */ /* 0x000fe400008e0600 */
[----:B-1----:R-:W-:Y:S01]  /*b27c0*/  IMAD.MOV.U32 R116, RZ, RZ, R12 ;  /* 0x000000ffff747224 */ /* 0x002fe200078e000c */
[----:B------:R-:W-:Y:S02]  /*b27d0*/  MOV R117, R113 ;  /* 0x0000007100757202 */ /* 0x000fe40000000f00 */
[----:B------:R-:W4:Y:S04]  /*b27e0*/  LDL.LU R113, [R1+0x1f84] ;  /* 0x001f840001717983 */ /* 0x000f280000300800 */
[----:B------:R-:W4:Y:S04]  /*b27f0*/  LDL.LU R12, [R1+0x1f88] ;  /* 0x001f8800010c7983 */ /* 0x000f280000300800 */
[----:B------:R-:W-:Y:S04]  /*b2800*/  STL [R1+0x1e88], R6 ;  /* 0x001e880601007387 */ /* 0x000fe80000100800 */
[----:B------:R1:W-:Y:S04]  /*b2810*/  LDGSTS.E [R4+0xf00], desc[UR60][R116.64], P0 ;  /* 0x00f0000074047fae */ /* 0x0003e8000812187c */
[----:B------:R2:W-:Y:S01]  /*b2820*/  STL [R1+0x1e84], R7 ;  /* 0x001e840701007387 */ /* 0x0005e20000100800 */
[----:B-1----:R-:W-:Y:S01]  /*b2830*/  MOV R117, R7 ;  /* 0x0000000700757202 */ /* 0x002fe20000000f00 */
[----:B------:R-:W-:-:S05]  /*b2840*/  IMAD.MOV.U32 R116, RZ, RZ, R6 ;  /* 0x000000ffff747224 */ /* 0x000fca00078e0006 */
[----:B------:R1:W-:Y:S01]  /*b2850*/  LDGSTS.E [R4+0x1300], desc[UR60][R116.64], P0 ;  /* 0x0130000074047fae */ /* 0x0003e2000812187c */
[----:B---3--:R-:W-:-:S04]  /*b2860*/  IADD3 R9, P4, R9, R5, RZ ;  /* 0x0000000509097210 */ /* 0x008fc80007f9e0ff */
[----:B--2---:R-:W-:Y:S01]  /*b2870*/  IADD3.X R11, R11, R0, RZ, P4, !PT ;  /* 0x000000000b0b7210 */ /* 0x004fe200027fe4ff */
[----:B------:R-:W-:Y:S04]  /*b2880*/  STL [R1+0x1ec8], R9 ;  /* 0x001ec80901007387 */ /* 0x000fe80000100800 */
[----:B------:R-:W2:Y:S04]  /*b2890*/  LDL.LU R7, [R1+0x1fc4] ;  /* 0x001fc40001077983 */ /* 0x000ea80000300800 */
[----:B------:R3:W-:Y:S04]  /*b28a0*/  STL [R1+0x1ec4], R11 ;  /* 0x001ec40b01007387 */ /* 0x0007e80000100800 */
[----:B------:R-:W2:Y:S01]  /*b28b0*/  LDL.LU R6, [R1+0x1fc8] ;  /* 0x001fc80001067983 */ /* 0x000ea20000300800 */
[----:B------:R-:W-:Y:S01]  /*b28c0*/  IADD3 R3, P1, R3, R5, RZ ;  /* 0x0000000503037210 */ /* 0x000fe20007f3e0ff */
[----:B-1----:R-:W-:Y:S01]  /*b28d0*/  IMAD.MOV.U32 R116, RZ, RZ, R9 ;  /* 0x000000ffff747224 */ /* 0x002fe200078e0009 */
[----:B------:R-:W-:-:S02]  /*b28e0*/  MOV R117, R11 ;  /* 0x0000000b00757202 */ /* 0x000fc40000000f00 */
[----:B---3--:R-:W3:Y:S01]  /*b28f0*/  LDL.LU R11, [R1+0x2004] ;  /* 0x00200400010b7983 */ /* 0x008ee20000300800 */
[----:B------:R-:W-:-:S03]  /*b2900*/  IMAD.X R8, R8, 0x1, R0, P1 ;  /* 0x0000000108087824 */ /* 0x000fc600008e0600 */
[----:B------:R-:W3:Y:S04]  /*b2910*/  LDL.LU R9, [R1+0x2008] ;  /* 0x0020080001097983 */ /* 0x000ee80000300800 */
[----:B------:R-:W-:Y:S04]  /*b2920*/  STL [R1+0x1f08], R3 ;  /* 0x001f080301007387 */ /* 0x000fe80000100800 */
[----:B------:R1:W-:Y:S04]  /*b2930*/  LDGSTS.E [R4+0x1700], desc[UR60][R116.64], P0 ;  /* 0x0170000074047fae */ /* 0x0003e8000812187c */
[----:B------:R1:W-:Y:S01]  /*b2940*/  STL [R1+0x1f04], R8 ;  /* 0x001f040801007387 */ /* 0x0003e20000100800 */
[----:B----4-:R-:W-:-:S04]  /*b2950*/  IADD3 R114, P4, R114, R5, RZ ;  /* 0x0000000572727210 */ /* 0x010fc80007f9e0ff */
        /* <DEDUP_REMOVED lines=8> */
[----:B------:R-:W-:-:S05]  /*b29e0*/  IADD3 R12, P1, R12, R5, RZ ;  /* 0x000000050c0c7210 */ /* 0x000fca0007f3e0ff */
        /* <DEDUP_REMOVED lines=11> */
[----:B--2---:R-:W-:-:S04]  /*b2aa0*/  IADD3 R6, P4, R6, R5, RZ ;  /* 0x0000000506067210 */ /* 0x004fc80007f9e0ff */
[----:B------:R-:W-:Y:S01]  /*b2ab0*/  IADD3.X R7, R7, R0, RZ, P4, !PT ;  /* 0x0000000007077210 */ /* 0x000fe200027fe4ff */
[----:B------:R-:W-:Y:S04]  /*b2ac0*/  STL [R1+0x1fc8], R6 ;  /* 0x001fc80601007387 */ /* 0x000fe80000100800 */
[----:B------:R-:W2:Y:S04]  /*b2ad0*/  LDL.LU R113, [R1+0x20c4] ;  /* 0x0020c40001717983 */ /* 0x000ea80000300800 */
[----:B------:R1:W-:Y:S01]  /*b2ae0*/  STL [R1+0x1fc4], R7 ;  /* 0x001fc40701007387 */ /* 0x0003e20000100800 */
[----:B---3--:R-:W-:-:S03]  /*b2af0*/  IADD3 R9, P1, R9, R5, RZ ;  /* 0x0000000509097210 */ /* 0x008fc60007f3e0ff */
[----:B------:R-:W3:Y:S01]  /*b2b00*/  LDL.LU R12, [R1+0x20c8] ;  /* 0x0020c800010c7983 */ /* 0x000ee20000300800 */
[----:B-1----:R-:W-:Y:S01]  /*b2b10*/  IMAD.MOV.U32 R116, RZ, RZ, R6 ;  /* 0x000000ffff747224 */ /* 0x002fe200078e0006 */
[----:B------:R-:W-:Y:S01]  /*b2b20*/  MOV R117, R7 ;  /* 0x0000000700757202 */ /* 0x000fe20000000f00 */
[----:B------:R-:W-:Y:S01]  /*b2b30*/  IMAD.X R11, R11, 0x1, R0, P1 ;  /* 0x000000010b0b7824 */ /* 0x000fe200008e0600 */
[----:B------:R-:W2:Y:S04]  /*b2b40*/  LDL.LU R7, [R1+0x2104] ;  /* 0x0021040001077983 */ /* 0x000ea80000300800 */
[----:B------:R-:W2:Y:S04]  /*b2b50*/  LDL.LU R6, [R1+0x2108] ;  /* 0x0021080001067983 */ /* 0x000ea80000300800 */
        /* <DEDUP_REMOVED lines=28> */
[----:B------:R3:W-:Y:S01]  /*b2d20*/  STL [R1+0x20c4], R113 ;  /* 0x0020c47101007387 */ /* 0x0007e20000100800 */
[----:B------:R-:W-:-:S03]  /*b2d30*/  IADD3 R6, P1, R6, R5, RZ ;  /* 0x0000000506067210 */ /* 0x000fc60007f3e0ff */
[----:B------:R-:W2:Y:S01]  /*b2d40*/  LDL.LU R114, [R1+0x21c8] ;  /* 0x0021c80001727983 */ /* 0x000ea20000300800 */
[----:B-1----:R-:W-:Y:S01]  /*b2d50*/  IMAD.MOV.U32 R116, RZ, RZ, R12 ;  /* 0x000000ffff747224 */ /* 0x002fe200078e000c */
[----:B------:R-:W-:Y:S01]  /*b2d60*/  MOV R117, R113 ;  /* 0x0000007100757202 */ /* 0x000fe20000000f00 */
[----:B------:R-:W-:Y:S01]  /*b2d70*/  IMAD.X R7, R7, 0x1, R0, P1 ;  /* 0x0000000107077824 */ /* 0x000fe200008e0600 */
[----:B---3--:R-:W3:Y:S04]  /*b2d80*/  LDL.LU R113, [R1+0x2204] ;  /* 0x0022040001717983 */ /* 0x008ee80000300800 */
        /* <DEDUP_REMOVED lines=114> */
[----:B------:R4:W-:Y:S01]  /*b34b0*/  STL [R1+0x2468], R114 ;  /* 0x0024687201007387 */ /* 0x0009e20000100800 */
[----:B-1----:R-:W-:Y:S01]  /*b34c0*/  MOV R117, R8 ;  /* 0x0000000800757202 */ /* 0x002fe20000000f00 */
[----:B------:R-:W-:Y:S02]  /*b34d0*/  IMAD.MOV.U32 R116, RZ, RZ, R3 ;  /* 0x000000ffff747224 */ /* 0x000fe400078e0003 */
[----:B------:R-:W2:Y:S04]  /*b34e0*/  LDL.LU R8, [R1+0x2544] ;  /* 0x0025440001087983 */ /* 0x000ea80000300800 */
[----:B------:R1:W-:Y:S04]  /*b34f0*/  STL [R1+0x2464], R115 ;  /* 0x0024647301007387 */ /* 0x0003e80000100800 */
[----:B------:R-:W2:Y:S04]  /*b3500*/  LDL.LU R3, [R1+0x2548] ;  /* 0x0025480001037983 */ /* 0x000ea80000300800 */
[----:B------:R-:W2:Y:S01]  /*b3510*/  LDL.LU.64 R118, [R1+0x1228] ;  /* 0x0012280001767983 */ /* 0x000ea20000300a00 */
[----:B------:R-:W-:-:S03]  /*b3520*/  IADD3 R12, P1, R12, R5, RZ ;  /* 0x000000050c0c7210 */ /* 0x000fc60007f3e0ff */
[----:B------:R-:W-:Y:S02]  /*b3530*/  LDGSTS.E [R4+0x6b00], desc[UR60][R116.64], P0 ;  /* 0x06b0000074047fae */ /* 0x000fe4000812187c */
[----:B------:R-:W-:Y:S02]  /*b3540*/  IMAD.X R113, R113, 0x1, R0, P1 ;  /* 0x0000000171717824 */ /* 0x000fe400008e0600 */
[----:B------:R-:W-:Y:S04]  /*b3550*/  STL [R1+0x24b8], R12 ;  /* 0x0024b80c01007387 */ /* 0x000fe80000100800 */
[----:B------:R4:W-:Y:S04]  /*b3560*/  LDGSTS.E [R4+0x6f00], desc[UR60][R114.64], P0 ;  /* 0x06f0000072047fae */ /* 0x0009e8000812187c */
[----:B------:R-:W-:Y:S01]  /*b3570*/  STL [R1+0x24b4], R113 ;  /* 0x0024b47101007387 */ /* 0x000fe20000100800 */
[----:B----4-:R-:W-:Y:S01]  /*b3580*/  IMAD.MOV.U32 R114, RZ, RZ, R12 ;  /* 0x000000ffff727224 */ /* 0x010fe200078e000c */
[----:B-1----:R-:W-:-:S05]  /*b3590*/  MOV R115, R113 ;  /* 0x0000007100737202 */ /* 0x002fca0000000f00 */
[----:B------:R-:W-:Y:S01]  /*b35a0*/  LDGSTS.E [R4+0x7300], desc[UR60][R114.64], P0 ;  /* 0x0730000072047fae */ /* 0x000fe2000812187c */
[----:B---3--:R-:W-:-:S04]  /*b35b0*/  IADD3 R6, P4, R6, R5, RZ ;  /* 0x0000000506067210 */ /* 0x008fc80007f9e0ff */
[----:B--2---:R-:W-:Y:S01]  /*b35c0*/  IADD3.X R7, R7, R0, RZ, P4, !PT ;  /* 0x0000000007077210 */ /* 0x004fe200027fe4ff */
[----:B------:R-:W-:Y:S04]  /*b35d0*/  STL [R1+0x24e8], R6 ;  /* 0x0024e80601007387 */ /* 0x000fe80000100800 */
[----:B------:R-:W2:Y:S01]  /*b35e0*/  LDL.LU.64 R116, [R1+0x1108] ;  /* 0x0011080001747983 */ /* 0x000ea20000300a00 */
[----:B------:R-:W-:-:S03]  /*b35f0*/  IADD3 R9, P1, R9, R5, RZ ;  /* 0x0000000509097210 */ /* 0x000fc60007f3e0ff */
[----:B------:R1:W-:Y:S01]  /*b3600*/  STL [R1+0x24e4], R7 ;  /* 0x0024e40701007387 */ /* 0x0003e20000100800 */
[----:B------:R-:W-:-:S03]  /*b3610*/  IMAD.MOV.U32 R120, RZ, RZ, R6 ;  /* 0x000000ffff787224 */ /* 0x000fc600078e0006 */
[----:B------:R-:W3:Y:S01]  /*b3620*/  LDL.LU.64 R114, [R1+0x10e0] ;  /* 0x0010e00001727983 */ /* 0x000ee20000300a00 */
[----:B------:R-:W-:Y:S01]  /*b3630*/  MOV R121, R7 ;  /* 0x0000000700797202 */ /* 0x000fe20000000f00 */
[----:B------:R-:W-:Y:S02]  /*b3640*/  IMAD.X R11, R11, 0x1, R0, P1 ;  /* 0x000000010b0b7824 */ /* 0x000fe400008e0600 */
[----:B-1----:R-:W4:Y:S04]  /*b3650*/  LDL.LU.64 R6, [R1+0x10b8] ;  /* 0x0010b80001067983 */ /* 0x002f280000300a00 */
[----:B------:R1:W-:Y:S04]  /*b3660*/  LDGSTS.E [R4+0x7700], desc[UR60][R120.64], P0 ;  /* 0x0770000078047fae */ /* 0x0003e8000812187c */
[----:B------:R-:W-:Y:S04]  /*b3670*/  STL [R1+0x2518], R9 ;  /* 0x0025180901007387 */ /* 0x000fe80000100800 */
[----:B------:R-:W-:Y:S01]  /*b3680*/  STL [R1+0x2514], R11 ;  /* 0x0025140b01007387 */ /* 0x000fe20000100800 */
[----:B-1----:R-:W-:Y:S01]  /*b3690*/  IMAD.MOV.U32 R120, RZ, RZ, R9 ;  /* 0x000000ffff787224 */ /* 0x002fe200078e0009 */
[----:B------:R-:W-:-:S05]  /*b36a0*/  MOV R121, R11 ;  /* 0x0000000b00797202 */ /* 0x000fca0000000f00 */
        /* <DEDUP_REMOVED lines=13> */
[----:B------:R-:W4:Y:S04]  /*b3780*/  LDL.LU.64 R120, [R1+0xf58] ;  /* 0x000f580001787983 */ /* 0x000f280000300a00 */
[----:B------:R-:W1:Y:S01]  /*b3790*/  LDL.LU.64 R118, [R1+0xf38] ;  /* 0x000f380001767983 */ /* 0x000e620000300a00 */
[----:B--2---:R-:W-:-:S04]  /*b37a0*/  IADD3 R134, P1, R116, R5, RZ ;  /* 0x0000000574867210 */ /* 0x004fc80007f3e0ff */
[----:B------:R-:W-:Y:S02]  /*b37b0*/  IADD3.X R135, R117, R0, RZ, P1, !PT ;  /* 0x0000000075877210 */ /* 0x000fe40000ffe4ff */
[----:B------:R-:W2:Y:S01]  /*b37c0*/  LDL.LU.64 R116, [R1+0xf18] ;  /* 0x000f180001747983 */ /* 0x000ea20000300a00 */
[----:B---3--:R-:W-:-:S05]  /*b37d0*/  IADD3 R132, P1, R114, R5, RZ ;  /* 0x0000000572847210 */ /* 0x008fca0007f3e0ff */
[----:B------:R-:W-:Y:S01]  /*b37e0*/  IMAD.X R133, R115, 0x1, R0, P1 ;  /* 0x0000000173857824 */ /* 0x000fe200008e0600 */
[----:B----4-:R-:W-:-:S04]  /*b37f0*/  IADD3 R130, P1, R6, R5, RZ ;  /* 0x0000000506827210 */ /* 0x010fc80007f3e0ff */
[----:B------:R-:W-:Y:S02]  /*b3800*/  IADD3.X R131, R7, R0, RZ, P1, !PT ;  /* 0x0000000007837210 */ /* 0x000fe40000ffe4ff */
[----:B------:R-:W3:Y:S04]  /*b3810*/  LDL.LU.64 R6, [R1+0xef8] ;  /* 0x000ef80001067983 */ /* 0x000ee80000300a00 */
        /* <DEDUP_REMOVED lines=11> */
[----:B-1----:R-:W-:-:S05]  /*b38d0*/  IADD3 R120, P1, R118, R5, RZ ;  /* 0x0000000576787210 */ /* 0x002fca0007f3e0ff */
[----:B------:R-:W-:Y:S02]  /*b38e0*/  IMAD.X R121, R119, 0x1, R0, P1 ;  /* 0x0000000177797824 */ /* 0x000fe400008e0600 */
[----:B------:R-:W-:-:S05]  /*b38f0*/  IMAD.MOV.U32 R137, RZ, RZ, R3 ;  /* 0x000000ffff897224 */ /* 0x000fca00078e0003 */
        /* <DEDUP_REMOVED lines=17> */
[----:B------:R-:W-:Y:S01]  /*b3a10*/  LDGSTS.E [R4+0x22300], desc[UR60][R120.64], P0 ;  /* 0x2230000078047fae */ /* 0x000fe2000812187c */
[----:B--2---:R-:W-:-:S04]  /*b3a20*/  IADD3 R118, P1, R116, R5, RZ ;  /* 0x0000000574767210 */ /* 0x004fc80007f3e0ff */
[----:B------:R-:W-:Y:S02]  /*b3a30*/  IADD3.X R119, R117, R0, RZ, P1, !PT ;  /* 0x0000000075777210 */ /* 0x000fe40000ffe4ff */
[----:B---3--:R-:W-:-:S03]  /*b3a40*/  IADD3 R116, P1, R6, R5, RZ ;  /* 0x0000000506747210 */ /* 0x008fc60007f3e0ff */
[----:B------:R-:W-:Y:S02]  /*b3a50*/  LDGSTS.E [R4+0x22700], desc[UR60][R118.64], P0 ;  /* 0x2270000076047fae */ /* 0x000fe4000812187c */
[----:B------:R-:W-:Y:S01]  /*b3a60*/  IMAD.X R117, R7, 0x1, R0, P1 ;  /* 0x0000000107757824 */ /* 0x000fe200008e0600 */
[----:B----4-:R-:W-:-:S04]  /*b3a70*/  IADD3 R6, P1, R114, R5, RZ ;  /* 0x0000000572067210 */ /* 0x010fc80007f3e0ff */
[----:B------:R-:W-:Y:S01]  /*b3a80*/  IADD3.X R7, R115, R0, RZ, P1, !PT ;  /* 0x0000000073077210 */ /* 0x000fe20000ffe4ff */
[----:B------:R-:W-:Y:S04]  /*b3a90*/  STL.64 [R1+0xf18], R118 ;  /* 0x000f187601007387 */ /* 0x000fe80000100a00 */
[----:B------:R-:W-:Y:S01]  /*b3aa0*/  LDGSTS.E [R4+0x22b00], desc[UR60][R116.64], P0 ;  /* 0x22b0000074047fae */ /* 0x000fe2000812187c */
        /* <DEDUP_REMOVED lines=50> */
[----:B------:R-:W3:Y:S04]  /*b3dd0*/  LDL.LU R6, [R1+0x1dd0] ;  /* 0x001dd00001067983 */ /* 0x000ee80000300800 */
[----:B------:R-:W3:Y:S01]  /*b3de0*/  LDL.LU R11, [R1+0x1d8c] ;  /* 0x001d8c00010b7983 */ /* 0x000ee20000300800 */
[----:B------:R-:W-:-:S03]  /*b3df0*/  MOV R165, R164 ;  /* 0x000000a400a57202 */ /* 0x000fc60000000f00 */
[----:B------:R-:W3:Y:S01]  /*b3e00*/  LDL.LU R116, [R1+0x1dcc] ;  /* 0x001dcc0001747983 */ /* 0x000ee20000300800 */
[----:B------:R-:W-:-:S03]  /*b3e10*/  IMAD.MOV.U32 R164, RZ, RZ, R113 ;  /* 0x000000ffffa47224 */ /* 0x000fc600078e0071 */
[----:B----4-:R-:W4:Y:S01]  /*b3e20*/  LDL.LU R114, [R1+0x1e0c] ;  /* 0x001e0c0001727983 */ /* 0x010f220000300800 */
[----:B------:R-:W-:-:S03]  /*b3e30*/  MOV R163, R162 ;  /* 0x000000a200a37202 */ /* 0x000fc60000000f00 */
[----:B------:R-:W4:Y:S01]  /*b3e40*/  LDL.LU R113, [R1+0x1e10] ;  /* 0x001e100001717983 */ /* 0x000f220000300800 */
[----:B------:R-:W-:-:S03]  /*b3e50*/  IMAD.MOV.U32 R162, RZ, RZ, R12 ;  /* 0x000000ffffa27224 */ /* 0x000fc600078e000c */
        /* <DEDUP_REMOVED lines=19> */
[----:B------:R-:W-:Y:S01]  /*b3f90*/  LDGSTS.E [R4+0x23f00], desc[UR60][R242.64], P0 ;  /* 0x23f00000f2047fae */ /* 0x000fe2000812187c */
[----:B------:R-:W-:Y:S01]  /*b3fa0*/  MOV R183, R182 ;  /* 0x000000b600b77202 */ /* 0x000fe20000000f00 */
[----:B------:R-:W-:Y:S01]  /*b3fb0*/  IMAD.MOV.U32 R182, RZ, RZ, R144 ;  /* 0x000000ffffb67224 */ /* 0x000fe200078e0090 */
[----:B------:R-:W-:Y:S01]  /*b3fc0*/  MOV R179, R178 ;  /* 0x000000b200b37202 */ /* 0x000fe20000000f00 */
        /* <DEDUP_REMOVED lines=8> */
[----:B------:R-:W-:Y:S02]  /*b4050*/  MOV R171, R170 ;  /* 0x000000aa00ab7202 */ /* 0x000fe40000000f00 */
[----:B-1----:R-:W4:Y:S01]  /*b4060*/  LDL.LU R9, [R1+0x1e8c] ;  /* 0x001e8c0001097983 */ /* 0x002f220000300800 */
[----:B------:R-:W-:Y:S01]  /*b4070*/  IMAD.MOV.U32 R170, RZ, RZ, R140 ;  /* 0x000000ffffaa7224 */ /* 0x000fe200078e008c */
[----:B------:R-:W-:-:S02]  /*b4080*/  MOV R169, R168 ;  /* 0x000000a800a97202 */ /* 0x000fc40000000f00 */
[----:B------:R-:W-:Y:S01]  /*b4090*/  LDGSTS.E [R4+0x24f00], desc[UR60][R194.64], P0 ;  /* 0x24f00000c2047fae */ /* 0x000fe2000812187c */
[----:B------:R-:W-:Y:S01]  /*b40a0*/  IMAD.MOV.U32 R168, RZ, RZ, R139 ;  /* 0x000000ffffa87224 */ /* 0x000fe200078e008b */
[----:B------:R-:W-:Y:S02]  /*b40b0*/  MOV R167, R166 ;  /* 0x000000a600a77202 */ /* 0x000fe40000000f00 */
[----:B------:R-:W4:Y:S01]  /*b40c0*/  LDL.LU R8, [R1+0x1e90] ;  /* 0x001e900001087983 */ /* 0x000f220000300800 */
[----:B------:R-:W-:-:S03]  /*b40d0*/  IMAD.MOV.U32 R166, RZ, RZ, R138 ;  /* 0x000000ffffa67224 */ /* 0x000fc600078e008a */
[----:B------:R-:W-:Y:S01]  /*b40e0*/  LDGSTS.E [R4+0x25300], desc[UR60][R190.64], P0 ;  /* 0x25300000be047fae */ /* 0x000fe2000812187c */
[----:B------:R-:W-:-:S03]  /*b40f0*/  LOP3.LUT R3, R10, 0x70, RZ, 0x3c, !PT ;  /* 0x000000700a037812 */ /* 0x000fc600078e3cff */
[----:B------:R-:W-:Y:S04]  /*b4100*/  LDGSTS.E [R4+0x25700], desc[UR60][R186.64], P0 ;  /* 0x25700000ba047fae */ /* 0x000fe8000812187c */
[----:B------:R-:W-:Y:S04]  /*b4110*/  LDGSTS.E [R4+0x25b00], desc[UR60][R182.64], P0 ;  /* 0x25b00000b6047fae */ /* 0x000fe8000812187c */
[----:B------:R-:W-:Y:S04]  /*b4120*/  LDGSTS.E [R4+0x25f00], desc[UR60][R178.64], P0 ;  /* 0x25f00000b2047fae */ /* 0x000fe8000812187c */
[----:B------:R-:W-:Y:S01]  /*b4130*/  LDGSTS.E [R4+0x26300], desc[UR60][R174.64], P0 ;  /* 0x26300000ae047fae */ /* 0x000fe2000812187c */
[----:B------:R-:W-:-:S03]  /*b4140*/  IADD3 R3, R3, R15, RZ ;  /* 0x0000000f03037210 */ /* 0x000fc60007ffe0ff */
        /* <DEDUP_REMOVED lines=8> */
[----:B---3--:R-:W-:-:S03]  /*b41d0*/  IADD3 R6, P4, R6, R5, RZ ;  /* 0x0000000506067210 */ /* 0x008fc60007f9e0ff */
[----:B------:R-:W-:Y:S01]  /*b41e0*/  IMAD.X R11, R11, 0x1, R0, P1 ;  /* 0x000000010b0b7824 */ /* 0x000fe200008e0600 */
[----:B------:R-:W-:Y:S01]  /*b41f0*/  STL [R1+0x1d90], R7 ;  /* 0x001d900701007387 */ /* 0x000fe20000100800 */
[----:B------:R-:W-:-:S03]  /*b4200*/  IADD3.X R116, R116, R0, RZ, P4, !PT ;  /* 0x0000000074747210 */ /* 0x000fc600027fe4ff */
[----:B------:R1:W-:Y:S01]  /*b4210*/  STL [R1+0x1d8c], R11 ;  /* 0x001d8c0b01007387 */ /* 0x0003e20000100800 */
[----:B------:R-:W-:Y:S01]  /*b4220*/  MOV R119, R11 ;  /* 0x0000000b00777202 */ /* 0x000fe20000000f00 */
[----:B------:R-:W-:Y:S02]  /*b4230*/  IMAD.MOV.U32 R118, RZ, RZ, R7 ;  /* 0x000000ffff767224 */ /* 0x000fe400078e0007 */
[----:B------:R-:W-:Y:S01]  /*b4240*/  STL [R1+0x1dd0], R6 ;  /* 0x001dd00601007387 */ /* 0x000fe20000100800 */
[-C--:B----4-:R-:W-:Y:S01]  /*b4250*/  IADD3 R113, P1, R113, R5.reuse, RZ ;  /* 0x0000000571717210 */ /* 0x090fe20007f3e0ff */
[----:B------:R-:W-:Y:S02]  /*b4260*/  IMAD.MOV.U32 R117, RZ, RZ, R116 ;  /* 0x000000ffff757224 */ /* 0x000fe400078e0074 */
[----:B------:R-:W-:Y:S04]  /*b4270*/  LDGSTS.E [R3+0x380], desc[UR60][R118.64], P0 ;  /* 0x0038000076037fae */ /* 0x000fe8000812187c */
[----:B-1----:R-:W2:Y:S04]  /*b4280*/  LDL.LU R11, [R1+0x1ecc] ;  /* 0x001ecc00010b7983 */ /* 0x002ea80000300800 */
[----:B------:R1:W-:Y:S01]  /*b4290*/  STL [R1+0x1dcc], R116 ;  /* 0x001dcc7401007387 */ /* 0x0003e20000100800 */
[----:B------:R-:W-:-:S03]  /*b42a0*/  IADD3 R12, P4, R12, R5, RZ ;  /* 0x000000050c0c7210 */ /* 0x000fc60007f9e0ff */
[----:B------:R-:W3:Y:S01]  /*b42b0*/  LDL.LU R7, [R1+0x1ed0] ;  /* 0x001ed00001077983 */ /* 0x000ee20000300800 */
[----:B------:R-:W-:Y:S01]  /*b42c0*/  IMAD.X R114, R114, 0x1, R0, P1 ;  /* 0x0000000172727824 */ /* 0x000fe200008e0600 */
[----:B------:R-:W-:Y:S02]  /*b42d0*/  IADD3.X R115, R115, R0, RZ, P4, !PT ;  /* 0x0000000073737210 */ /* 0x000fe400027fe4ff */
[----:B-1----:R-:W-:Y:S02]  /*b42e0*/  MOV R116, R6 ;  /* 0x0000000600747202 */ /* 0x002fe40000000f00 */
[----:B------:R-:W4:Y:S04]  /*b42f0*/  LDL.LU R6, [R1+0x1f0c] ;  /* 0x001f0c0001067983 */ /* 0x000f280000300800 */
[----:B------:R-:W4:Y:S04]  /*b4300*/  LDL.LU R4, [R1+0x1f10] ;  /* 0x001f100001047983 */ /* 0x000f280000300800 */
[----:B------:R-:W-:Y:S04]  /*b4310*/  STL [R1+0x1e10], R113 ;  /* 0x001e107101007387 */ /* 0x000fe80000100800 */
[----:B------:R1:W-:Y:S04]  /*b4320*/  LDGSTS.E [R3+0x780], desc[UR60][R116.64], P0 ;  /* 0x0078000074037fae */ /* 0x0003e8000812187c */
[----:B------:R1:W-:Y:S04]  /*b4330*/  STL [R1+0x1e0c], R114 ;  /* 0x001e0c7201007387 */ /* 0x0003e80000100800 */
[----:B------:R1:W-:Y:S02]  /*b4340*/  STL [R1+0x1e50], R12 ;  /* 0x001e500c01007387 */ /* 0x0003e40000100800 */
[----:B-1----:R-:W-:Y:S01]  /*b4350*/  MOV R117, R114 ;  /* 0x0000007200757202 */ /* 0x002fe20000000f00 */
[----:B------:R-:W-:Y:S01]  /*b4360*/  IMAD.MOV.U32 R116, RZ, RZ, R113 ;  /* 0x000000ffff747224 */ /* 0x000fe200078e0071 */
[----:B------:R-:W4:Y:S04]  /*b4370*/  LDL.LU R114, [R1+0x1f4c] ;  /* 0x001f4c0001727983 */ /* 0x000f280000300800 */
[----:B------:R-:W-:Y:S04]  /*b4380*/  STL [R1+0x1e4c], R115 ;  /* 0x001e4c7301007387 */ /* 0x000fe80000100800 */
[----:B------:R-:W4:Y:S01]  /*b4390*/  LDL.LU R113, [R1+0x1f50] ;  /* 0x001f500001717983 */ /* 0x000f220000300800 */
[----:B------:R-:W-:-:S03]  /*b43a0*/  IADD3 R8, P1, R8, R5, RZ ;  /* 0x0000000508087210 */ /* 0x000fc60007f3e0ff */
[----:B------:R1:W-:Y:S02]  /*b43b0*/  LDGSTS.E [R3+0xb80], desc[UR60][R116.64], P0 ;  /* 0x00b8000074037fae */ /* 0x0003e4000812187c */
[----:B------:R-:W-:Y:S02]  /*b43c0*/  IMAD.X R9, R9, 0x1, R0, P1 ;  /* 0x0000000109097824 */ /* 0x000fe400008e0600 */
[----:B------:R-:W4:Y:S01]  /*b43d0*/  LDL.LU R15, [R1+0x1f8c] ;  /* 0x001f8c00010f7983 */ /* 0x000f220000300800 */
[----:B-1----:R-:W-:Y:S01]  /*b43e0*/  IMAD.MOV.U32 R116, RZ, RZ, R12 ;  /* 0x000000ffff747224 */ /* 0x002fe200078e000c */
[----:B------:R-:W-:Y:S02]  /*b43f0*/  MOV R117, R115 ;  /* 0x0000007300757202 */ /* 0x000fe40000000f00 */
[----:B------:R-:W4:Y:S04]  /*b4400*/  LDL.LU R12, [R1+0x1f90] ;  /* 0x001f9000010c7983 */ /* 0x000f280000300800 */
[----:B------:R-:W-:Y:S04]  /*b4410*/  STL [R1+0x1e90], R8 ;  /* 0x001e900801007387 */ /* 0x000fe80000100800 */
[----:B------:R1:W-:Y:S04]  /*b4420*/  LDGSTS.E [R3+0xf80], desc[UR60][R116.64], P0 ;  /* 0x00f8000074037fae */ /* 0x0003e8000812187c */
[----:B------:R2:W-:Y:S01]  /*b4430*/  STL [R1+0x1e8c], R9 ;  /* 0x001e8c0901007387 */ /* 0x0005e20000100800 */
[----:B-1----:R-:W-:Y:S01]  /*b4440*/  IMAD.MOV.U32 R116, RZ, RZ, R8 ;  /* 0x000000ffff747224 */ /* 0x002fe200078e0008 */
[----:B------:R-:W-:-:S05]  /*b4450*/  MOV R117, R9 ;  /* 0x0000000900757202 */ /* 0x000fca0000000f00 */
[----:B------:R1:W-:Y:S01]  /*b4460*/  LDGSTS.E [R3+0x1380], desc[UR60][R116.64], P0 ;  /* 0x0138000074037fae */ /* 0x0003e2000812187c */
[----:B---3--:R-:W-:-:S04]  /*b4470*/  IADD3 R7, P4, R7, R5, RZ ;  /* 0x0000000507077210 */ /* 0x008fc80007f9e0ff */
[----:B--2---:R-:W-:Y:S01]  /*b4480*/  IADD3.X R11, R11, R0, RZ, P4, !PT ;  /* 0x000000000b0b7210 */ /* 0x004fe200027fe4ff */
[----:B------:R-:W-:Y:S04]  /*b4490*/  STL [R1+0x1ed0], R7 ;  /* 0x001ed00701007387 */ /* 0x000fe80000100800 */
[----:B------:R-:W2:Y:S01]  /*b44a0*/  LDL.LU R9, [R1+0x1fcc] ;  /* 0x001fcc0001097983 */ /* 0x000ea20000300800 */
[----:B----4-:R-:W-:-:S03]  /*b44b0*/  IADD3 R4, P1, R4, R5, RZ ;  /* 0x0000000504047210 */ /* 0x010fc60007f3e0ff */
[----:B------:R3:W-:Y:S01]  /*b44c0*/  STL [R1+0x1ecc], R11 ;  /* 0x001ecc0b01007387 */ /* 0x0007e20000100800 */
[----:B-1----:R-:W-:-:S03]  /*b44d0*/  IMAD.MOV.U32 R116, RZ, RZ, R7 ;  /* 0x000000ffff747224 */ /* 0x002fc600078e0007 */
[----:B------:R-:W4:Y:S01]  /*b44e0*/  LDL.LU R8, [R1+0x1fd0] ;  /* 0x001fd00001087983 */ /* 0x000f220000300800 */
[----:B------:R-:W-:Y:S01]  /*b44f0*/  MOV R117, R11 ;  /* 0x0000000b00757202 */ /* 0x000fe20000000f00 */
[----:B------:R-:W-:Y:S02]  /*b4500*/  IMAD.X R6, R6, 0x1, R0, P1 ;  /* 0x0000000106067824 */ /* 0x000fe400008e0600 */
[----:B---3--:R-:W3:Y:S04]  /*b4510*/  LDL.LU R11, [R1+0x200c] ;  /* 0x00200c00010b7983 */ /* 0x008ee80000300800 */
[----:B------:R-:W3:Y:S04]  /*b4520*/  LDL.LU R7, [R1+0x2010] ;  /* 0x0020100001077983 */ /* 0x000ee80000300800 */
[----:B------:R-:W-:Y:S04]  /*b4530*/  STL [R1+0x1f10], R4 ;  /* 0x001f100401007387 */ /* 0x000fe80000100800 */
[----:B------:R1:W-:Y:S01]  /*b4540*/  LDGSTS.E [R3+0x1780], desc[UR60][R116.64], P0 ;  /* 0x0178000074037fae */ /* 0x0003e2000812187c */
[----:B------:R-:W-:-:S03]  /*b4550*/  IADD3 R113, P4, R113, R5, RZ ;  /* 0x0000000571717210 */ /* 0x000fc60007f9e0ff */
[----:B------:R1:W-:Y:S01]  /*b4560*/  STL [R1+0x1f0c], R6 ;  /* 0x001f0c0601007387 */ /* 0x0003e20000100800 */
[----:B------:R-:W-:-:S03]  /*b4570*/  IADD3.X R114, R114, R0, RZ, P4, !PT ;  /* 0x0000000072727210 */ /* 0x000fc600027fe4ff */
[----:B------:R-:W-:Y:S01]  /*b4580*/  STL [R1+0x1f50], R113 ;  /* 0x001f507101007387 */ /* 0x000fe20000100800 */
[----:B-1----:R-:W-:Y:S01]  /*b4590*/  MOV R117, R6 ;  /* 0x0000000600757202 */ /* 0x002fe20000000f00 */
[----:B------:R-:W-:Y:S02]  /*b45a0*/  IMAD.MOV.U32 R116, RZ, RZ, R4 ;  /* 0x000000ffff747224 */ /* 0x000fe400078e0004 */
[----:B------:R-:W3:Y:S04]  /*b45b0*/  LDL.LU R6, [R1+0x204c] ;  /* 0x00204c0001067983 */ /* 0x000ee80000300800 */
[----:B------:R1:W-:Y:S04]  /*b45c0*/  STL [R1+0x1f4c], R114 ;  /* 0x001f4c7201007387 */ /* 0x0003e80000100800 */
[----:B------:R-:W3:Y:S01]  /*b45d0*/  LDL.LU R4, [R1+0x2050] ;  /* 0x0020500001047983 */ /* 0x000ee20000300800 */
[----:B------:R-:W-:-:S03]  /*b45e0*/  IADD3 R12, P1, R12, R5, RZ ;  /* 0x000000050c0c7210 */ /* 0x000fc60007f3e0ff */
[----:B------:R1:W-:Y:S02]  /*b45f0*/  LDGSTS.E [R3+0x1b80], desc[UR60][R116.64], P0 ;  /* 0x01b8000074037fae */ /* 0x0003e4000812187c */
[----:B------:R-:W-:Y:S02]  /*b4600*/  IMAD.X R15, R15, 0x1, R0, P1 ;  /* 0x000000010f0f7824 */ /* 0x000fe400008e0600 */
[----:B-1----:R-:W-:Y:S01]  /*b4610*/  IMAD.MOV.U32 R116, RZ, RZ, R113 ;  /* 0x000000ffff747224 */ /* 0x002fe200078e0071 */
[----:B------:R-:W-:Y:S02]  /*b4620*/  MOV R117, R114 ;  /* 0x0000007200757202 */ /* 0x000fe40000000f00 */
[----:B------:R-:W3:Y:S04]  /*b4630*/  LDL.LU R114, [R1+0x208c] ;  /* 0x00208c0001727983 */ /* 0x000ee80000300800 */
[----:B------:R-:W3:Y:S04]  /*b4640*/  LDL.LU R113, [R1+0x2090] ;  /* 0x0020900001717983 */ /* 0x000ee80000300800 */
[----:B------:R-:W-:Y:S04]  /*b4650*/  STL [R1+0x1f90], R12 ;  /* 0x001f900c01007387 */ /* 0x000fe80000100800 */
[----:B------:R1:W-:Y:S04]  /*b4660*/  LDGSTS.E [R3+0x1f80], desc[UR60][R116.64], P0 ;  /* 0x01f8000074037fae */ /* 0x0003e8000812187c */
[----:B------:R2:W-:Y:S01]  /*b4670*/  STL [R1+0x1f8c], R15 ;  /* 0x001f8c0f01007387 */ /* 0x0005e20000100800 */
[----:B-1----:R-:W-:Y:S01]  /*b4680*/  IMAD.MOV.U32 R116, RZ, RZ, R12 ;  /* 0x000000ffff747224 */ /* 0x002fe200078e000c */
[----:B------:R-:W-:-:S05]  /*b4690*/  MOV R117, R15 ;  /* 0x0000000f00757202 */ /* 0x000fca0000000f00 */
[----:B------:R1:W-:Y:S01]  /*b46a0*/  LDGSTS.E [R3+0x2380], desc[UR60][R116.64], P0 ;  /* 0x0238000074037fae */ /* 0x0003e2000812187c */
[----:B----4-:R-:W-:-:S04]  /*b46b0*/  IADD3 R8, P4, R8, R5, RZ ;  /* 0x0000000508087210 */ /* 0x010fc80007f9e0ff */
[----:B--2---:R-:W-:Y:S01]  /*b46c0*/  IADD3.X R9, R9, R0, RZ, P4, !PT ;  /* 0x0000000009097210 */ /* 0x004fe200027fe4ff */
[----:B------:R-:W-:Y:S04]  /*b46d0*/  STL [R1+0x1fd0], R8 ;  /* 0x001fd00801007387 */ /* 0x000fe80000100800 */
[----:B------:R-:W2:Y:S01]  /*b46e0*/  LDL.LU R15, [R1+0x20cc] ;  /* 0x0020cc00010f7983 */ /* 0x000ea20000300800 */
[----:B---3--:R-:W-:-:S03]  /*b46f0*/  IADD3 R7, P1, R7, R5, RZ ;  /* 0x0000000507077210 */ /* 0x008fc60007f3e0ff */
        /* <DEDUP_REMOVED lines=55> */
[----:B------:R-:W-:-:S05]  /*b4a70*/  IADD3 R4, P1, R4, R5, RZ ;  /* 0x0000000504047210 */ /* 0x000fca0007f3e0ff */
        /* <DEDUP_REMOVED lines=105> */
[----:B------:R-:W3:Y:S01]  /*b5110*/  LDL.LU R4, [R1+0x2550] ;  /* 0x0025500001047983 */ /* 0x000ee20000300800 */
[----:B------:R-:W-:-:S03]  /*b5120*/  IMAD.MOV.U32 R115, RZ, RZ, R114 ;  /* 0x000000ffff737224 */ /* 0x000fc600078e0072 */
[----:B------:R-:W3:Y:S01]  /*b5130*/  LDL.LU.64 R118, [R1+0x1128] ;  /* 0x0011280001767983 */ /* 0x000ee20000300a00 */
[----:B------:R-:W-:Y:S02]  /*b5140*/  IADD3 R12, P1, R12, R5, RZ ;  /* 0x000000050c0c7210 */ /* 0x000fe40007f3e0ff */
[----:B-1----:R-:W-:Y:S01]  /*b5150*/  MOV R114, R113 ;  /* 0x0000007100727202 */ /* 0x002fe20000000f00 */
[----:B------:R-:W-:Y:S02]  /*b5160*/  LDGSTS.E [R3+0x6b80], desc[UR60][R116.64], P0 ;  /* 0x06b8000074037fae */ /* 0x000fe4000812187c */
[----:B------:R-:W-:Y:S02]  /*b5170*/  IMAD.X R15, R15, 0x1, R0, P1 ;  /* 0x000000010f0f7824 */ /* 0x000fe400008e0600 */
[----:B------:R-:W-:Y:S04]  /*b5180*/  STL [R1+0x24c0], R12 ;  /* 0x0024c00c01007387 */ /* 0x000fe80000100800 */
[----:B------:R1:W-:Y:S04]  /*b5190*/  LDGSTS.E [R3+0x6f80], desc[UR60][R114.64], P0 ;  /* 0x06f8000072037fae */ /* 0x0003e8000812187c */
[----:B------:R-:W-:Y:S01]  /*b51a0*/  STL [R1+0x24bc], R15 ;  /* 0x0024bc0f01007387 */ /* 0x000fe20000100800 */
[----:B-1----:R-:W-:Y:S01]  /*b51b0*/  IMAD.MOV.U32 R114, RZ, RZ, R12 ;  /* 0x000000ffff727224 */ /* 0x002fe200078e000c */
[----:B------:R-:W-:-:S05]  /*b51c0*/  MOV R115, R15 ;  /* 0x0000000f00737202 */ /* 0x000fca0000000f00 */
[----:B------:R-:W-:Y:S01]  /*b51d0*/  LDGSTS.E [R3+0x7380], desc[UR60][R114.64], P0 ;  /* 0x0738000072037fae */ /* 0x000fe2000812187c */
[----:B----4-:R-:W-:-:S04]  /*b51e0*/  IADD3 R8, P4, R8, R5, RZ ;  /* 0x0000000508087210 */ /* 0x010fc80007f9e0ff */
[----:B--2---:R-:W-:Y:S01]  /*b51f0*/  IADD3.X R9, R9, R0, RZ, P4, !PT ;  /* 0x0000000009097210 */ /* 0x004fe200027fe4ff */
[----:B------:R-:W-:Y:S01]  /*b5200*/  STL [R1+0x24f0], R8 ;  /* 0x0024f00801007387 */ /* 0x000fe20000100800 */
[----:B------:R-:W-:-:S03]  /*b5210*/  IMAD.MOV.U32 R120, RZ, RZ, R8 ;  /* 0x000000ffff787224 */ /* 0x000fc600078e0008 */
[----:B------:R-:W2:Y:S01]  /*b5220*/  LDL.LU.64 R116, [R1+0x1100] ;  /* 0x0011000001747983 */ /* 0x000ea20000300a00 */
[----:B---3--:R-:W-:Y:S02]  /*b5230*/  IADD3 R7, P1, R7, R5, RZ ;  /* 0x0000000507077210 */ /* 0x008fe40007f3e0ff */
[----:B------:R-:W-:Y:S01]  /*b5240*/  MOV R121, R9 ;  /* 0x0000000900797202 */ /* 0x000fe20000000f00 */
[----:B------:R1:W-:Y:S02]  /*b5250*/  STL [R1+0x24ec], R9 ;  /* 0x0024ec0901007387 */ /* 0x0003e40000100800 */
[----:B------:R-:W-:Y:S02]  /*b5260*/  IMAD.X R11, R11, 0x1, R0, P1 ;  /* 0x000000010b0b7824 */ /* 0x000fe400008e0600 */
[----:B------:R-:W3:Y:S04]  /*b5270*/  LDL.LU.64 R114, [R1+0x10d8] ;  /* 0x0010d80001727983 */ /* 0x000ee80000300a00 */
[----:B------:R4:W-:Y:S04]  /*b5280*/  LDGSTS.E [R3+0x7780], desc[UR60][R120.64], P0 ;  /* 0x0778000078037fae */ /* 0x0009e8000812187c */
[----:B-1----:R-:W3:Y:S04]  /*b5290*/  LDL.LU.64 R8, [R1+0x10b0] ;  /* 0x0010b00001087983 */ /* 0x002ee80000300a00 */
[----:B------:R-:W-:Y:S01]  /*b52a0*/  STL [R1+0x2520], R7 ;  /* 0x0025200701007387 */ /* 0x000fe20000100800 */
[----:B----4-:R-:W-:Y:S01]  /*b52b0*/  IMAD.MOV.U32 R120, RZ, RZ, R7 ;  /* 0x000000ffff787224 */ /* 0x010fe200078e0007 */
        /* <DEDUP_REMOVED lines=9> */
[----:B------:R-:W4:Y:S04]  /*b5350*/  LDL.LU.64 R138, [R1+0xf90] ;  /* 0x000f9000018a7983 */ /* 0x000f280000300a00 */
[----:B------:R-:W4:Y:S01]  /*b5360*/  LDL.LU.64 R124, [R1+0xf70] ;  /* 0x000f7000017c7983 */ /* 0x000f220000300a00 */
[----:B------:R-:W-:Y:S01]  /*b5370*/  IMAD.MOV.U32 R120, RZ, RZ, R4 ;  /* 0x000000ffff787224 */ /* 0x000fe200078e0004 */
[----:B------:R-:W-:-:S02]  /*b5380*/  IADD3 R126, P1, R118, R5, RZ ;  /* 0x00000005767e7210 */ /* 0x000fc40007f3e0ff */
[----:B------:R-:W4:Y:S03]  /*b5390*/  LDL.LU.64 R122, [R1+0xf50] ;  /* 0x000f5000017a7983 */ /* 0x000f260000300a00 */
[----:B------:R-:W-:Y:S01]  /*b53a0*/  IMAD.X R4, R119, 0x1, R0, P1 ;  /* 0x0000000177047824 */ /* 0x000fe200008e0600 */
[----:B------:R1:W-:Y:S04]  /*b53b0*/  LDGSTS.E [R3+0x7f80], desc[UR60][R120.64], P0 ;  /* 0x07f8000078037fae */ /* 0x0003e8000812187c */
[----:B------:R-:W4:Y:S04]  /*b53c0*/  LDL.LU.64 R120, [R1+0xf30] ;  /* 0x000f300001787983 */ /* 0x000f280000300a00 */
[----:B------:R-:W4:Y:S01]  /*b53d0*/  LDL.LU.64 R118, [R1+0xf10] ;  /* 0x000f100001767983 */ /* 0x000f220000300a00 */
[----:B--2---:R-:W-:-:S04]  /*b53e0*/  IADD3 R128, P1, R116, R5, RZ ;  /* 0x0000000574807210 */ /* 0x004fc80007f3e0ff */
[----:B------:R-:W-:Y:S02]  /*b53f0*/  IADD3.X R15, R117, R0, RZ, P1, !PT ;  /* 0x00000000750f7210 */ /* 0x000fe40000ffe4ff */
[----:B------:R-:W2:Y:S01]  /*b5400*/  LDL.LU.64 R116, [R1+0xef0] ;  /* 0x000ef00001747983 */ /* 0x000ea20000300a00 */
[----:B---3--:R-:W-:-:S05]  /*b5410*/  IADD3 R130, P1, R114, R5, RZ ;  /* 0x0000000572827210 */ /* 0x008fca0007f3e0ff */
[----:B------:R-:W-:Y:S02]  /*b5420*/  IMAD.X R131, R115, 0x1, R0, P1 ;  /* 0x0000000173837824 */ /* 0x000fe400008e0600 */
[----:B------:R-:W3:Y:S01]  /*b5430*/  LDL.LU.64 R114, [R1+0xe30] ;  /* 0x000e300001727983 */ /* 0x000ee20000300a00 */
[----:B------:R-:W-:-:S04]  /*b5440*/  IADD3 R132, P1, R8, R5, RZ ;  /* 0x0000000508847210 */ /* 0x000fc80007f3e0ff */
[----:B------:R-:W-:Y:S02]  /*b5450*/  IADD3.X R133, R9, R0, RZ, P1, !PT ;  /* 0x0000000009857210 */ /* 0x000fe40000ffe4ff */
[----:B----4-:R-:W-:-:S05]  /*b5460*/  IADD3 R134, P1, R6, R5, RZ ;  /* 0x0000000506867210 */ /* 0x010fca0007f3e0ff */
        /* <DEDUP_REMOVED lines=12> */
[----:B------:R-:W-:Y:S01]  /*b5530*/  IADD3.X R145, R119, R0, RZ, P1, !PT ;  /* 0x0000000077917210 */ /* 0x000fe20000ffe4ff */
[----:B------:R-:W-:Y:S01]  /*b5540*/  IMAD.MOV.U32 R127, RZ, RZ, R4 ;  /* 0x000000ffff7f7224 */ /* 0x000fe200078e0004 */
[----:B------:R-:W-:Y:S01]  /*b5550*/  MOV R129, R15 ;  /* 0x0000000f00817202 */ /* 0x000fe20000000f00 */
[----:B------:R-:W1:Y:S03]  /*b5560*/  LDC R4, c[0x0][0x230] ;  /* 0x00008c00ff047b82 */ /* 0x000e660000000800 */
[----:B------:R1:W-:Y:S04]  /*b5570*/  STL.64 [R1+0x1128], R126 ;  /* 0x0011287e01007387 */ /* 0x0003e80000100a00 */
        /* <DEDUP_REMOVED lines=9> */
[----:B------:R1:W-:Y:S04]  /*b5610*/  LDGSTS.E [R3+0x20380], desc[UR60][R126.64], P0 ;  /* 0x203800007e037fae */ /* 0x0003e8000812187c */
        /* <DEDUP_REMOVED lines=8> */
[----:B------:R1:W-:Y:S01]  /*b56a0*/  LDGSTS.E [R3+0x22780], desc[UR60][R144.64], P0 ;  /* 0x2278000090037fae */ /* 0x0003e2000812187c */
[----:B--2---:R-:W-:-:S05]  /*b56b0*/  IADD3 R146, P1, R116, R5, RZ ;  /* 0x0000000574927210 */ /* 0x004fca0007f3e0ff */
[----:B------:R-:W-:Y:S01]  /*b56c0*/  IMAD.X R147, R117, 0x1, R0, P1 ;  /* 0x0000000175937824 */ /* 0x000fe200008e0600 */
[----:B---3--:R-:W-:-:S04]  /*b56d0*/  IADD3 R148, P1, R114, R5, RZ ;  /* 0x0000000572947210 */ /* 0x008fc80007f3e0ff */
[----:B------:R2:W-:Y:S01]  /*b56e0*/  LDGSTS.E [R3+0x22b80], desc[UR60][R146.64], P0 ;  /* 0x22b8000092037fae */ /* 0x0005e2000812187c */
[----:B------:R-:W-:-:S03]  /*b56f0*/  IADD3.X R149, R115, R0, RZ, P1, !PT ;  /* 0x0000000073957210 */ /* 0x000fc60000ffe4ff */
[----:B------:R3:W-:Y:S04]  /*b5700*/  STL.64 [R1+0xef0], R146 ;  /* 0x000ef09201007387 */ /* 0x0007e80000100a00 */
[----:B------:R2:W-:Y:S01]  /*b5710*/  LDGSTS.E [R3+0x22f80], desc[UR60][R148.64], P0 ;  /* 0x22f8000094037fae */ /* 0x0005e2000812187c */
[----:B----4-:R-:W-:-:S05]  /*b5720*/  IADD3 R150, P1, R6, R5, RZ ;  /* 0x0000000506967210 */ /* 0x010fca0007f3e0ff */
[----:B------:R-:W-:Y:S01]  /*b5730*/  IMAD.X R151, R7, 0x1, R0, P1 ;  /* 0x0000000107977824 */ /* 0x000fe200008e0600 */
[----:B------:R-:W-:-:S04]  /*b5740*/  IADD3 R6, P1, R8, R5, RZ ;  /* 0x0000000508067210 */ /* 0x000fc80007f3e0ff */
[----:B------:R-:W-:Y:S01]  /*b5750*/  IADD3.X R7, R9, R0, RZ, P1, !PT ;  /* 0x0000000009077210 */ /* 0x000fe20000ffe4ff */
[----:B------:R2:W-:Y:S01]  /*b5760*/  LDGSTS.E [R3+0x23380], desc[UR60][R150.64], P0 ;  /* 0x2338000096037fae */ /* 0x0005e2000812187c */
[----:B------:R-:W-:-:S03]  /*b5770*/  IADD3 R113, P1, R246, R5, RZ ;  /* 0x00000005f6717210 */ /* 0x000fc60007f3e0ff */
[----:B------:R2:W-:Y:S02]  /*b5780*/  LDGSTS.E [R3+0x23780], desc[UR60][R6.64], P0 ;  /* 0x2378000006037fae */ /* 0x0005e4000812187c */
        /* <DEDUP_REMOVED lines=13> */
[----:B-1----:R-:W-:-:S04]  /*b5860*/  IADD3 R120, P1, R184, R5, RZ ;  /* 0x00000005b8787210 */ /* 0x002fc80007f3e0ff */
        /* <DEDUP_REMOVED lines=13> */
[----:B------:R2:W5:Y:S01]  /*b5940*/  LDL.LU R113, [R1+0x2de8] ;  /* 0x002de80001717983 */ /* 0x0005620000300800 */
[----:B------:R-:W-:Y:S01]  /*b5950*/  IMAD.X R154, R155, 0x1, R0, P1 ;  /* 0x000000019b9a7824 */ /* 0x000fe200008e0600 */
[----:B------:R-:W-:Y:S01]  /*b5960*/  IADD3 R252, P1, R152, R5, RZ ;  /* 0x0000000598fc7210 */ /* 0x000fe20007f3e0ff */
[----:B------:R-:W-:Y:S01]  /*b5970*/  IMAD.MOV.U32 R235, RZ, RZ, R234 ;  /* 0x000000ffffeb7224 */ /* 0x000fe200078e00ea */
[----:B------:R1:W-:Y:S01]  /*b5980*/  STL.64 [R1+0xe30], R148 ;  /* 0x000e309401007387 */ /* 0x0003e20000100a00 */
[----:B------:R-:W-:-:S02]  /*b5990*/  MOV R240, R114 ;  /* 0x0000007200f07202 */ /* 0x000fc40000000f00 */
[----:B------:R-:W-:Y:S01]  /*b59a0*/  IADD3.X R152, R153, R0, RZ, P1, !PT ;  /* 0x0000000099987210 */ /* 0x000fe20000ffe4ff */
[----:B------:R2:W5:Y:S01]  /*b59b0*/  LDL.LU R114, [R1+0x2de4] ;  /* 0x002de40001727983 */ /* 0x0005620000300800 */
[----:B------:R-:W-:Y:S01]  /*b59c0*/  IADD3 R12, P1, R22, R5, RZ ;  /* 0x00000005160c7210 */ /* 0x000fe20007f3e0ff */
[----:B------:R-:W-:Y:S01]  /*b59d0*/  IMAD.MOV.U32 R201, RZ, RZ, R200 ;  /* 0x000000ffffc97224 */ /* 0x000fe200078e00c8 */
[----:B------:R-:W-:Y:S01]  /*b59e0*/  MOV R234, R115 ;  /* 0x0000007300ea7202 */ /* 0x000fe20000000f00 */
[----:B------:R4:W-:Y:S01]  /*b59f0*/  STL.64 [R1+0xe18], R150 ;  /* 0x000e189601007387 */ /* 0x0009e20000100a00 */
[----:B------:R-:W-:Y:S01]  /*b5a00*/  MOV R200, R116 ;  /* 0x0000007400c87202 */ /* 0x000fe20000000f00 */
[----:B------:R-:W-:Y:S02]  /*b5a10*/  IMAD.MOV.U32 R197, RZ, RZ, R196 ;  /* 0x000000ffffc57224 */ /* 0x000fe400078e00c4 */
[----:B------:R2:W5:Y:S01]  /*b5a20*/  LDL.LU R115, [R1+0x2de0] ;  /* 0x002de00001737983 */ /* 0x0005620000300800 */
[----:B------:R-:W-:Y:S01]  /*b5a30*/  MOV R196, R117 ;  /* 0x0000007500c47202 */ /* 0x000fe20000000f00 */
[----:B------:R-:W-:-:S02]  /*b5a40*/  IMAD.MOV.U32 R193, RZ, RZ, R192 ;  /* 0x000000ffffc17224 */ /* 0x000fc400078e00c0 */
[----:B------:R2:W-:Y:S01]  /*b5a50*/  STL.64 [R1+0xe00], R6 ;  /* 0x000e000601007387 */ /* 0x0005e20000100a00 */
[----:B------:R-:W-:Y:S01]  /*b5a60*/  MOV R192, R118 ;  /* 0x0000007600c07202 */ /* 0x000fe20000000f00 */
[----:B------:R-:W-:Y:S02]  /*b5a70*/  IMAD.MOV.U32 R189, RZ, RZ, R188 ;  /* 0x000000ffffbd7224 */ /* 0x000fe400078e00bc */
[----:B------:R1:W5:Y:S01]  /*b5a80*/  LDL.LU R116, [R1+0x2ddc] ;  /* 0x002ddc0001747983 */ /* 0x0003620000300800 */
[----:B------:R-:W-:Y:S01]  /*b5a90*/  IMAD.X R22, R23, 0x1, R0, P1 ;  /* 0x0000000117167824 */ /* 0x000fe200008e0600 */
[----:B------:R-:W-:Y:S01]  /*b5aa0*/  MOV R188, R119 ;  /* 0x0000007700bc7202 */ /* 0x000fe20000000f00 */
[----:B------:R-:W-:Y:S01]  /*b5ab0*/  IMAD.MOV.U32 R185, RZ, RZ, R184 ;  /* 0x000000ffffb97224 */ /* 0x000fe200078e00b8 */
[----:B------:R1:W5:Y:S01]  /*b5ac0*/  LDL.LU R117, [R1+0x2dd8] ;  /* 0x002dd80001757983 */ /* 0x0003620000300800 */
[----:B------:R-:W-:Y:S01]  /*b5ad0*/  IADD3 R11, P1, R20, R5, RZ ;  /* 0x00000005140b7210 */ /* 0x000fe20007f3e0ff */
[----:B------:R-:W-:Y:S01]  /*b5ae0*/  IMAD.MOV.U32 R181, RZ, RZ, R180 ;  /* 0x000000ffffb57224 */ /* 0x000fe200078e00b4 */
[----:B------:R-:W-:Y:S01]  /*b5af0*/  MOV R184, R120 ;  /* 0x0000007800b87202 */ /* 0x000fe20000000f00 */
[----:B------:R1:W5:Y:S01]  /*b5b00*/  LDL.LU R118, [R1+0x2dd4] ;  /* 0x002dd40001767983 */ /* 0x0003620000300800 */
[----:B------:R-:W-:Y:S01]  /*b5b10*/  MOV R180, R121 ;  /* 0x0000007900b47202 */ /* 0x000fe20000000f00 */
[----:B------:R-:W-:-:S02]  /*b5b20*/  IMAD.MOV.U32 R177, RZ, RZ, R176 ;  /* 0x000000ffffb17224 */ /* 0x000fc400078e00b0 */
[----:B------:R1:W5:Y:S01]  /*b5b30*/  LDL.LU R119, [R1+0x2dd0] ;  /* 0x002dd00001777983 */ /* 0x0003620000300800 */
[----:B------:R-:W-:Y:S01]  /*b5b40*/  MOV R176, R122 ;  /* 0x0000007a00b07202 */ /* 0x000fe20000000f00 */
[----:B------:R-:W-:Y:S02]  /*b5b50*/  IMAD.MOV.U32 R159, RZ, RZ, R158 ;  /* 0x000000ffff9f7224 */ /* 0x000fe400078e009e */
[----:B------:R1:W5:Y:S01]  /*b5b60*/  LDL.LU R120, [R1+0x2dcc] ;  /* 0x002dcc0001787983 */ /* 0x0003620000300800 */
[----:B------:R-:W-:Y:S01]  /*b5b70*/  MOV R158, R123 ;  /* 0x0000007b009e7202 */ /* 0x000fe20000000f00 */
[----:B------:R-:W-:Y:S02]  /*b5b80*/  IMAD.MOV.U32 R157, RZ, RZ, R156 ;  /* 0x000000ffff9d7224 */ /* 0x000fe400078e009c */
[----:B------:R1:W5:Y:S01]  /*b5b90*/  LDL.LU R121, [R1+0x2dc8] ;  /* 0x002dc80001797983 */ /* 0x0003620000300800 */
[----:B------:R-:W-:Y:S01]  /*b5ba0*/  IADD3.X R20, R21, R0, RZ, P1, !PT ;  /* 0x0000000015147210 */ /* 0x000fe20000ffe4ff */
[----:B------:R-:W-:Y:S01]  /*b5bb0*/  IMAD.MOV.U32 R155, RZ, RZ, R154 ;  /* 0x000000ffff9b7224 */ /* 0x000fe200078e009a */
[----:B------:R-:W-:Y:S01]  /*b5bc0*/  MOV R156, R124 ;  /* 0x0000007c009c7202 */ /* 0x000fe20000000f00 */
[----:B------:R1:W5:Y:S01]  /*b5bd0*/  LDL.LU R122, [R1+0x2dc4] ;  /* 0x002dc400017a7983 */ /* 0x0003620000300800 */
[----:B------:R-:W-:Y:S01]  /*b5be0*/  IADD3 R9, P1, R18, R5, RZ ;  /* 0x0000000512097210 */ /* 0x000fe20007f3e0ff */
[----:B------:R-:W-:Y:S01]  /*b5bf0*/  IMAD.MOV.U32 R153, RZ, RZ, R152 ;  /* 0x000000ffff997224 */ /* 0x000fe200078e0098 */
[----:B------:R-:W-:Y:S01]  /*b5c00*/  MOV R154, R125 ;  /* 0x0000007d009a7202 */ /* 0x000fe20000000f00 */
[----:B------:R1:W5:Y:S01]  /*b5c10*/  LDL.LU R123, [R1+0x2dc0] ;  /* 0x002dc000017b7983 */ /* 0x0003620000300800 */
[----:B------:R-:W-:-:S03]  /*b5c20*/  MOV R152, R252 ;  /* 0x000000fc00987202 */ /* 0x000fc60000000f00 */
[----:B------:R1:W5:Y:S04]  /*b5c30*/  LDL.LU R124, [R1+0x2dbc] ;  /* 0x002dbc00017c7983 */ /* 0x0003680000300800 */
[----:B------:R1:W5:Y:S01]  /*b5c40*/  LDL.LU R125, [R1+0x2db8] ;  /* 0x002db800017d7983 */ /* 0x0003620000300800 */
[----:B------:R-:W-:-:S03]  /*b5c50*/  IMAD.X R18, R19, 0x1, R0, P1 ;  /* 0x0000000113127824 */ /* 0x000fc600008e0600 */
[----:B------:R-:W2:Y:S01]  /*b5c60*/  LDL.LU R252, [R1+0x2db4] ;  /* 0x002db40001fc7983 */ /* 0x000ea20000300800 */
[----:B------:R-:W-:Y:S01]  /*b5c70*/  IMAD.MOV.U32 R23, RZ, RZ, R22 ;  /* 0x000000ffff177224 */ /* 0x000fe200078e0016 */
[----:B------:R-:W-:Y:S01]  /*b5c80*/  MOV R22, R12 ;  /* 0x0000000c00167202 */ /* 0x000fe20000000f00 */
[----:B------:R-:W-:Y:S01]  /*b5c90*/  IMAD.MOV.U32 R21, RZ, RZ, R20 ;  /* 0x000000ffff157224 */ /* 0x000fe200078e0014 */
[----:B------:R1:W5:Y:S01]  /*b5ca0*/  LDL.LU R12, [R1+0x2db0] ;  /* 0x002db000010c7983 */ /* 0x0003620000300800 */
[----:B------:R-:W-:Y:S01]  /*b5cb0*/  MOV R20, R11 ;  /* 0x0000000b00147202 */ /* 0x000fe20000000f00 */
[----:B------:R-:W-:Y:S01]  /*b5cc0*/  IMAD.MOV.U32 R19, RZ, RZ, R18 ;  /* 0x000000ffff137224 */ /* 0x000fe200078e0012 */
[----:B------:R-:W-:Y:S01]  /*b5cd0*/  MOV R18, R9 ;  /* 0x0000000900127202 */ /* 0x000fe20000000f00 */
[----:B------:R1:W5:Y:S04]  /*b5ce0*/  LDL.LU R11, [R1+0x2dac] ;  /* 0x002dac00010b7983 */ /* 0x0003680000300800 */
[----:B------:R1:W5:Y:S04]  /*b5cf0*/  LDL.LU R9, [R1+0x2da8] ;  /* 0x002da80001097983 */ /* 0x0003680000300800 */
        /* <DEDUP_REMOVED lines=10> */
[----:B---3--:R3:W5:Y:S04]  /*b5da0*/  LDL.LU.64 R146, [R1+0x2d50] ;  /* 0x002d500001927983 */ /* 0x0087680000300a00 */
[----:B-1----:R3:W5:Y:S04]  /*b5db0*/  LDL.LU.64 R148, [R1+0x2d48] ;  /* 0x002d480001947983 */ /* 0x0027680000300a00 */
[----:B----4-:R3:W5:Y:S04]  /*b5dc0*/  LDL.LU.64 R150, [R1+0x2d40] ;  /* 0x002d400001967983 */ /* 0x0107680000300a00 */
[----:B--2---:R3:W5:Y:S01]  /*b5dd0*/  LDL.LU.64 R6, [R1+0x2d38] ;  /* 0x002d380001067983 */ /* 0x0047620000300a00 */
[----:B------:R-:W-:Y:S01]  /*b5de0*/  IADD3 R8, P1, R16, R5, RZ ;  /* 0x0000000510087210 */ /* 0x000fe20007f3e0ff */
[----:B------:R-:W-:-:S02]  /*b5df0*/  VIADD R15, R4, 0x7f ;  /* 0x0000007f040f7836 */ /* 0x000fc40000000000 */
[----:B------:R3:W-:Y:S01]  /*b5e00*/  LDGSTS.E [R3+0x23b80], desc[UR60][R246.64], P0 ;  /* 0x23b80000f6037fae */ /* 0x0007e2000812187c */
[----:B------:R-:W-:-:S03]  /*b5e10*/  IADD3.X R16, R17, R0, RZ, P1, !PT ;  /* 0x0000000011107210 */ /* 0x000fc60000ffe4ff */
[----:B------:R3:W-:Y:S02]  /*b5e20*/  LDGSTS.E [R3+0x23f80], desc[UR60][R240.64], P0 ;  /* 0x23f80000f0037fae */ /* 0x0007e4000812187c */
[----:B------:R-:W-:Y:S01]  /*b5e30*/  IMAD.MOV.U32 R17, RZ, RZ, R16 ;  /* 0x000000ffff117224 */ /* 0x000fe200078e0010 */
[----:B------:R-:W-:Y:S01]  /*b5e40*/  MOV R16, R8 ;  /* 0x0000000800107202 */ /* 0x000fe20000000f00 */
[----:B------:R3:W-:Y:S01]  /*b5e50*/  LDGSTS.E [R3+0x24380], desc[UR60][R234.64], P0 ;  /* 0x24380000ea037fae */ /* 0x0007e2000812187c */
[----:B------:R-:W1:Y:S03]  /*b5e60*/  LDC R8, c[0x0][0x238] ;  /* 0x00008e00ff087b82 */ /* 0x000e660000000800 */
[----:B------:R3:W-:Y:S01]  /*b5e70*/  LDGSTS.E [R3+0x24780], desc[UR60][R200.64], P0 ;  /* 0x24780000c8037fae */ /* 0x0007e2000812187c */
[----:B------:R-:W-:-:S03]  /*b5e80*/  SHF.R.S32.HI R4, RZ, 0x1f, R15 ;  /* 0x0000001fff047819 */ /* 0x000fc6000001140f */
[----:B------:R3:W-:Y:S04]  /*b5e90*/  LDGSTS.E [R3+0x24b80], desc[UR60][R196.64], P0 ;  /* 0x24b80000c4037fae */ /* 0x0007e8000812187c */
[----:B------:R3:W-:Y:S04]  /*b5ea0*/  LDGSTS.E [R3+0x24f80], desc[UR60][R192.64], P0 ;  /* 0x24f80000c0037fae */ /* 0x0007e8000812187c */
[----:B------:R3:W-:Y:S01]  /*b5eb0*/  LDGSTS.E [R3+0x25380], desc[UR60][R188.64], P0 ;  /* 0x25380000bc037fae */ /* 0x0007e2000812187c */
[----:B------:R-:W-:-:S03]  /*b5ec0*/  LEA.HI R4, R4, R15, RZ, 0x7 ;  /* 0x0000000f04047211 */ /* 0x000fc600078f38ff */
[----:B------:R3:W-:Y:S04]  /*b5ed0*/  LDGSTS.E [R3+0x25780], desc[UR60][R184.64], P0 ;  /* 0x25780000b8037fae */ /* 0x0007e8000812187c */
[----:B------:R3:W-:Y:S04]  /*b5ee0*/  LDGSTS.E [R3+0x25b80], desc[UR60][R180.64], P0 ;  /* 0x25b80000b4037fae */ /* 0x0007e8000812187c */
[----:B------:R3:W-:Y:S04]  /*b5ef0*/  LDGSTS.E [R3+0x25f80], desc[UR60][R176.64], P0 ;  /* 0x25f80000b0037fae */ /* 0x0007e8000812187c */
[----:B------:R3:W-:Y:S01]  /*b5f00*/  LDGSTS.E [R3+0x26380], desc[UR60][R158.64], P0 ;  /* 0x263800009e037fae */ /* 0x0007e2000812187c */
[----:B------:R-:W-:-:S03]  /*b5f10*/  SHF.R.S32.HI R4, RZ, 0x7, R4 ;  /* 0x00000007ff047819 */ /* 0x000fc60000011404 */
[----:B------:R3:W-:Y:S04]  /*b5f20*/  LDGSTS.E [R3+0x26780], desc[UR60][R156.64], P0 ;  /* 0x267800009c037fae */ /* 0x0007e8000812187c */
[----:B------:R3:W-:Y:S04]  /*b5f30*/  LDGSTS.E [R3+0x26b80], desc[UR60][R154.64], P0 ;  /* 0x26b800009a037fae */ /* 0x0007e8000812187c */
[----:B------:R3:W-:Y:S04]  /*b5f40*/  LDGSTS.E [R3+0x26f80], desc[UR60][R152.64], P0 ;  /* 0x26f8000098037fae */ /* 0x0007e8000812187c */
[----:B------:R3:W-:Y:S04]  /*b5f50*/  LDGSTS.E [R3+0x27380], desc[UR60][R22.64], P0 ;  /* 0x2738000016037fae */ /* 0x0007e8000812187c */
[----:B------:R3:W-:Y:S04]  /*b5f60*/  LDGSTS.E [R3+0x27780], desc[UR60][R20.64], P0 ;  /* 0x2778000014037fae */ /* 0x0007e8000812187c */
[----:B------:R3:W-:Y:S04]  /*b5f70*/  LDGSTS.E [R3+0x27b80], desc[UR60][R18.64], P0 ;  /* 0x27b8000012037fae */ /* 0x0007e8000812187c */
[----:B------:R3:W-:Y:S01]  /*b5f80*/  LDGSTS.E [R3+0x27f80], desc[UR60][R16.64], P0 ;  /* 0x27f8000010037fae */ /* 0x0007e2000812187c */
[----:B-1----:R-:W-:-:S03]  /*b5f90*/  IMAD.SHL.U32 R8, R8, 0x80, RZ ;  /* 0x0000008008087824 */ /* 0x002fc600078e00ff */
[----:B------:R-:W0:Y:S02]  /*b5fa0*/  LDGDEPBAR ;  /* 0x00000000000079af */ /* 0x000e240000000000 */
[----:B------:R-:W-:Y:S02]  /*b5fb0*/  SHF.L.U32 R8, R8, 0x2, RZ ;  /* 0x0000000208087819 */ /* 0x000fe400000006ff */
[----:B------:R-:W-:-:S04]  /*b5fc0*/  IADD3 R252, R252, 0x1, RZ ;  /* 0x00000001fcfc7810 */ /* 0x000fc80007ffe0ff */
[----:B------:R-:W-:-:S13]  /*b5fd0*/  ISETP.NE.U32.AND P0, PT, R252, R4, PT ;  /* 0x00000004fc00720c */ /* 0x000fda0003f05070 */
[----:B---3--:R-:W-:Y:S05]  /*b5fe0*/  @P0 BRA `(.L_x_1) ;  /* 0xfffffd4c00340947 */ /* 0x008fea000383ffff */
.L_x_0:
[----:B------:R-:W2:Y:S01]  /*b5ff0*/  LDL.LU R16, [R1+0xc00] ;  /* 0x000c000001107983 */ /* 0x000ea20000300800 */
[----:B------:R-:W-:-:S04]  /*b6000*/  DEPBAR.LE SB0, 0x0 ;  /* 0x000080000000791a */ /* 0x000fc80000000000 */
[----:B------:R-:W2:Y:S01]  /*b6010*/  LDL.LU R17, [R1+0xc08] ;  /* 0x000c080001117983 */ /* 0x000ea20000300800 */
[----:B------:R-:W1:Y:S03]  /*b6020*/  LDC.64 R2, c[0x0][0x228] ;  /* 0x00008a00ff027b82 */ /* 0x000e660000000a00 */
[----:B------:R-:W2:Y:S04]  /*b6030*/  LDL.LU R18, [R1+0x800] ;  /* 0x0008000001127983 */ /* 0x000ea80000300800 */
[----:B------:R-:W2:Y:S01]  /*b6040*/  LDL.LU R19, [R1+0x808] ;  /* 0x0008080001137983 */ /* 0x000ea20000300800 */
[----:B------:R-:W3:Y:S03]  /*b6050*/  LDC R8, c[0x0][0x244] ;  /* 0x00009100ff087b82 */ /* 0x000ee60000000800 */
[----:B------:R-:W4:Y:S04]  /*b6060*/  LDL.LU R20, [R1+0x400] ;  /* 0x0004000001147983 */ /* 0x000f280000300800 */
[----:B------:R-:W4:Y:S01]  /*b6070*/  LDL.LU R21, [R1+0x408] ;  /* 0x0004080001157983 */ /* 0x000f220000300800 */
[----:B------:R-:W3:Y:S03]  /*b6080*/  LDC.64 R4, c[0x0][0x220] ;  /* 0x00008800ff047b82 */ /* 0x000ee60000000a00 */
[----:B------:R-:W4:Y:S04]  /*b6090*/  LDL.LU R22, [R1] ;  /* 0x0000000001167983 */ /* 0x000f280000300800 */
[----:B------:R-:W4:Y:S01]  /*b60a0*/  LDL.LU R23, [R1+0x8] ;  /* 0x0000080001177983 */ /* 0x000f220000300800 */
[----:B------:R-:W3:Y:S08]  /*b60b0*/  LDC R15, c[0x0][0x22c] ;  /* 0x00008b00ff0f7b82 */ /* 0x000ef00000000800 */
[----:B------:R-:W-:Y:S06]  /*b60c0*/  BAR.SYNC.DEFER_BLOCKING 0x0 ;  /* 0x0000000000007b1d */ /* 0x000fec0000010000 */
[----:B--2--5:R2:W-:Y:S02]  /*b60d0*/  STSM.16.M88.4 [R12], R16 ;  /* 0x000000100c007844 */ /* 0x0245e40000000200 */
[----:B------:R-:W-:Y:S06]  /*b60e0*/  BAR.SYNC.DEFER_BLOCKING 0x0 ;  /* 0x0000000000007b1d */ /* 0x000fec0000010000 */
[----:B--2---:R-:W2:Y:S04]  /*b60f0*/  LDL.LU R16, [R1+0xc04] ;  /* 0x000c040001107983 */ /* 0x004ea80000300800 */
[----:B------:R-:W2:Y:S04]  /*b6100*/  LDL.LU R17, [R1+0xc0c] ;  /* 0x000c0c0001117983 */ /* 0x000ea80000300800 */
[----:B------:R-:W2:Y:S04]  /*b6110*/  LDL.LU R18, [R1+0x804] ;  /* 0x0008040001127983 */ /* 0x000ea80000300800 */
[----:B------:R-:W1:Y:S01]  /*b6120*/  LDS.128 R152, [R11] ;  /* 0x000000000b987984 */ /* 0x000e620000000c00 */
[----:B------:R-:W-:Y:S06]  /*b6130*/  BAR.SYNC.DEFER_BLOCKING 0x0 ;  /* 0x0000000000007b1d */ /* 0x000fec0000010000 */
[----:B------:R-:W2:Y:S04]  /*b6140*/  LDL.LU R19, [R1+0x80c] ;  /* 0x00080c0001137983 */ /* 0x000ea80000300800 */
[----:B----4-:R-:W-:Y:S01]  /*b6150*/  STSM.16.M88.4 [R12], R20 ;  /* 0x000000140c007844 */ /* 0x010fe20000000200 */
[----:B------:R-:W-:Y:S06]  /*b6160*/  BAR.SYNC.DEFER_BLOCKING 0x0 ;  /* 0x0000000000007b1d */ /* 0x000fec0000010000 */
[----:B------:R-:W4:Y:S04]  /*b6170*/  LDS.128 R20, [R11] ;  /* 0x000000000b147984 */ /* 0x000f280000000c00 */
[----:B-1----:R-:W-:Y:S04]  /*b6180*/  STL.64 [R1+0xe10], R152 ;  /* 0x000e109801007387 */ /* 0x002fe80000100a00 */
[----:B------:R-:W-:Y:S01]  /*b6190*/  STL.64 [R1+0xe18], R154 ;  /* 0x000e189a01007387 */ /* 0x000fe20000100a00 */
[----:B------:R-:W-:Y:S06]  /*b61a0*/  BAR.SYNC.DEFER_BLOCKING 0x0 ;  /* 0x0000000000007b1d */ /* 0x000fec0000010000 */
[----:B----4-:R1:W-:Y:S04]  /*b61b0*/  STL.64 [R1+0xe00], R20 ;  /* 0x000e001401007387 */ /* 0x0103e80000100a00 */
[----:B------:R4:W-:Y:S04]  /*b61c0*/  STL.64 [R1+0xe08], R22 ;  /* 0x000e081601007387 */ /* 0x0009e80000100a00 */
[----:B-1----:R-:W3:Y:S04]  /*b61d0*/  LDL.LU R20, [R1+0x404] ;  /* 0x0004040001147983 */ /* 0x002ee80000300800 */
[----:B------:R-:W3:Y:S04]  /*b61e0*/  LDL.LU R21, [R1+0x40c] ;  /* 0x00040c0001157983 */ /* 0x000ee80000300800 */
[----:B----4-:R-:W3:Y:S04]  /*b61f0*/  LDL.LU R22, [R1+0x4] ;  /* 0x0000040001167983 */ /* 0x010ee80000300800 */
[----:B------:R-:W3:Y:S04]  /*b6200*/  LDL.LU R23, [R1+0xc] ;  /* 0x00000c0001177983 */ /* 0x000ee80000300800 */
[----:B--2---:R1:W-:Y:S01]  /*b6210*/  STSM.16.M88.4 [R12], R16 ;  /* 0x000000100c007844 */ /* 0x0043e20000000200 */
[----:B------:R-:W-:Y:S06]  /*b6220*/  BAR.SYNC.DEFER_BLOCKING 0x0 ;  /* 0x0000000000007b1d */ /* 0x000fec0000010000 */
[----:B-1----:R-:W2:Y:S04]  /*b6230*/  LDL.LU R16, [R1+0xc10] ;  /* 0x000c100001107983 */ /* 0x002ea80000300800 */
[----:B------:R-:W2:Y:S04]  /*b6240*/  LDL.LU R17, [R1+0xc18] ;  /* 0x000c180001117983 */ /* 0x000ea80000300800 */
[----:B------:R-:W2:Y:S04]  /*b6250*/  LDL.LU R18, [R1+0x810] ;  /* 0x0008100001127983 */ /* 0x000ea80000300800 */
[----:B------:R-:W1:Y:S01]  /*b6260*/  LDS.128 R152, [R11] ;  /* 0x000000000b987984 */ /* 0x000e620000000c00 */
[----:B------:R-:W-:Y:S06]  /*b6270*/  BAR.SYNC.DEFER_BLOCKING 0x0 ;  /* 0x0000000000007b1d */ /* 0x000fec0000010000 */
[----:B------:R-:W2:Y:S04]  /*b6280*/  LDL.LU R19, [R1+0x818] ;  /* 0x0008180001137983 */ /* 0x000ea80000300800 */
[----:B---3--:R-:W-:Y:S01]  /*b6290*/  STSM.16.M88.4 [R12], R20 ;  /* 0x000000140c007844 */ /* 0x008fe20000000200 */
[----:B------:R-:W-:Y:S06]  /*b62a0*/  BAR.SYNC.DEFER_BLOCKING 0x0 ;  /* 0x0000000000007b1d */ /* 0x000fec0000010000 */
[----:B------:R-:W3:Y:S04]  /*b62b0*/  LDS.128 R20, [R11] ;  /* 0x000000000b147984 */ /* 0x000ee80000000c00 */
[----:B-1----:R-:W-:Y:S04]  /*b62c0*/  STL.64 [R1+0x800], R152 ;  /* 0x0008009801007387 */ /* 0x002fe80000100a00 */
[----:B------:R-:W-:Y:S01]  /*b62d0*/  STL.64 [R1+0x808], R154 ;  /* 0x0008089a01007387 */ /* 0x000fe20000100a00 */
[----:B------:R-:W-:Y:S06]  /*b62e0*/  BAR.SYNC.DEFER_BLOCKING 0x0 ;  /* 0x0000000000007b1d */ /* 0x000fec0000010000 */
[----:B---3--:R1:W-:Y:S04]  /*b62f0*/  STL.64 [R1+0xc00], R20 ;  /* 0x000c001401007387 */ /* 0x0083e80000100a00 */
[----:B------:R3:W-:Y:S04]  /*b6300*/  STL.64 [R1+0xc08], R22 ;  /* 0x000c081601007387 */ /* 0x0007e80000100a00 */
[----:B-1----:R-:W4:Y:S04]  /*b6310*/  LDL.LU R20, [R1+0x410] ;  /* 0x0004100001147983 */ /* 0x002f280000300800 */
[----:B------:R-:W4:Y:S04]  /*b6320*/  LDL.LU R21, [R1+0x418] ;  /* 0x0004180001157983 */ /* 0x000f280000300800 */
[----:B---3--:R-:W4:Y:S04]  /*b6330*/  LDL.LU R22, [R1+0x10] ;  /* 0x0000100001167983 */ /* 0x008f280000300800 */
[----:B------:R-:W4:Y:S04]  /*b6340*/  LDL.LU R23, [R1+0x18] ;  /* 0x0000180001177983 */ /* 0x000f280000300800 */
        /* <DEDUP_REMOVED lines=8> */
[----:B-1----:R-:W-:Y:S04]  /*b63d0*/  STL.64 [R1+0xe20], R152 ;  /* 0x000e209801007387 */ /* 0x002fe80000100a00 */
[----:B------:R-:W-:Y:S04]  /*b63e0*/  STL.64 [R1+0xe28], R154 ;  /* 0x000e289a01007387 */ /* 0x000fe80000100a00 */
[----:B----4-:R-:W-:Y:S01]  /*b63f0*/  STSM.16.M88.4 [R12], R20 ;  /* 0x000000140c007844 */ /* 0x010fe20000000200 */
[----:B------:R-:W-:Y:S06]  /*b6400*/  BAR.SYNC.DEFER_BLOCKING 0x0 ;  /* 0x0000000000007b1d */ /* 0x000fec0000010000 */
[----:B------:R-:W1:Y:S02]  /*b6410*/  LDS.128 R20, [R11] ;  /* 0x000000000b147984 */ /* 0x000e640000000c00 */
[----:B------:R-:W-:Y:S06]  /*b6420*/  BAR.SYNC.DEFER_BLOCKING 0x0 ;  /* 0x0000000000007b1d */ /* 0x000fec0000010000 */
[----:B-1----:R1:W-:Y:S04]  /*b6430*/  STL.64 [R1+0xc10], R20 ;  /* 0x000c101401007387 */ /* 0x0023e80000100a00 */
        /* <DEDUP_REMOVED lines=130> */
[----:B------:R-:W2:Y:S04]  /*b6c60*/  LDL.LU R19, [R1+0x858] ;  /* 0x0008580001137983 */ /* 0x000ea80000300800 */
[----:B------:R-:W1:Y:S01]  /*b6c70*/  LDS.128 R152, [R11] ;  /* 0x000000000b987984 */ /* 0x000e620000000c00 */
[----:B------:R-:W-:Y:S06]  /*b6c80*/  BAR.SYNC.DEFER_BLOCKING 0x0 ;  /* 0x0000000000007b1d */ /* 0x000fec0000010000 */
[----:B-1----:R-:W-:Y:S04]  /*b6c90*/  STL.64 [R1], R152 ;  /* 0x0000009801007387 */ /* 0x002fe80000100a00 */
[----:B------:R-:W-:Y:S04]  /*b6ca0*/  STL.64 [R1+0x8], R154 ;  /* 0x0000089a01007387 */ /* 0x000fe80000100a00 */
[----:B----4-:R1:W-:Y:S01]  /*b6cb0*/  STSM.16.M88.4 [R12], R20 ;  /* 0x000000140c007844 */ /* 0x0103e20000000200 */
[----:B------:R-:W-:Y:S06]  /*b6cc0*/  BAR.SYNC.DEFER_BLOCKING 0x0 ;  /* 0x0000000000007b1d */ /* 0x000fec0000010000 */
[----:B-1----:R-:W3:Y:S04]  /*b6cd0*/  LDL.LU R20, [R1+0x450] ;  /* 0x0004500001147983 */ /* 0x002ee80000300800 */
[----:B------:R-:W3:Y:S04]  /*b6ce0*/  LDL.LU R21, [R1+0x458] ;  /* 0x0004580001157983 */ /* 0x000ee80000300800 */
[----:B------:R-:W3:Y:S04]  /*b6cf0*/  LDL.LU R22, [R1+0x50] ;  /* 0x0000500001167983 */ /* 0x000ee80000300800 */
[----:B------:R-:W3:Y:S04]  /*b6d00*/  LDL.LU R23, [R1+0x58] ;  /* 0x0000580001177983 */ /* 0x000ee80000300800 */
[----:B------:R-:W-:Y:S01]  /*b6d10*/  LDS.128 R240, [R11] ;  /* 0x000000000bf07984 */ /* 0x000fe20000000c00 */
[----:B------:R-:W-:Y:S06]  /*b6d20*/  BAR.SYNC.DEFER_BLOCKING 0x0 ;  /* 0x0000000000007b1d */ /* 0x000fec0000010000 */
[----:B--2---:R1:W-:Y:S02]  /*b6d30*/  STSM.16.M88.4 [R12], R16 ;  /* 0x000000100c007844 */ /* 0x0043e40000000200 */
[----:B------:R-:W-:Y:S06]  /*b6d40*/  BAR.SYNC.DEFER_BLOCKING 0x0 ;  /* 0x0000000000007b1d */ /* 0x000fec0000010000 */
[----:B-1----:R-:W2:Y:S04]  /*b6d50*/  LDL.LU R16, [R1+0xc54] ;  /* 0x000c540001107983 */ /* 0x002ea80000300800 */
[----:B------:R-:W2:Y:S04]  /*b6d60*/  LDL.LU R17, [R1+0xc5c] ;  /* 0x000c5c0001117983 */ /* 0x000ea80000300800 */
[----:B------:R-:W2:Y:S04]  /*b6d70*/  LDL.LU R18, [R1+0x854] ;  /* 0x0008540001127983 */ /* 0x000ea80000300800 */
[----:B------:R-:W2:Y:S04]  /*b6d80*/  LDL.LU R19, [R1+0x85c] ;  /* 0x00085c0001137983 */ /* 0x000ea80000300800 */
[----:B------:R-:W1:Y:S01]  /*b6d90*/  LDS.128 R152, [R11] ;  /* 0x000000000b987984 */ /* 0x000e620000000c00 */
[----:B------:R-:W-:Y:S06]  /*b6da0*/  BAR.SYNC.DEFER_BLOCKING 0x0 ;  /* 0x0000000000007b1d */ /* 0x000fec0000010000 */
[----:B-1----:R-:W-:Y:S04]  /*b6db0*/  STL.64 [R1+0x40], R152 ;  /* 0x0000409801007387 */ /* 0x002fe80000100a00 */
[----:B------:R-:W-:Y:S04]  /*b6dc0*/  STL.64 [R1+0x48], R154 ;  /* 0x0000489a01007387 */ /* 0x000fe80000100a00 */
[----:B---3--:R1:W-:Y:S01]  /*b6dd0*/  STSM.16.M88.4 [R12], R20 ;  /* 0x000000140c007844 */ /* 0x0083e20000000200 */
        /* <DEDUP_REMOVED lines=13> */
[----:B------:R-:W-:Y:S01]  /*b6eb0*/  LDS.128 R236, [R11] ;  /* 0x000000000bec7984 */ /* 0x000fe20000000c00 */
[----:B------:R-:W-:Y:S06]  /*b6ec0*/  BAR.SYNC.DEFER_BLOCKING 0x0 ;  /* 0x0000000000007b1d */ /* 0x000fec0000010000 */
[----:B---3--:R1:W-:Y:S02]  /*b6ed0*/  STSM.16.M88.4 [R12], R20 ;  /* 0x000000140c007844 */ /* 0x0083e40000000200 */
        /* <DEDUP_REMOVED lines=51> */
[----:B---3--:R-:W-:Y:S01]  /*b7210*/  STSM.16.M88.4 [R12], R20 ;  /* 0x000000140c007844 */ /* 0x008fe20000000200 */
        /* <DEDUP_REMOVED lines=14> */
[----:B------:R-:W-:Y:S01]  /*b7300*/  LDS.128 R220, [R11] ;  /* 0x000000000bdc7984 */ /* 0x000fe20000000c00 */
[----:B------:R-:W-:Y:S06]  /*b7310*/  BAR.SYNC.DEFER_BLOCKING 0x0 ;  /* 0x0000000000007b1d */ /* 0x000fec0000010000 */
[----:B------:R-:W2:Y:S04]  /*b7320*/  LDL.LU R19, [R1+0x888] ;  /* 0x0008880001137983 */ /* 0x000ea80000300800 */
        /* <DEDUP_REMOVED lines=656> */
[----:B-1----:R-:W-:Y:S04]  /*b9c30*/  STL.64 [R1+0x980], R20 ;  /* 0x0009801401007387 */ /* 0x002fe80000100a00 */
[----:B------:R1:W-:Y:S04]  /*b9c40*/  STL.64 [R1+0x988], R22 ;  /* 0x0009881601007387 */ /* 0x0003e80000100a00 */
[----:B------:R3:W-:Y:S01]  /*b9c50*/  STL [R1+0x1078], R2 ;  /* 0x0010780201007387 */ /* 0x0007e20000100800 */
[----:B-1----:R-:W-:-:S02]  /*b9c60*/  IMAD.MOV.U32 R23, RZ, RZ, R3 ;  /* 0x000000ffff177224 */ /* 0x002fc400078e0003 */
[----:B---3--:R-:W1:Y:S02]  /*b9c70*/  LDC.64 R2, c[0x0][0x228] ;  /* 0x00008a00ff027b82 */ /* 0x008e640000000a00 */
[----:B-1----:R1:W-:Y:S01]  /*b9c80*/  STL [R1+0x1070], R2 ;  /* 0x0010700201007387 */ /* 0x0023e20000100800 */
[----:B------:R-:W-:-:S05]  /*b9c90*/  MOV R22, R3 ;  /* 0x0000000300167202 */ /* 0x000fca0000000f00 */
[----:B-1----:R-:W1:Y:S01]  /*b9ca0*/  LDC.64 R2, c[0x0][0x228] ;  /* 0x00008a00ff027b82 */ /* 0x002e620000000a00 */
[----:B--2---:R2:W-:Y:S07]  /*b9cb0*/  STSM.16.M88.4 [R12], R16 ;  /* 0x000000100c007844 */ /* 0x0045ee0000000200 */
[----:B------:R-:W-:Y:S06]  /*b9cc0*/  BAR.SYNC.DEFER_BLOCKING 0x0 ;  /* 0x0000000000007b1d */ /* 0x000fec0000010000 */
[----:B-1----:R1:W-:Y:S04]  /*b9cd0*/  STL [R1+0x1080], R2 ;  /* 0x0010800201007387 */ /* 0x0023e80000100800 */
[----:B--2---:R-:W2:Y:S04]  /*b9ce0*/  LDL.LU R16, [R1+0x584] ;  /* 0x0005840001107983 */ /* 0x004ea80000300800 */
[----:B------:R-:W2:Y:S04]  /*b9cf0*/  LDL.LU R17, [R1+0x58c] ;  /* 0x00058c0001117983 */ /* 0x000ea80000300800 */
[----:B------:R-:W2:Y:S04]  /*b9d00*/  LDL.LU R18, [R1+0x184] ;  /* 0x0001840001127983 */ /* 0x000ea80000300800 */
[----:B------:R-:W2:Y:S04]  /*b9d10*/  LDL.LU R19, [R1+0x18c] ;  /* 0x00018c0001137983 */ /* 0x000ea80000300800 */
[----:B------:R-:W3:Y:S01]  /*b9d20*/  LDS.128 R152, [R11] ;  /* 0x000000000b987984 */ /* 0x000ee20000000c00 */
[----:B------:R-:W-:-:S02]  /*b9d30*/  IMAD.MOV.U32 R21, RZ, RZ, R3 ;  /* 0x000000ffff157224 */ /* 0x000fc400078e0003 */
[----:B-1----:R-:W1:Y:S08]  /*b9d40*/  LDC.64 R2, c[0x0][0x228] ;  /* 0x00008a00ff027b82 */ /* 0x002e700000000a00 */
[----:B------:R-:W-:Y:S06]  /*b9d50*/  BAR.SYNC.DEFER_BLOCKING 0x0 ;  /* 0x0000000000007b1d */ /* 0x000fec0000010000 */
[----:B-1----:R-:W-:Y:S04]  /*b9d60*/  STL [R1+0x1088], R2 ;  /* 0x0010880201007387 */ /* 0x002fe80000100800 */
[----:B---3--:R-:W-:Y:S04]  /*b9d70*/  STL.64 [R1+0xd10], R152 ;  /* 0x000d109801007387 */ /* 0x008fe80000100a00 */
[----:B------:R-:W-:Y:S04]  /*b9d80*/  STL.64 [R1+0xd18], R154 ;  /* 0x000d189a01007387 */ /* 0x000fe80000100a00 */
[----:B--2---:R1:W-:Y:S01]  /*b9d90*/  STSM.16.M88.4 [R12], R16 ;  /* 0x000000100c007844 */ /* 0x0043e20000000200 */
[----:B------:R-:W-:Y:S06]  /*b9da0*/  BAR.SYNC.DEFER_BLOCKING 0x0 ;  /* 0x0000000000007b1d */ /* 0x000fec0000010000 */
[----:B-1----:R-:W2:Y:S04]  /*b9db0*/  LDL.LU R16, [R1+0xd90] ;  /* 0x000d900001107983 */ /* 0x002ea80000300800 */
[----:B------:R-:W2:Y:S04]  /*b9dc0*/  LDL.LU R17, [R1+0xd98] ;  /* 0x000d980001117983 */ /* 0x000ea80000300800 */
[----:B------:R-:W2:Y:S04]  /*b9dd0*/  LDL.LU R18, [R1+0x990] ;  /* 0x0009900001127983 */ /* 0x000ea80000300800 */
[----:B------:R-:W2:Y:S04]  /*b9de0*/  LDL.LU R19, [R1+0x998] ;  /* 0x0009980001137983 */ /* 0x000ea80000300800 */
[----:B------:R-:W1:Y:S01]  /*b9df0*/  LDS.128 R152, [R11] ;  /* 0x000000000b987984 */ /* 0x000e620000000c00 */
[----:B------:R-:W-:Y:S01]  /*b9e00*/  BAR.SYNC.DEFER_BLOCKING 0x0 ;  /* 0x0000000000007b1d */ /* 0x000fe20000010000 */
[----:B------:R-:W-:Y:S01]  /*b9e10*/  IMAD R0, R7, R8, RZ ;  /* 0x0000000807007224 */ /* 0x000fe200078e02ff */
[----:B------:R-:W-:-:S03]  /*b9e20*/  MOV R20, R3 ;  /* 0x0000000300147202 */ /* 0x000fc60000000f00 */
[----:B------:R-:W-:Y:S01]  /*b9e30*/  IMAD R8, R8, 0x80, R0 ;  /* 0x0000008008087824 */ /* 0x000fe200078e0200 */
[-C--:B------:R-:W-:Y:S01]  /*b9e40*/  LEA R2, P0, R0, R4.reuse, 0x2 ;  /* 0x0000000400027211 */ /* 0x080fe200078010ff */
[C---:B------:R-:W-:Y:S01]  /*b9e50*/  VIADD R13, R6.reuse, 0x10 ;  /* 0x00000010060d7836 */ /* 0x040fe20000000000 */
[----:B------:R-:W-:Y:S02]  /*b9e60*/  IADD3 R10, R6, 0x1, RZ ;  /* 0x00000001060a7810 */ /* 0x000fe40007ffe0ff */
[----:B------:R-:W-:Y:S02]  /*b9e70*/  LEA R4, P1, R8, R4, 0x2 ;  /* 0x0000000408047211 */ /* 0x000fe400078210ff */
[C---:B------:R-:W-:Y:S02]  /*b9e80*/  ISETP.GE.AND P4, PT, R6.reuse, R20, PT ;  /* 0x000000140600720c */ /* 0x040fe40003f86270 */
[----:B------:R-:W-:Y:S02]  /*b9e90*/  IADD3 R14, R6, 0xe1, RZ ;  /* 0x000000e1060e7810 */ /* 0x000fe40007ffe0ff */
[----:B------:R-:W-:-:S02]  /*b9ea0*/  LEA.HI.X.SX32 R3, R0, R5, 0x2, P0 ;  /* 0x0000000500037211 */ /* 0x000fc400000f16ff */
[----:B------:R-:W-:Y:S01]  /*b9eb0*/  LEA.HI.X.SX32 R5, R8, R5, 0x2, P1 ;  /* 0x0000000508057211 */ /* 0x000fe200008f16ff */
[----:B------:R-:W3:Y:S01]  /*b9ec0*/  LDC R0, c[0x0][0x248] ;  /* 0x00009200ff007b82 */ /* 0x000ee20000000800 */
[----:B------:R-:W-:Y:S02]  /*b9ed0*/  ISETP.GE.AND P5, PT, R10, R21, PT ;  /* 0x000000150a00720c */ /* 0x000fe40003fa6270 */
[----:B------:R-:W-:Y:S02]  /*b9ee0*/  ISETP.GE.AND P1, PT, R13, R22, PT ;  /* 0x000000160d00720c */ /* 0x000fe40003f26270 */
[----:B------:R-:W-:Y:S01]  /*b9ef0*/  ISETP.GE.AND P0, PT, R14, R23, PT ;  /* 0x000000170e00720c */ /* 0x000fe20003f06270 */
[----:B-1----:R-:W-:Y:S04]  /*b9f00*/  STL.64 [R1+0x580], R152 ;  /* 0x0005809801007387 */ /* 0x002fe80000100a00 */
[----:B------:R-:W-:Y:S04]  /*b9f10*/  STL.64 [R1+0x588], R154 ;  /* 0x0005889a01007387 */ /* 0x000fe80000100a00 */
[----:B------:R-:W4:Y:S04]  /*b9f20*/  LDL.LU R20, [R1+0x590] ;  /* 0x0005900001147983 */ /* 0x000f280000300800 */
[----:B--2---:R-:W-:Y:S01]  /*b9f30*/  STSM.16.M88.4 [R12], R16 ;  /* 0x000000100c007844 */ /* 0x004fe20000000200 */
[----:B------:R-:W-:Y:S06]  /*b9f40*/  BAR.SYNC.DEFER_BLOCKING 0x0 ;  /* 0x0000000000007b1d */ /* 0x000fec0000010000 */
[----:B------:R-:W1:Y:S04]  /*b9f50*/  LDS.128 R16, [R11] ;  /* 0x000000000b107984 */ /* 0x000e680000000c00 */
[----:B-1----:R1:W-:Y:S04]  /*b9f60*/  STL.64 [R1+0xd40], R16 ;  /* 0x000d401001007387 */ /* 0x0023e80000100a00 */
[----:B------:R2:W-:Y:S04]  /*b9f70*/  STL.64 [R1+0xd48], R18 ;  /* 0x000d481201007387 */ /* 0x0005e80000100a00 */
[----:B------:R-:W4:Y:S04]  /*b9f80*/  LDL.LU R21, [R1+0x598] ;  /* 0x0005980001157983 */ /* 0x000f280000300800 */
[----:B------:R-:W4:Y:S04]  /*b9f90*/  LDL.LU R22, [R1+0x190] ;  /* 0x0001900001167983 */ /* 0x000f280000300800 */
[----:B------:R-:W4:Y:S01]  /*b9fa0*/  LDL.LU R23, [R1+0x198] ;  /* 0x0001980001177983 */ /* 0x000f220000300800 */
[----:B------:R-:W-:Y:S06]  /*b9fb0*/  BAR.SYNC.DEFER_BLOCKING 0x0 ;  /* 0x0000000000007b1d */ /* 0x000fec0000010000 */
[----:B-1----:R-:W3:Y:S04]  /*b9fc0*/  LDL.LU R16, [R1+0xd94] ;  /* 0x000d940001107983 */ /* 0x002ee80000300800 */
[----:B------:R-:W3:Y:S04]  /*b9fd0*/  LDL.LU R17, [R1+0xd9c] ;  /* 0x000d9c0001117983 */ /* 0x000ee80000300800 */
[----:B--2---:R-:W3:Y:S04]  /*b9fe0*/  LDL.LU R18, [R1+0x994] ;  /* 0x0009940001127983 */ /* 0x004ee80000300800 */
[----:B------:R-:W3:Y:S04]  /*b9ff0*/  LDL.LU R19, [R1+0x99c] ;  /* 0x00099c0001137983 */ /* 0x000ee80000300800 */
        /* <DEDUP_REMOVED lines=8> */
[----:B--2---:R-:W4:Y:S04]  /*ba080*/  LDL.LU R22, [R1+0x194] ;  /* 0x0001940001167983 */ /* 0x004f280000300800 */
[----:B------:R-:W4:Y:S04]  /*ba090*/  LDL.LU R23, [R1+0x19c] ;  /* 0x00019c0001177983 */ /* 0x000f280000300800 */
[----:B---3--:R1:W-:Y:S01]  /*ba0a0*/  STSM.16.M88.4 [R12], R16 ;  /* 0x000000100c007844 */ /* 0x0083e20000000200 */
        /* <DEDUP_REMOVED lines=257> */
[----:B--2---:R1:W-:Y:S01]  /*bb0c0*/  STSM.16.M88.4 [R12], R16 ;  /* 0x000000100c007844 */ /* 0x0043e20000000200 */
[----:B------:R-:W-:Y:S01]  /*bb0d0*/  BAR.SYNC.DEFER_BLOCKING 0x0 ;  /* 0x0000000000007b1d */ /* 0x000fe20000010000 */
[----:B---3--:R-:W-:Y:S01]  /*bb0e0*/  IMAD.MOV.U32 R22, RZ, RZ, R24 ;  /* 0x000000ffff167224 */ /* 0x008fe200078e0018 */
[----:B------:R-:W-:-:S04]  /*bb0f0*/  MOV R23, R26 ;  /* 0x0000001a00177202 */ /* 0x000fc80000000f00 */
        /* <DEDUP_REMOVED lines=17> */
[----:B---3--:R-:W-:Y:S01]  /*bb210*/  IMAD.MOV.U32 R22, RZ, RZ, R25 ;  /* 0x000000ffff167224 */ /* 0x008fe200078e0019 */
[----:B------:R-:W-:Y:S01]  /*bb220*/  MOV R23, R27 ;  /* 0x0000001b00177202 */ /* 0x000fe20000000f00 */
        /* <DEDUP_REMOVED lines=634> */
[----:B------:R-:W-:Y:S04]  /*bd9d0*/  STL.64 [R1+0x1068], R22 ;  /* 0x0010681601007387 */ /* 0x000fe80000100a00 */
[----:B-1----:R-:W3:Y:S04]  /*bd9e0*/  LDL.LU R20, [R1+0x304] ;  /* 0x0003040001147983 */ /* 0x002ee80000300800 */
[----:B------:R-:W3:Y:S04]  /*bd9f0*/  LDL.LU R21, [R1+0x30c] ;  /* 0x00030c0001157983 */ /* 0x000ee80000300800 */
[----:B--2---:R1:W-:Y:S01]  /*bda00*/  STSM.16.M88.4 [R12], R16 ;  /* 0x000000100c007844 */ /* 0x0043e20000000200 */
[----:B------:R-:W-:Y:S06]  /*bda10*/  BAR.SYNC.DEFER_BLOCKING 0x0 ;  /* 0x0000000000007b1d */ /* 0x000fec0000010000 */
[----:B-1----:R-:W2:Y:S04]  /*bda20*/  LDL.LU R16, [R1+0xb10] ;  /* 0x000b100001107983 */ /* 0x002ea80000300800 */
[----:B------:R-:W2:Y:S04]  /*bda30*/  LDL.LU R17, [R1+0xb18] ;  /* 0x000b180001117983 */ /* 0x000ea80000300800 */
[----:B------:R-:W2:Y:S04]  /*bda40*/  LDL.LU R18, [R1+0x710] ;  /* 0x0007100001127983 */ /* 0x000ea80000300800 */
[----:B------:R-:W2:Y:S04]  /*bda50*/  LDL.LU R19, [R1+0x718] ;  /* 0x0007180001137983 */ /* 0x000ea80000300800 */
[----:B------:R-:W1:Y:S01]  /*bda60*/  LDS.128 R24, [R11] ;  /* 0x000000000b187984 */ /* 0x000e620000000c00 */
[----:B------:R-:W-:Y:S01]  /*bda70*/  IMAD.MOV.U32 R22, RZ, RZ, R89 ;  /* 0x000000ffff167224 */ /* 0x000fe200078e0059 */
[----:B------:R-:W-:Y:S01]  /*bda80*/  MOV R23, R91 ;  /* 0x0000005b00177202 */ /* 0x000fe20000000f00 */
[----:B------:R-:W-:Y:S06]  /*bda90*/  BAR.SYNC.DEFER_BLOCKING 0x0 ;  /* 0x0000000000007b1d */ /* 0x000fec0000010000 */
[----:B-1----:R-:W-:Y:S04]  /*bdaa0*/  STL.64 [R1+0x700], R24 ;  /* 0x0007001801007387 */ /* 0x002fe80000100a00 */
[----:B------:R-:W-:Y:S04]  /*bdab0*/  STL.64 [R1+0x708], R26 ;  /* 0x0007081a01007387 */ /* 0x000fe80000100a00 */
[----:B---3--:R-:W-:Y:S01]  /*bdac0*/  STSM.16.M88.4 [R12], R20 ;  /* 0x000000140c007844 */ /* 0x008fe20000000200 */
        /* <DEDUP_REMOVED lines=63> */
[----:B--2---:R2:W-:Y:S02]  /*bdec0*/  STSM.16.M88.4 [R12], R16 ;  /* 0x000000100c007844 */ /* 0x0045e40000000200 */
[----:B------:R-:W-:Y:S06]  /*bded0*/  BAR.SYNC.DEFER_BLOCKING 0x0 ;  /* 0x0000000000007b1d */ /* 0x000fec0000010000 */
[----:B-1----:R1:W-:Y:S04]  /*bdee0*/  STL.64 [R1+0x230], R20 ;  /* 0x0002301401007387 */ /* 0x0023e80000100a00 */
[----:B------:R3:W-:Y:S04]  /*bdef0*/  STL.64 [R1+0x238], R22 ;  /* 0x0002381601007387 */ /* 0x0007e80000100a00 */
[----:B--2---:R-:W2:Y:S04]  /*bdf00*/  LDL.LU R16, [R1+0x324] ;  /* 0x0003240001107983 */ /* 0x004ea80000300800 */
[----:B------:R-:W2:Y:S04]  /*bdf10*/  LDL.LU R17, [R1+0x32c] ;  /* 0x00032c0001117983 */ /* 0x000ea80000300800 */
[----:B------:R-:W4:Y:S01]  /*bdf20*/  LDS.128 R24, [R11] ;  /* 0x000000000b187984 */ /* 0x000f220000000c00 */
[----:B------:R-:W-:Y:S01]  /*bdf30*/  IMAD.MOV.U32 R18, RZ, RZ, R97 ;  /* 0x000000ffff127224 */ /* 0x000fe200078e0061 */
[----:B------:R-:W-:Y:S01]  /*bdf40*/  MOV R19, R99 ;  /* 0x0000006300137202 */ /* 0x000fe20000000f00 */
[----:B------:R-:W-:Y:S06]  /*bdf50*/  BAR.SYNC.DEFER_BLOCKING 0x0 ;  /* 0x0000000000007b1d */ /* 0x000fec0000010000 */
[----:B-1----:R-:W2:Y:S04]  /*bdf60*/  LDL.LU R20, [R1+0xb30] ;  /* 0x000b300001147983 */ /* 0x002ea80000300800 */
[----:B------:R-:W2:Y:S04]  /*bdf70*/  LDL.LU R21, [R1+0xb38] ;  /* 0x000b380001157983 */ /* 0x000ea80000300800 */
[----:B---3--:R-:W3:Y:S04]  /*bdf80*/  LDL.LU R22, [R1+0x730] ;  /* 0x0007300001167983 */ /* 0x008ee80000300800 */
[----:B------:R-:W3:Y:S04]  /*bdf90*/  LDL.LU R23, [R1+0x738] ;  /* 0x0007380001177983 */ /* 0x000ee80000300800 */
[----:B----4-:R-:W-:Y:S04]  /*bdfa0*/  STL.64 [R1+0x220], R24 ;  /* 0x0002201801007387 */ /* 0x010fe80000100a00 */
[----:B------:R-:W-:Y:S04]  /*bdfb0*/  STL.64 [R1+0x228], R26 ;  /* 0x0002281a01007387 */ /* 0x000fe80000100a00 */
[----:B--2---:R-:W-:Y:S01]  /*bdfc0*/  STSM.16.M88.4 [R12], R16 ;  /* 0x000000100c007844 */ /* 0x004fe20000000200 */
[----:B------:R-:W-:Y:S06]  /*bdfd0*/  BAR.SYNC.DEFER_BLOCKING 0x0 ;  /* 0x0000000000007b1d */ /* 0x000fec0000010000 */
[----:B------:R-:W1:Y:S02]  /*bdfe0*/  LDS.128 R16, [R11] ;  /* 0x000000000b107984 */ /* 0x000e640000000c00 */
[----:B------:R-:W-:Y:S06]  /*bdff0*/  BAR.SYNC.DEFER_BLOCKING 0x0 ;  /* 0x0000000000007b1d */ /* 0x000fec0000010000 */
[----:B-1----:R1:W-:Y:S04]  /*be000*/  STL.64 [R1+0x210], R16 ;  /* 0x0002101001007387 */ /* 0x0023e80000100a00 */
[----:B------:R2:W-:Y:S04]  /*be010*/  STL.64 [R1+0x218], R18 ;  /* 0x0002181201007387 */ /* 0x0005e80000100a00 */
[----:B-1----:R-:W4:Y:S04]  /*be020*/  LDL.LU R16, [R1+0x330] ;  /* 0x0003300001107983 */ /* 0x002f280000300800 */
[----:B------:R-:W4:Y:S04]  /*be030*/  LDL.LU R17, [R1+0x338] ;  /* 0x0003380001117983 */ /* 0x000f280000300800 */
[----:B---3--:R1:W-:Y:S01]  /*be040*/  STSM.16.M88.4 [R12], R20 ;  /* 0x000000140c007844 */ /* 0x0083e20000000200 */
[----:B------:R-:W-:Y:S01]  /*be050*/  BAR.SYNC.DEFER_BLOCKING 0x0 ;  /* 0x0000000000007b1d */ /* 0x000fe20000010000 */
[----:B--2---:R-:W-:Y:S01]  /*be060*/  IMAD.MOV.U32 R18, RZ, RZ, R100 ;  /* 0x000000ffff127224 */ /* 0x004fe200078e0064 */
        /* <DEDUP_REMOVED lines=73> */
[----:B-1----:R-:W-:Y:S04]  /*be500*/  STL.64 [R1+0x150], R16 ;  /* 0x0001501001007387 */ /* 0x002fe80000100a00 */
[----:B------:R-:W-:Y:S04]  /*be510*/  STL.64 [R1+0x158], R18 ;  /* 0x0001581201007387 */ /* 0x000fe80000100a00 */
[----:B------:R-:W3:Y:S04]  /*be520*/  LDL.LU R24, [R1+0x350] ;  /* 0x0003500001187983 */ /* 0x000ee80000300800 */
[----:B------:R-:W3:Y:S04]  /*be530*/  LDL.LU R25, [R1+0x358] ;  /* 0x0003580001197983 */ /* 0x000ee80000300800 */
[----:B--2---:R1:W-:Y:S01]  /*be540*/  STSM.16.M88.4 [R12], R20 ;  /* 0x000000140c007844 */ /* 0x0043e20000000200 */
[----:B------:R-:W-:Y:S01]  /*be550*/  BAR.SYNC.DEFER_BLOCKING 0x0 ;  /* 0x0000000000007b1d */ /* 0x000fe20000010000 */
[----:B------:R-:W-:Y:S01]  /*be560*/  IMAD.MOV.U32 R26, RZ, RZ, R108 ;  /* 0x000000ffff1a7224 */ /* 0x000fe200078e006c */
        /* <DEDUP_REMOVED lines=13> */
[----:B-1----:R-:W-:Y:S04]  /*be640*/  STL [R1+0x2db8], R16 ;  /* 0x002db81001007387 */ /* 0x002fe80000100800 */
[----:B------:R-:W-:Y:S04]  /*be650*/  STL [R1+0x2db4], R17 ;  /* 0x002db41101007387 */ /* 0x000fe80000100800 */
[----:B------:R-:W-:Y:S04]  /*be660*/  STL [R1+0x2db0], R18 ;  /* 0x002db01201007387 */ /* 0x000fe80000100800 */
[----:B------:R-:W-:Y:S04]  /*be670*/  STL [R1+0x2dac], R19 ;  /* 0x002dac1301007387 */ /* 0x000fe80000100800 */
[----:B------:R-:W3:Y:S04]  /*be680*/  LDL.LU R32, [R1+0x354] ;  /* 0x0003540001207983 */ /* 0x000ee80000300800 */
[----:B------:R-:W3:Y:S04]  /*be690*/  LDL.LU R33, [R1+0x35c] ;  /* 0x00035c0001217983 */ /* 0x000ee80000300800 */
[----:B------:R-:W4:Y:S04]  /*be6a0*/  LDL.LU R28, [R1+0xb60] ;  /* 0x000b6000011c7983 */ /* 0x000f280000300800 */
[----:B------:R-:W4:Y:S04]  /*be6b0*/  LDL.LU R29, [R1+0xb68] ;  /* 0x000b6800011d7983 */ /* 0x000f280000300800 */
[----:B------:R-:W4:Y:S04]  /*be6c0*/  LDL.LU R30, [R1+0x760] ;  /* 0x00076000011e7983 */ /* 0x000f280000300800 */
[----:B------:R-:W4:Y:S04]  /*be6d0*/  LDL.LU R31, [R1+0x768] ;  /* 0x00076800011f7983 */ /* 0x000f280000300800 */
[----:B--2---:R-:W-:Y:S01]  /*be6e0*/  STSM.16.M88.4 [R12], R20 ;  /* 0x000000140c007844 */ /* 0x004fe20000000200 */
[----:B------:R-:W-:Y:S01]  /*be6f0*/  BAR.SYNC.DEFER_BLOCKING 0x0 ;  /* 0x0000000000007b1d */ /* 0x000fe20000010000 */
[----:B------:R-:W-:Y:S01]  /*be700*/  IMAD.MOV.U32 R34, RZ, RZ, R109 ;  /* 0x000000ffff227224 */ /* 0x000fe200078e006d */
[----:B------:R-:W-:-:S04]  /*be710*/  MOV R35, R111 ;  /* 0x0000006f00237202 */ /* 0x000fc80000000f00 */
[----:B------:R-:W1:Y:S02]  /*be720*/  LDS.128 R24, [R11] ;  /* 0x000000000b187984 */ /* 0x000e640000000c00 */
[----:B------:R-:W-:Y:S06]  /*be730*/  BAR.SYNC.DEFER_BLOCKING 0x0 ;  /* 0x0000000000007b1d */ /* 0x000fec0000010000 */
[----:B-1----:R-:W-:Y:S04]  /*be740*/  STL [R1+0x2dc8], R24 ;  /* 0x002dc81801007387 */ /* 0x002fe80000100800 */
[----:B------:R-:W-:Y:S04]  /*be750*/  STL [R1+0x2dc4], R25 ;  /* 0x002dc41901007387 */ /* 0x000fe80000100800 */
[----:B------:R-:W-:Y:S04]  /*be760*/  STL [R1+0x2dc0], R26 ;  /* 0x002dc01a01007387 */ /* 0x000fe80000100800 */
[----:B------:R1:W-:Y:S01]  /*be770*/  STL [R1+0x2dbc], R27 ;  /* 0x002dbc1b01007387 */ /* 0x0003e20000100800 */
        /* <DEDUP_REMOVED lines=10> */
[----:B-1----:R-:W1:Y:S01]  /*be820*/  LDC.64 R26, c[0x0][0x228] ;  /* 0x00008a00ff1a7b82 */ /* 0x002e620000000a00 */
[----:B---3--:R-:W-:Y:S07]  /*be830*/  STSM.16.M88.4 [R12], R32 ;  /* 0x000000200c007844 */ /* 0x008fee0000000200 */
[----:B------:R-:W-:Y:S06]  /*be840*/  BAR.SYNC.DEFER_BLOCKING 0x0 ;  /* 0x0000000000007b1d */ /* 0x000fec0000010000 */
[----:B------:R-:W2:Y:S02]  /*be850*/  LDS.128 R20, [R11] ;  /* 0x000000000b147984 */ /* 0x000ea40000000c00 */
[----:B------:R-:W-:Y:S06]  /*be860*/  BAR.SYNC.DEFER_BLOCKING 0x0 ;  /* 0x0000000000007b1d */ /* 0x000fec0000010000 */
[----:B----4-:R3:W-:Y:S02]  /*be870*/  STSM.16.M88.4 [R12], R28 ;  /* 0x0000001c0c007844 */ /* 0x0107e40000000200 */
[----:B------:R-:W-:Y:S06]  /*be880*/  BAR.SYNC.DEFER_BLOCKING 0x0 ;  /* 0x0000000000007b1d */ /* 0x000fec0000010000 */
[----:B--2---:R-:W-:Y:S04]  /*be890*/  STL [R1+0x2dd8], R20 ;  /* 0x002dd81401007387 */ /* 0x004fe80000100800 */
[----:B------:R-:W-:Y:S04]  /*be8a0*/  STL [R1+0x2dd4], R21 ;  /* 0x002dd41501007387 */ /* 0x000fe80000100800 */
[----:B------:R-:W-:Y:S04]  /*be8b0*/  STL [R1+0x2dd0], R22 ;  /* 0x002dd01601007387 */ /* 0x000fe80000100800 */
[----:B------:R2:W-:Y:S04]  /*be8c0*/  STL [R1+0x2dcc], R23 ;  /* 0x002dcc1701007387 */ /* 0x0005e80000100800 */
[----:B---3--:R-:W3:Y:S04]  /*be8d0*/  LDL.LU R28, [R1+0x360] ;  /* 0x00036000011c7983 */ /* 0x008ee80000300800 */
[----:B------:R-:W3:Y:S01]  /*be8e0*/  LDL.LU R29, [R1+0x368] ;  /* 0x00036800011d7983 */ /* 0x000ee20000300800 */
[----:B------:R-:W-:Y:S01]  /*be8f0*/  IMAD.MOV.U32 R30, RZ, RZ, R112 ;  /* 0x000000ffff1e7224 */ /* 0x000fe200078e0070 */
[----:B------:R-:W-:Y:S01]  /*be900*/  MOV R31, R114 ;  /* 0x00000072001f7202 */ /* 0x000fe20000000f00 */
[----:B--2---:R-:W2:Y:S01]  /*be910*/  LDC.64 R22, c[0x0][0x228] ;  /* 0x00008a00ff167b82 */ /* 0x004ea20000000a00 */
[----:B------:R-:W4:Y:S07]  /*be920*/  LDS.128 R32, [R11] ;  /* 0x000000000b207984 */ /* 0x000f2e0000000c00 */
[----:B------:R-:W-:Y:S06]  /*be930*/  BAR.SYNC.DEFER_BLOCKING 0x0 ;  /* 0x0000000000007b1d */ /* 0x000fec0000010000 */
[----:B------:R-:W2:Y:S04]  /*be940*/  LDL.LU R36, [R1+0xb64] ;  /* 0x000b640001247983 */ /* 0x000ea80000300800 */
[----:B------:R-:W2:Y:S04]  /*be950*/  LDL.LU R37, [R1+0xb6c] ;  /* 0x000b6c0001257983 */ /* 0x000ea80000300800 */
[----:B------:R-:W2:Y:S04]  /*be960*/  LDL.LU R38, [R1+0x764] ;  /* 0x0007640001267983 */ /* 0x000ea80000300800 */
[----:B------:R-:W2:Y:S04]  /*be970*/  LDL.LU R39, [R1+0x76c] ;  /* 0x00076c0001277983 */ /* 0x000ea80000300800 */
[----:B----4-:R-:W-:Y:S04]  /*be980*/  STL [R1+0x2ddc], R32 ;  /* 0x002ddc2001007387 */ /* 0x010fe80000100800 */
[----:B------:R-:W-:Y:S04]  /*be990*/  STL [R1+0x2da8], R33 ;  /* 0x002da82101007387 */ /* 0x000fe80000100800 */
[----:B------:R-:W-:Y:S04]  /*be9a0*/  STL [R1+0x2da4], R34 ;  /* 0x002da42201007387 */ /* 0x000fe80000100800 */
[----:B------:R-:W-:Y:S04]  /*be9b0*/  STL [R1+0x2da0], R35 ;  /* 0x002da02301007387 */ /* 0x000fe80000100800 */
[----:B---3--:R-:W-:Y:S01]  /*be9c0*/  STSM.16.M88.4 [R12], R28 ;  /* 0x0000001c0c007844 */ /* 0x008fe20000000200 */
[----:B------:R-:W-:Y:S06]  /*be9d0*/  BAR.SYNC.DEFER_BLOCKING 0x0 ;  /* 0x0000000000007b1d */ /* 0x000fec0000010000 */
[----:B------:R-:W3:Y:S02]  /*be9e0*/  LDS.128 R28, [R11] ;  /* 0x000000000b1c7984 */ /* 0x000ee40000000c00 */
[----:B------:R-:W-:Y:S06]  /*be9f0*/  BAR.SYNC.DEFER_BLOCKING 0x0 ;  /* 0x0000000000007b1d */ /* 0x000fec0000010000 */
[----:B---3--:R-:W-:Y:S04]  /*bea00*/  STL [R1+0x2de8], R28 ;  /* 0x002de81c01007387 */ /* 0x008fe80000100800 */
[----:B------:R3:W-:Y:S04]  /*bea10*/  STL [R1+0x2de4], R29 ;  /* 0x002de41d01007387 */ /* 0x0007e80000100800 */
[----:B------:R-:W-:Y:S04]  /*bea20*/  STL [R1+0x2de0], R30 ;  /* 0x002de01e01007387 */ /* 0x000fe80000100800 */
[----:B------:R-:W-:Y:S01]  /*bea30*/  STL [R1+0x2d9c], R31 ;  /* 0x002d9c1f01007387 */ /* 0x000fe20000100800 */
[----:B--2---:R-:W-:Y:S01]  /*bea40*/  IMAD.MOV.U32 R19, RZ, RZ, R22 ;  /* 0x000000ffff137224 */ /* 0x004fe200078e0016 */
[C---:B------:R-:W-:Y:S01]  /*bea50*/  ISETP.LT.AND P2, PT, R6.reuse, R15, !P2 ;  /* 0x0000000f0600720c */ /* 0x040fe20005741270 */
[C---:B------:R-:W-:Y:S01]  /*bea60*/  IMAD R10, R6.reuse, R0, RZ ;  /* 0x00000000060a7224 */ /* 0x040fe200078e02ff */
[----:B------:R-:W2:Y:S01]  /*bea70*/  LDL.LU R48, [R1+0x364] ;  /* 0x0003640001307983 */ /* 0x000ea20000300800 */
[----:B------:R-:W4:Y:S03]  /*bea80*/  LDC.64 R14, c[0x0][0x228] ;  /* 0x00008a00ff0e7b82 */ /* 0x000f260000000a00 */
[----:B------:R-:W2:Y:S04]  /*bea90*/  LDL.LU R49, [R1+0x36c] ;  /* 0x00036c0001317983 */ /* 0x000ea80000300800 */
[----:B------:R-:W2:Y:S01]  /*beaa0*/  LDL.LU R44, [R1+0xb70] ;  /* 0x000b7000012c7983 */ /* 0x000ea20000300800 */
[----:B------:R-:W-:Y:S01]  /*beab0*/  VIADD R8, R6, 0x2 ;  /* 0x0000000206087836 */ /* 0x000fe20000000000 */
[----:B---3--:R-:W3:Y:S02]  /*beac0*/  LDC.64 R28, c[0x0][0x228] ;  /* 0x00008a00ff1c7b82 */ /* 0x008ee40000000a00 */
[----:B------:R-:W3:Y:S04]  /*bead0*/  LDL.LU R45, [R1+0xb78] ;  /* 0x000b7800012d7983 */ /* 0x000ee80000300800 */
[----:B------:R-:W3:Y:S04]  /*beae0*/  LDL.LU R46, [R1+0x770] ;  /* 0x00077000012e7983 */ /* 0x000ee80000300800 */
[----:B------:R-:W3:Y:S04]  /*beaf0*/  LDL.LU R47, [R1+0x778] ;  /* 0x00077800012f7983 */ /* 0x000ee80000300800 */
[----:B------:R-:W-:Y:S01]  /*beb00*/  STSM.16.M88.4 [R12], R36 ;  /* 0x000000240c007844 */ /* 0x000fe20000000200 */
[----:B------:R-:W-:Y:S06]  /*beb10*/  BAR.SYNC.DEFER_BLOCKING 0x0 ;  /* 0x0000000000007b1d */ /* 0x000fec0000010000 */
[----:B------:R-:W1:Y:S02]  /*beb20*/  LDS.128 R40, [R11] ;  /* 0x000000000b287984 */ /* 0x000e640000000c00 */
[----:B------:R-:W-:Y:S06]  /*beb30*/  BAR.SYNC.DEFER_BLOCKING 0x0 ;  /* 0x0000000000007b1d */ /* 0x000fec0000010000 */
[----:B-1----:R-:W-:Y:S04]  /*beb40*/  STL [R1+0x2df8], R40 ;  /* 0x002df82801007387 */ /* 0x002fe80000100800 */
[----:B------:R-:W-:Y:S04]  /*beb50*/  STL [R1+0x2df4], R41 ;  /* 0x002df42901007387 */ /* 0x000fe80000100800 */
[----:B------:R-:W-:Y:S04]  /*beb60*/  STL [R1+0x2df0], R42 ;  /* 0x002df02a01007387 */ /* 0x000fe80000100800 */
[----:B------:R1:W-:Y:S01]  /*beb70*/  STL [R1+0x2dec], R43 ;  /* 0x002dec2b01007387 */ /* 0x0003e20000100800 */
[----:B----4-:R-:W-:Y:S01]  /*beb80*/  IMAD.MOV.U32 R21, RZ, RZ, R15 ;  /* 0x000000ffff157224 */ /* 0x010fe200078e000f */
[----:B-1----:R-:W1:Y:S02]  /*beb90*/  LDC.64 R42, c[0x0][0x228] ;  /* 0x00008a00ff2a7b82 */ /* 0x002e640000000a00 */
[----:B--2---:R-:W-:Y:S06]  /*beba0*/  STSM.16.M88.4 [R12], R48 ;  /* 0x000000300c007844 */ /* 0x004fec0000000200 */
[----:B------:R-:W-:Y:S06]  /*bebb0*/  BAR.SYNC.DEFER_BLOCKING 0x0 ;  /* 0x0000000000007b1d */ /* 0x000fec0000010000 */
[----:B------:R-:W2:Y:S02]  /*bebc0*/  LDS.128 R36, [R11] ;  /* 0x000000000b247984 */ /* 0x000ea40000000c00 */
[----:B------:R-:W-:Y:S06]  /*bebd0*/  BAR.SYNC.DEFER_BLOCKING 0x0 ;  /* 0x0000000000007b1d */ /* 0x000fec0000010000 */
[----:B---3--:R3:W-:Y:S02]  /*bebe0*/  STSM.16.M88.4 [R12], R44 ;  /* 0x0000002c0c007844 */ /* 0x0087e40000000200 */
[----:B------:R-:W-:Y:S06]  /*bebf0*/  BAR.SYNC.DEFER_BLOCKING 0x0 ;  /* 0x0000000000007b1d */ /* 0x000fec0000010000 */
[----:B--2---:R-:W-:Y:S04]  /*bec00*/  STL [R1+0x2e08], R36 ;  /* 0x002e082401007387 */ /* 0x004fe80000100800 */
[----:B------:R2:W-:Y:S04]  /*bec10*/  STL [R1+0x2e04], R37 ;  /* 0x002e042501007387 */ /* 0x0005e80000100800 */
[----:B------:R-:W-:Y:S04]  /*bec20*/  STL [R1+0x2e00], R38 ;  /* 0x002e002601007387 */ /* 0x000fe80000100800 */
[----:B------:R4:W-:Y:S01]  /*bec30*/  STL [R1+0x2dfc], R39 ;  /* 0x002dfc2701007387 */ /* 0x0009e20000100800 */
[----:B---3--:R-:W-:Y:S01]  /*bec40*/  IMAD.MOV.U32 R46, RZ, RZ, R116 ;  /* 0x000000ffff2e7224 */ /* 0x008fe200078e0074 */
[----:B------:R-:W-:Y:S01]  /*bec50*/  MOV R47, R118 ;  /* 0x00000076002f7202 */ /* 0x000fe20000000f00 */
[----:B--2---:R-:W2:Y:S01]  /*bec60*/  LDC.64 R36, c[0x0][0x228] ;  /* 0x00008a00ff247b82 */ /* 0x004ea20000000a00 */
[----:B------:R-:W3:Y:S04]  /*bec70*/  LDL.LU R44, [R1+0x370] ;  /* 0x00037000012c7983 */ /* 0x000ee80000300800 */
[----:B------:R-:W3:Y:S03]  /*bec80*/  LDL.LU R45, [R1+0x378] ;  /* 0x00037800012d7983 */ /* 0x000ee60000300800 */
[----:B----4-:R-:W4:Y:S01]  /*bec90*/  LDC.64 R38, c[0x0][0x228] ;  /* 0x00008a00ff267b82 */ /* 0x010f220000000a00 */
[----:B------:R-:W1:Y:S07]  /*beca0*/  LDS.128 R48, [R11] ;  /* 0x000000000b307984 */ /* 0x000e6e0000000c00 */
[----:B------:R-:W-:Y:S06]  /*becb0*/  BAR.SYNC.DEFER_BLOCKING 0x0 ;  /* 0x0000000000007b1d */ /* 0x000fec0000010000 */
[----:B------:R-:W2:Y:S04]  /*becc0*/  LDL.LU R52, [R1+0xb74] ;  /* 0x000b740001347983 */ /* 0x000ea80000300800 */
[----:B------:R-:W2:Y:S04]  /*becd0*/  LDL.LU R53, [R1+0xb7c] ;  /* 0x000b7c0001357983 */ /* 0x000ea80000300800 */
[----:B------:R-:W2:Y:S04]  /*bece0*/  LDL.LU R54, [R1+0x774] ;  /* 0x0007740001367983 */ /* 0x000ea80000300800 */
[----:B------:R-:W2:Y:S04]  /*becf0*/  LDL.LU R55, [R1+0x77c] ;  /* 0x00077c0001377983 */ /* 0x000ea80000300800 */
[----:B-1----:R-:W-:Y:S04]  /*bed00*/  STL [R1+0x2e0c], R48 ;  /* 0x002e0c3001007387 */ /* 0x002fe80000100800 */
[----:B------:R-:W-:Y:S04]  /*bed10*/  STL [R1+0x2d98], R49 ;  /* 0x002d983101007387 */ /* 0x000fe80000100800 */
[----:B------:R-:W-:Y:S04]  /*bed20*/  STL [R1+0x2d94], R50 ;  /* 0x002d943201007387 */ /* 0x000fe80000100800 */
[----:B------:R-:W-:Y:S04]  /*bed30*/  STL [R1+0x2d90], R51 ;  /* 0x002d903301007387 */ /* 0x000fe80000100800 */
[----:B---3--:R-:W-:Y:S01]  /*bed40*/  STSM.16.M88.4 [R12], R44 ;  /* 0x0000002c0c007844 */ /* 0x008fe20000000200 */
[----:B------:R-:W-:Y:S06]  /*bed50*/  BAR.SYNC.DEFER_BLOCKING 0x0 ;  /* 0x0000000000007b1d */ /* 0x000fec0000010000 */
[----:B------:R-:W1:Y:S02]  /*bed60*/  LDS.128 R44, [R11] ;  /* 0x000000000b2c7984 */ /* 0x000e640000000c00 */
[----:B------:R-:W-:Y:S06]  /*bed70*/  BAR.SYNC.DEFER_BLOCKING 0x0 ;  /* 0x0000000000007b1d */ /* 0x000fec0000010000 */
[----:B-1----:R-:W-:Y:S04]  /*bed80*/  STL [R1+0x2e18], R44 ;  /* 0x002e182c01007387 */ /* 0x002fe80000100800 */
[----:B------:R1:W-:Y:S04]  /*bed90*/  STL [R1+0x2e14], R45 ;  /* 0x002e142d01007387 */ /* 0x0003e80000100800 */
[----:B------:R-:W-:Y:S04]  /*beda0*/  STL [R1+0x2e10], R46 ;  /* 0x002e102e01007387 */ /* 0x000fe80000100800 */
[----:B------:R-:W-:Y:S01]  /*bedb0*/  STL [R1+0x2d8c], R47 ;  /* 0x002d8c2f01007387 */ /* 0x000fe20000100800 */
[----:B-1----:R-:W1:Y:S03]  /*bedc0*/  LDC.64 R44, c[0x0][0x228] ;  /* 0x00008a00ff2c7b82 */ /* 0x002e660000000a00 */
[----:B------:R-:W3:Y:S04]  /*bedd0*/  LDL.LU R64, [R1+0x374] ;  /* 0x0003740001407983 */ /* 0x000ee80000300800 */
[----:B------:R-:W3:Y:S04]  /*bede0*/  LDL.LU R65, [R1+0x37c] ;  /* 0x00037c0001417983 */ /* 0x000ee80000300800 */
[----:B------:R-:W4:Y:S04]  /*bedf0*/  LDL.LU R60, [R1+0xb80] ;  /* 0x000b8000013c7983 */ /* 0x000f280000300800 */
[----:B------:R-:W4:Y:S04]  /*bee00*/  LDL.LU R61, [R1+0xb88] ;  /* 0x000b8800013d7983 */ /* 0x000f280000300800 */
[----:B------:R-:W4:Y:S04]  /*bee10*/  LDL.LU R62, [R1+0x780] ;  /* 0x00078000013e7983 */ /* 0x000f280000300800 */
[----:B------:R-:W4:Y:S04]  /*bee20*/  LDL.LU R63, [R1+0x788] ;  /* 0x00078800013f7983 */ /* 0x000f280000300800 */
[----:B--2---:R-:W-:Y:S01]  /*bee30*/  STSM.16.M88.4 [R12], R52 ;  /* 0x000000340c007844 */ /* 0x004fe20000000200 */
[----:B------:R-:W-:Y:S06]  /*bee40*/  BAR.SYNC.DEFER_BLOCKING 0x0 ;  /* 0x0000000000007b1d */ /* 0x000fec0000010000 */
[----:B------:R-:W2:Y:S02]  /*bee50*/  LDS.128 R56, [R11] ;  /* 0x000000000b387984 */ /* 0x000ea40000000c00 */
[----:B------:R-:W-:Y:S06]  /*bee60*/  BAR.SYNC.DEFER_BLOCKING 0x0 ;  /* 0x0000000000007b1d */ /* 0x000fec0000010000 */
[----:B--2---:R-:W-:Y:S04]  /*bee70*/  STL [R1+0x2e28], R56 ;  /* 0x002e283801007387 */ /* 0x004fe80000100800 */
[----:B------:R-:W-:Y:S04]  /*bee80*/  STL [R1+0x2e24], R57 ;  /* 0x002e243901007387 */ /* 0x000fe80000100800 */
[----:B------:R-:W-:Y:S04]  /*bee90*/  STL [R1+0x2e20], R58 ;  /* 0x002e203a01007387 */ /* 0x000fe80000100800 */
[----:B------:R2:W-:Y:S02]  /*beea0*/  STL [R1+0x2e1c], R59 ;  /* 0x002e1c3b01007387 */ /* 0x0005e40000100800 */
[----:B--2---:R-:W2:Y:S02]  /*beeb0*/  LDC.64 R58, c[0x0][0x228] ;  /* 0x00008a00ff3a7b82 */ /* 0x004ea40000000a00 */
[----:B---3--:R-:W-:Y:S06]  /*beec0*/  STSM.16.M88.4 [R12], R64 ;  /* 0x000000400c007844 */ /* 0x008fec0000000200 */
[----:B------:R-:W-:Y:S06]  /*beed0*/  BAR.SYNC.DEFER_BLOCKING 0x0 ;  /* 0x0000000000007b1d */ /* 0x000fec0000010000 */
[----:B------:R-:W3:Y:S02]  /*beee0*/  LDS.128 R52, [R11] ;  /* 0x000000000b347984 */ /* 0x000ee40000000c00 */
[----:B------:R-:W-:Y:S06]  /*beef0*/  BAR.SYNC.DEFER_BLOCKING 0x0 ;  /* 0x0000000000007b1d */ /* 0x000fec0000010000 */
[----:B----4-:R4:W-:Y:S02]  /*bef00*/  STSM.16.M88.4 [R12], R60 ;  /* 0x0000003c0c007844 */ /* 0x0109e40000000200 */
[----:B------:R-:W-:Y:S06]  /*bef10*/  BAR.SYNC.DEFER_BLOCKING 0x0 ;  /* 0x0000000000007b1d */ /* 0x000fec0000010000 */
[----:B---3--:R-:W-:Y:S04]  /*bef20*/  STL [R1+0x2e38], R52 ;  /* 0x002e383401007387 */ /* 0x008fe80000100800 */
[----:B------:R3:W-:Y:S04]  /*bef30*/  STL [R1+0x2e34], R53 ;  /* 0x002e343501007387 */ /* 0x0007e80000100800 */
[----:B------:R-:W-:Y:S04]  /*bef40*/  STL [R1+0x2e30], R54 ;  /* 0x002e303601007387 */ /* 0x000fe80000100800 */
[----:B------:R-:W-:Y:S01]  /*bef50*/  STL [R1+0x2e2c], R55 ;  /* 0x002e2c3701007387 */ /* 0x000fe20000100800 */
[----:B----4-:R-:W-:Y:S01]  /*bef60*/  IMAD.MOV.U32 R62, RZ, RZ, R120 ;  /* 0x000000ffff3e7224 */ /* 0x010fe200078e0078 */
[----:B------:R-:W-:Y:S01]  /*bef70*/  MOV R63, R122 ;  /* 0x0000007a003f7202 */ /* 0x000fe20000000f00 */
[----:B---3--:R-:W3:Y:S01]  /*bef80*/  LDC.64 R52, c[0x0][0x228] ;  /* 0x00008a00ff347b82 */ /* 0x008ee20000000a00 */
[----:B------:R-:W4:Y:S04]  /*bef90*/  LDL.LU R60, [R1+0x380] ;  /* 0x00038000013c7983 */ /* 0x000f280000300800 */
[----:B------:R-:W4:Y:S04]  /*befa0*/  LDL.LU R61, [R1+0x388] ;  /* 0x00038800013d7983 */ /* 0x000f280000300800 */
[----:B------:R-:W1:Y:S01]  /*befb0*/  LDS.128 R64, [R11] ;  /* 0x000000000b407984 */ /* 0x000e620000000c00 */
        /* <DEDUP_REMOVED lines=9> */
[----:B----4-:R-:W-:Y:S01]  /*bf050*/  STSM.16.M88.4 [R12], R60 ;  /* 0x0000003c0c007844 */ /* 0x010fe20000000200 */
[----:B------:R-:W-:Y:S06]  /*bf060*/  BAR.SYNC.DEFER_BLOCKING 0x0 ;  /* 0x0000000000007b1d */ /* 0x000fec0000010000 */
[----:B------:R-:W1:Y:S02]  /*bf070*/  LDS.128 R60, [R11] ;  /* 0x000000000b3c7984 */ /* 0x000e640000000c00 */
[----:B------:R-:W-:Y:S06]  /*bf080*/  BAR.SYNC.DEFER_BLOCKING 0x0 ;  /* 0x0000000000007b1d */ /* 0x000fec0000010000 */
[----:B-1----:R-:W-:Y:S04]  /*bf090*/  STL [R1+0x2e48], R60 ;  /* 0x002e483c01007387 */ /* 0x002fe80000100800 */
[----:B------:R1:W-:Y:S04]  /*bf0a0*/  STL [R1+0x2e44], R61 ;  /* 0x002e443d01007387 */ /* 0x0003e80000100800 */
[----:B------:R-:W-:Y:S04]  /*bf0b0*/  STL [R1+0x2e40], R62 ;  /* 0x002e403e01007387 */ /* 0x000fe80000100800 */
[----:B------:R-:W-:Y:S01]  /*bf0c0*/  STL [R1+0x2d7c], R63 ;  /* 0x002d7c3f01007387 */ /* 0x000fe20000100800 */
[----:B---3--:R-:W-:Y:S01]  /*bf0d0*/  IMAD.MOV.U32 R46, RZ, RZ, R52 ;  /* 0x000000ffff2e7224 */ /* 0x008fe200078e0034 */
[----:B-1----:R-:W1:Y:S02]  /*bf0e0*/  LDC.64 R60, c[0x0][0x228] ;  /* 0x00008a00ff3c7b82 */ /* 0x002e640000000a00 */
        /* <DEDUP_REMOVED lines=13> */
[----:B------:R-:W-:Y:S04]  /*bf1c0*/  STL [R1+0x2e4c], R75 ;  /* 0x002e4c4b01007387 */ /* 0x000fe80000100800 */
[----:B---3--:R-:W-:Y:S01]  /*bf1d0*/  STSM.16.M88.4 [R12], R80 ;  /* 0x000000500c007844 */ /* 0x008fe20000000200 */
[----:B------:R-:W-:Y:S06]  /*bf1e0*/  BAR.SYNC.DEFER_BLOCKING 0x0 ;  /* 0x0000000000007b1d */ /* 0x000fec0000010000 */
[----:B------:R-:W2:Y:S02]  /*bf1f0*/  LDS.128 R68, [R11] ;  /* 0x000000000b447984 */ /* 0x000ea40000000c00 */
[----:B------:R-:W-:Y:S06]  /*bf200*/  BAR.SYNC.DEFER_BLOCKING 0x0 ;  /* 0x0000000000007b1d */ /* 0x000fec0000010000 */
[----:B----4-:R3:W-:Y:S02]  /*bf210*/  STSM.16.M88.4 [R12], R76 ;  /* 0x0000004c0c007844 */ /* 0x0107e40000000200 */
        /* <DEDUP_REMOVED lines=81> */
[----:B--2---:R-:W-:Y:S01]  /*bf730*/  STSM.16.M88.4 [R12], R100 ;  /* 0x000000640c007844 */ /* 0x004fe20000000200 */
[----:B------:R-:W-:Y:S06]  /*bf740*/  BAR.SYNC.DEFER_BLOCKING 0x0 ;  /* 0x0000000000007b1d */ /* 0x000fec0000010000 */
[----:B------:R-:W2:Y:S04]  /*bf750*/  LDL.LU R112, [R1+0xbb0] ;  /* 0x000bb00001707983 */ /* 0x000ea80000300800 */
[----:B------:R-:W2:Y:S04]  /*bf760*/  LDL.LU R113, [R1+0xbb8] ;  /* 0x000bb80001717983 */ /* 0x000ea80000300800 */
[----:B------:R-:W2:Y:S04]  /*bf770*/  LDL.LU R114, [R1+0x7b0] ;  /* 0x0007b00001727983 */ /* 0x000ea80000300800 */
[----:B------:R-:W2:Y:S04]  /*bf780*/  LDL.LU R115, [R1+0x7b8] ;  /* 0x0007b80001737983 */ /* 0x000ea80000300800 */
[----:B------:R-:W4:Y:S01]  /*bf790*/  LDS.128 R120, [R11] ;  /* 0x000000000b787984 */ /* 0x000f220000000c00 */
[----:B------:R-:W-:Y:S06]  /*bf7a0*/  BAR.SYNC.DEFER_BLOCKING 0x0 ;  /* 0x0000000000007b1d */ /* 0x000fec0000010000 */
        /* <DEDUP_REMOVED lines=9> */
[----:B------:R-:W-:Y:S04]  /*bf840*/  STL [R1+0x2ec4], R117 ;  /* 0x002ec47501007387 */ /* 0x000fe80000100800 */
[----:B------:R-:W-:Y:S04]  /*bf850*/  STL [R1+0x2ec0], R118 ;  /* 0x002ec07601007387 */ /* 0x000fe80000100800 */
[----:B------:R-:W-:Y:S04]  /*bf860*/  STL [R1+0x2ebc], R119 ;  /* 0x002ebc7701007387 */ /* 0x000fe80000100800 */
[----:B------:R-:W3:Y:S04]  /*bf870*/  LDL.LU R100, [R1+0x3b0] ;  /* 0x0003b00001647983 */ /* 0x000ee80000300800 */
[----:B------:R-:W3:Y:S04]  /*bf880*/  LDL.LU R101, [R1+0x3b8] ;  /* 0x0003b80001657983 */ /* 0x000ee80000300800 */
[----:B--2---:R-:W-:Y:S01]  /*bf890*/  STSM.16.M88.4 [R12], R112 ;  /* 0x000000700c007844 */ /* 0x004fe20000000200 */
[----:B------:R-:W-:Y:S01]  /*bf8a0*/  BAR.SYNC.DEFER_BLOCKING 0x0 ;  /* 0x0000000000007b1d */ /* 0x000fe20000010000 */
[----:B------:R-:W-:Y:S01]  /*bf8b0*/  IMAD.MOV.U32 R102, RZ, RZ, R132 ;  /* 0x000000ffff667224 */ /* 0x000fe200078e0084 */
[----:B------:R-:W-:-:S04]  /*bf8c0*/  MOV R103, R134 ;  /* 0x0000008600677202 */ /* 0x000fc80000000f00 */
        /* <DEDUP_REMOVED lines=140> */
[----:B--2---:R2:W-:Y:S01]  /*c0190*/  STSM.16.M88.4 [R12], R112 ;  /* 0x000000700c007844 */ /* 0x0045e20000000200 */
[----:B------:R-:W-:Y:S01]  /*c01a0*/  BAR.SYNC.DEFER_BLOCKING 0x0 ;  /* 0x0000000000007b1d */ /* 0x000fe20000010000 */
[----:B------:R-:W-:Y:S01]  /*c01b0*/  IMAD.MOV.U32 R102, RZ, RZ, R144 ;  /* 0x000000ffff667224 */ /* 0x000fe200078e0090 */
[----:B------:R-:W-:-:S04]  /*c01c0*/  MOV R103, R146 ;  /* 0x0000009200677202 */ /* 0x000fc80000000f00 */
[----:B------:R-:W4:Y:S04]  /*c01d0*/  LDL.LU R104, [R1+0xbe4] ;  /* 0x000be40001687983 */ /* 0x000f280000300800 */
[----:B------:R-:W4:Y:S01]  /*c01e0*/  LDL.LU R105, [R1+0xbec] ;  /* 0x000bec0001697983 */ /* 0x000f220000300800 */
[----:B------:R-:W-:Y:S01]  /*c01f0*/  IMAD.MOV.U32 R110, RZ, RZ, R145 ;  /* 0x000000ffff6e7224 */ /* 0x000fe200078e0091 */
[----:B------:R-:W-:Y:S01]  /*c0200*/  MOV R111, R147 ;  /* 0x00000093006f7202 */ /* 0x000fe20000000f00 */
[----:B--2---:R-:W2:Y:S01]  /*c0210*/  LDC.64 R112, c[0x0][0x228] ;  /* 0x00008a00ff707b82 */ /* 0x004ea20000000a00 */
[----:B------:R-:W4:Y:S04]  /*c0220*/  LDL.LU R106, [R1+0x7e4] ;  /* 0x0007e400016a7983 */ /* 0x000f280000300800 */
[----:B------:R-:W4:Y:S04]  /*c0230*/  LDL.LU R107, [R1+0x7ec] ;  /* 0x0007ec00016b7983 */ /* 0x000f280000300800 */
[----:B------:R-:W1:Y:S01]  /*c0240*/  LDS.128 R184, [R11] ;  /* 0x000000000bb87984 */ /* 0x000e620000000c00 */
[----:B------:R-:W-:Y:S06]  /*c0250*/  BAR.SYNC.DEFER_BLOCKING 0x0 ;  /* 0x0000000000007b1d */ /* 0x000fec0000010000 */
        /* <DEDUP_REMOVED lines=14> */
[----:B------:R-:W2:Y:S04]  /*c0340*/  LDL.LU R100, [R1+0xbf0] ;  /* 0x000bf00001647983 */ /* 0x000ea80000300800 */
[----:B------:R-:W2:Y:S04]  /*c0350*/  LDL.LU R101, [R1+0xbf8] ;  /* 0x000bf80001657983 */ /* 0x000ea80000300800 */
[----:B------:R-:W2:Y:S04]  /*c0360*/  LDL.LU R102, [R1+0x7f0] ;  /* 0x0007f00001667983 */ /* 0x000ea80000300800 */
[----:B------:R-:W2:Y:S04]  /*c0370*/  LDL.LU R103, [R1+0x7f8] ;  /* 0x0007f80001677983 */ /* 0x000ea80000300800 */
[----:B----4-:R1:W-:Y:S01]  /*c0380*/  STSM.16.M88.4 [R12], R104 ;  /* 0x000000680c007844 */ /* 0x0103e20000000200 */
[----:B------:R-:W-:Y:S01]  /*c0390*/  BAR.SYNC.DEFER_BLOCKING 0x0 ;  /* 0x0000000000007b1d */ /* 0x000fe20000010000 */
[----:B------:R-:W-:-:S07]  /*c03a0*/  MOV R175, R23 ;  /* 0x0000001700af7202 */ /* 0x000fce0000000f00 */
[----:B------:R-:W4:Y:S01]  /*c03b0*/  LDC.64 R22, c[0x0][0x228] ;  /* 0x00008a00ff167b82 */ /* 0x000f220000000a00 */
[----:B------:R-:W-:-:S07]  /*c03c0*/  MOV R120, R14 ;  /* 0x0000000e00787202 */ /* 0x000fce0000000f00 */
[----:B------:R-:W4:Y:S01]  /*c03d0*/  LDC.64 R14, c[0x0][0x228] ;  /* 0x00008a00ff0e7b82 */ /* 0x000f220000000a00 */
[----:B------:R-:W-:-:S07]  /*c03e0*/  MOV R118, R26 ;  /* 0x0000001a00767202 */ /* 0x000fce0000000f00 */
[----:B-1----:R-:W1:Y:S01]  /*c03f0*/  LDC R104, c[0x0][0x228] ;  /* 0x00008a00ff687b82 */ /* 0x002e620000000800 */
[----:B------:R-:W4:Y:S07]  /*c0400*/  LDS.128 R192, [R11] ;  /* 0x000000000bc07984 */ /* 0x000f2e0000000c00 */
[----:B------:R-:W-:Y:S01]  /*c0410*/  BAR.SYNC.DEFER_BLOCKING 0x0 ;  /* 0x0000000000007b1d */ /* 0x000fe20000010000 */
[----:B------:R-:W-:Y:S02]  /*c0420*/  MOV R116, R28 ;  /* 0x0000001c00747202 */ /* 0x000fe40000000f00 */
[----:B------:R-:W-:-:S05]  /*c0430*/  MOV R182, R44 ;  /* 0x0000002c00b67202 */ /* 0x000fca0000000f00 */
[----:B------:R-:W2:Y:S08]  /*c0440*/  LDC R105, c[0x0][0x228] ;  /* 0x00008a00ff697b82 */ /* 0x000eb00000000800 */
[----:B------:R-:W2:Y:S08]  /*c0450*/  LDC R106, c[0x0][0x22c] ;  /* 0x00008b00ff6a7b82 */ /* 0x000eb00000000800 */
[----:B------:R-:W2:Y:S01]  /*c0460*/  LDC R107, c[0x0][0x22c] ;  /* 0x00008b00ff6b7b82 */ /* 0x000ea20000000800 */
[----:B----4-:R-:W-:Y:S04]  /*c0470*/  STL [R1+0x2f90], R192 ;  /* 0x002f90c001007387 */ /* 0x010fe80000100800 */
[----:B------:R-:W-:Y:S04]  /*c0480*/  STL [R1+0x2f8c], R193 ;  /* 0x002f8cc101007387 */ /* 0x000fe80000100800 */
[----:B------:R-:W-:Y:S04]  /*c0490*/  STL [R1+0x2f88], R194 ;  /* 0x002f88c201007387 */ /* 0x000fe80000100800 */
[----:B------:R-:W-:Y:S04]  /*c04a0*/  STL [R1+0x2f84], R195 ;  /* 0x002f84c301007387 */ /* 0x000fe80000100800 */
[----:B---3--:R3:W-:Y:S01]  /*c04b0*/  STSM.16.M88.4 [R12], R108 ;  /* 0x0000006c0c007844 */ /* 0x0087e20000000200 */
[----:B------:R-:W-:Y:S01]  /*c04c0*/  BAR.SYNC.DEFER_BLOCKING 0x0 ;  /* 0x0000000000007b1d */ /* 0x000fe20000010000 */
[----:B------:R-:W-:Y:S01]  /*c04d0*/  IMAD.MOV.U32 R20, RZ, RZ, R23 ;  /* 0x000000ffff147224 */ /* 0x000fe200078e0017 */
[----:B------:R-:W-:-:S06]  /*c04e0*/  MOV R119, R22 ;  /* 0x0000001600777202 */ /* 0x000fcc0000000f00 */
[----:B------:R-:W4:Y:S01]  /*c04f0*/  LDC.64 R22, c[0x0][0x228] ;  /* 0x00008a00ff167b82 */ /* 0x000f220000000a00 */
[----:B------:R-:W-:Y:S02]  /*c0500*/  ISETP.LT.AND P4, PT, R9, R14, !P4 ;  /* 0x0000000e0900720c */ /* 0x000fe40006781270 */
[----:B-1----:R-:W-:-:S05]  /*c0510*/  ISETP.LT.AND P6, PT, R7, R104, !P5 ;  /* 0x000000680700720c */ /* 0x002fca0006fc1270 */
[----:B---3--:R-:W1:Y:S08]  /*c0520*/  LDC R108, c[0x0][0x22c] ;  /* 0x00008b00ff6c7b82 */ /* 0x008e700000000800 */
[----:B------:R-:W3:Y:S01]  /*c0530*/  LDC.64 R110, c[0x0][0x228] ;  /* 0x00008a00ff6e7b82 */ /* 0x000ee20000000a00 */
[----:B------:R-:W1:Y:S07]  /*c0540*/  LDS.128 R188, [R11] ;  /* 0x000000000bbc7984 */ /* 0x000e6e0000000c00 */
[----:B------:R-:W-:Y:S01]  /*c0550*/  BAR.SYNC.DEFER_BLOCKING 0x0 ;  /* 0x0000000000007b1d */ /* 0x000fe20000010000 */
[----:B----4-:R-:W-:Y:S01]  /*c0560*/  MOV R252, R23 ;  /* 0x0000001700fc7202 */ /* 0x010fe20000000f00 */
[----:B------:R-:W-:-:S06]  /*c0570*/  IMAD.MOV.U32 R18, RZ, RZ, R22 ;  /* 0x000000ffff127224 */ /* 0x000fcc00078e0016 */
[----:B------:R-:W4:Y:S01]  /*c0580*/  LDC R104, c[0x0][0x228] ;  /* 0x00008a00ff687b82 */ /* 0x000f220000000800 */
[----:B--2---:R2:W-:Y:S07]  /*c0590*/  STSM.16.M88.4 [R12], R100 ;  /* 0x000000640c007844 */ /* 0x0045ee0000000200 */
[----:B------:R-:W-:Y:S06]  /*c05a0*/  BAR.SYNC.DEFER_BLOCKING 0x0 ;  /* 0x0000000000007b1d */ /* 0x000fec0000010000 */
[----:B-1----:R-:W-:Y:S04]  /*c05b0*/  STL.64 [R1+0x2fa0], R188 ;  /* 0x002fa0bc01007387 */ /* 0x002fe80000100a00 */
[----:B------:R-:W-:Y:S04]  /*c05c0*/  STL [R1+0x2f98], R190 ;  /* 0x002f98be01007387 */ /* 0x000fe80000100800 */
[----:B------:R-:W-:Y:S04]  /*c05d0*/  STL [R1+0x2f94], R191 ;  /* 0x002f94bf01007387 */ /* 0x000fe80000100800 */
[----:B--2---:R-:W2:Y:S04]  /*c05e0*/  LDL.LU R100, [R1+0x3f0] ;  /* 0x0003f00001647983 */ /* 0x004ea80000300800 */
[----:B------:R-:W2:Y:S04]  /*c05f0*/  LDL.LU R101, [R1+0x3f8] ;  /* 0x0003f80001657983 */ /* 0x000ea80000300800 */
[----:B------:R-:W1:Y:S01]  /*c0600*/  LDS.128 R144, [R11] ;  /* 0x000000000b907984 */ /* 0x000e620000000c00 */
[----:B------:R-:W-:Y:S01]  /*c0610*/  IMAD.MOV.U32 R102, RZ, RZ, R148 ;  /* 0x000000ffff667224 */ /* 0x000fe200078e0094 */
[----:B------:R-:W-:Y:S01]  /*c0620*/  MOV R103, R150 ;  /* 0x0000009600677202 */ /* 0x000fe20000000f00 */
[----:B------:R-:W-:Y:S06]  /*c0630*/  BAR.SYNC.DEFER_BLOCKING 0x0 ;  /* 0x0000000000007b1d */ /* 0x000fec0000010000 */
[----:B-1----:R-:W-:Y:S04]  /*c0640*/  STL.64 [R1+0x2fb0], R144 ;  /* 0x002fb09001007387 */ /* 0x002fe80000100a00 */
        /* <DEDUP_REMOVED lines=9> */
[----:B------:R-:W3:Y:S04]  /*c06e0*/  LDL.LU R17, [R1+0xe10] ;  /* 0x000e100001117983 */ /* 0x000ee80000300800 */
[----:B-1----:R-:W-:Y:S04]  /*c06f0*/  STL.64 [R1+0x2fb8], R198 ;  /* 0x002fb8c601007387 */ /* 0x002fe80000100a00 */
[----:B--2---:R1:W-:Y:S01]  /*c0700*/  STSM.16.M88.4 [R12], R100 ;  /* 0x000000640c007844 */ /* 0x0043e20000000200 */
[----:B------:R-:W-:Y:S06]  /*c0710*/  BAR.SYNC.DEFER_BLOCKING 0x0 ;  /* 0x0000000000007b1d */ /* 0x000fec0000010000 */
[----:B-1----:R-:W2:Y:S04]  /*c0720*/  LDL.LU R100, [R1+0x3f4] ;  /* 0x0003f40001647983 */ /* 0x002ea80000300800 */
[----:B------:R-:W2:Y:S04]  /*c0730*/  LDL.LU R101, [R1+0x3fc] ;  /* 0x0003fc0001657983 */ /* 0x000ea80000300800 */
[----:B------:R-:W4:Y:S04]  /*c0740*/  LDL.LU R24, [R1+0xe00] ;  /* 0x000e000001187983 */ /* 0x000f280000300800 */
[----:B------:R-:W4:Y:S04]  /*c0750*/  LDL.LU R16, [R1+0x800] ;  /* 0x0008000001107983 */ /* 0x000f280000300800 */
[----:B------:R-:W1:Y:S01]  /*c0760*/  LDS.128 R200, [R11] ;  /* 0x000000000bc87984 */ /* 0x000e620000000c00 */
[----:B------:R-:W-:Y:S01]  /*c0770*/  IMAD.MOV.U32 R102, RZ, RZ, R149 ;  /* 0x000000ffff667224 */ /* 0x000fe200078e0095 */
[----:B------:R-:W-:Y:S01]  /*c0780*/  MOV R103, R151 ;  /* 0x0000009700677202 */ /* 0x000fe20000000f00 */
[----:B------:R-:W-:Y:S01]  /*c0790*/  BAR.SYNC.DEFER_BLOCKING 0x0 ;  /* 0x0000000000007b1d */ /* 0x000fe20000010000 */
[----:B------:R-:W-:-:S07]  /*c07a0*/  IMAD.MOV.U32 R23, RZ, RZ, R27 ;  /* 0x000000ffff177224 */ /* 0x000fce00078e001b */
[----:B------:R-:W3:Y:S01]  /*c07b0*/  LDC.64 R26, c[0x0][0x228] ;  /* 0x00008a00ff1a7b82 */ /* 0x000ee20000000a00 */
[----:B------:R-:W-:Y:S02]  /*c07c0*/  ISETP.LT.AND P5, PT, R9, R19, !P5 ;  /* 0x000000130900720c */ /* 0x000fe40006fa1270 */
[----:B---3--:R-:W-:Y:S01]  /*c07d0*/  MOV R19, R26 ;  /* 0x0000001a00137202 */ /* 0x008fe20000000f00 */
[----:B--2---:R2:W-:Y:S02]  /*c07e0*/  STSM.16.M88.4 [R12], R100 ;  /* 0x000000640c007844 */ /* 0x0045e40000000200 */
[C---:B--2---:R-:W-:Y:S02]  /*c07f0*/  IMAD.WIDE R12, R10.reuse, 0x4, R2 ;  /* 0x000000040a0c7825 */ /* 0x044fe400078e0202 */
[----:B------:R-:W-:Y:S08]  /*c0800*/  BAR.SYNC.DEFER_BLOCKING 0x0 ;  /* 0x0000000000007b1d */ /* 0x000ff00000010000 */
[----:B------:R-:W2:Y:S08]  /*c0810*/  LDC R102, c[0x0][0x228] ;  /* 0x00008a00ff667b82 */ /* 0x000eb00000000800 */
[----:B------:R-:W3:Y:S01]  /*c0820*/  LDC R103, c[0x0][0x228] ;  /* 0x00008a00ff677b82 */ /* 0x000ee20000000800 */
[----:B------:R1:W-:Y:S04]  /*c0830*/  @P2 STG.E desc[UR60][R12.64], R17 ;  /* 0x000000110c002986 */ /* 0x0003e8000c10193c */
[----:B-1----:R-:W3:Y:S01]  /*c0840*/  LDL.LU R17, [R1+0xc00] ;  /* 0x000c000001117983 */ /* 0x002ee20000300800 */
[----:B------:R-:W-:-:S03]  /*c0850*/  IMAD.WIDE R12, R10, 0x4, R4 ;  /* 0x000000040a0c7825 */ /* 0x000fc600078e0204 */
[----:B------:R-:W3:Y:S04]  /*c0860*/  LDL.LU R26, [R1+0xe14] ;  /* 0x000e1400011a7983 */ /* 0x000ee80000300800 */
[----:B----4-:R1:W-:Y:S04]  /*c0870*/  @P4 STG.E desc[UR60][R12.64], R24 ;  /* 0x000000180c004986 */ /* 0x0103e8000c10193c */
[----:B-1----:R-:W4:Y:S01]  /*c0880*/  LDL.LU R24, [R1+0xe04] ;  /* 0x000e040001187983 */ /* 0x002f220000300800 */
[----:B------:R-:W-:Y:S01]  /*c0890*/  ISETP.GE.AND P2, PT, R8, R21, PT ;  /* 0x000000150800720c */ /* 0x000fe20003f46270 */
[----:B------:R-:W1:Y:S01]  /*c08a0*/  LDC.64 R12, c[0x0][0x228] ;  /* 0x00008a00ff0c7b82 */ /* 0x000e620000000a00 */
[----:B------:R-:W-:-:S05]  /*c08b0*/  IADD3 R8, R10, R0, RZ ;  /* 0x000000000a087210 */ /* 0x000fca0007ffe0ff */
[----:B------:R-:W-:-:S05]  /*c08c0*/  IMAD.WIDE R100, R8, 0x4, R2 ;  /* 0x0000000408647825 */ /* 0x000fca00078e0202 */
[----:B------:R1:W-:Y:S01]  /*c08d0*/  @P6 STG.E desc[UR60][R100.64], R16 ;  /* 0x0000001064006986 */ /* 0x0003e2000c10193c */
[----:B--2---:R-:W-:Y:S02]  /*c08e0*/  ISETP.LT.AND P6, PT, R7, R102, !P2 ;  /* 0x000000660700720c */ /* 0x004fe400057c1270 */
[----:B------:R-:W-:Y:S01]  /*c08f0*/  ISETP.LT.AND P2, PT, R9, R18, !P2 ;  /* 0x000000120900720c */ /* 0x000fe20005741270 */
[----:B-1----:R-:W-:Y:S01]  /*c0900*/  IMAD.MOV.U32 R117, RZ, RZ, R12 ;  /* 0x000000ffff757224 */ /* 0x002fe200078e000c */
[----:B------:R-:W2:Y:S01]  /*c0910*/  LDL.LU R18, [R1+0x804] ;  /* 0x0008040001127983 */ /* 0x000ea20000300800 */
[----:B------:R-:W-:Y:S01]  /*c0920*/  MOV R16, R13 ;  /* 0x0000000d00107202 */ /* 0x000fe20000000f00 */
[C-C-:B------:R-:W-:Y:S01]  /*c0930*/  IMAD.WIDE R12, R8.reuse, 0x4, R4.reuse ;  /* 0x00000004080c7825 */ /* 0x140fe200078e0204 */
[----:B------:R-:W-:Y:S01]  /*c0940*/  IADD3 R8, R8, R0, RZ ;  /* 0x0000000008087210 */ /* 0x000fe20007ffe0ff */
[----:B------:R-:W1:Y:S04]  /*c0950*/  LDC R102, c[0x0][0x228] ;  /* 0x00008a00ff667b82 */ /* 0x000e680000000800 */
[----:B------:R-:W-:-:S04]  /*c0960*/  IMAD.WIDE R100, R8, 0x4, R4 ;  /* 0x0000000408647825 */ /* 0x000fc800078e0204 */
[----:B------:R-:W-:-:S05]  /*c0970*/  VIADD R10, R6, 0x3 ;  /* 0x00000003060a7836 */ /* 0x000fca0000000000 */
[----:B------:R-:W-:Y:S01]  /*c0980*/  ISETP.GE.AND P4, PT, R10, R20, PT ;  /* 0x000000140a00720c */ /* 0x000fe20003f86270 */
[----:B------:R-:W-:Y:S01]  /*c0990*/  VIADD R10, R6, 0x4 ;  /* 0x00000004060a7836 */ /* 0x000fe20000000000 */
[----:B------:R-:W1:Y:S01]  /*c09a0*/  LDC.64 R20, c[0x0][0x228] ;  /* 0x00008a00ff147b82 */ /* 0x000e620000000a00 */
[----:B---3--:R3:W-:Y:S04]  /*c09b0*/  @P5 STG.E desc[UR60][R12.64], R17 ;  /* 0x000000110c005986 */ /* 0x0087e8000c10193c */
[----:B---3--:R-:W3:Y:S04]  /*c09c0*/  LDL.LU R17, [R1+0xc04] ;  /* 0x000c040001117983 */ /* 0x008ee80000300800 */
[----:B------:R-:W3:Y:S01]  /*c09d0*/  LDL.LU R25, [R1+0xe18] ;  /* 0x000e180001197983 */ /* 0x000ee20000300800 */
[----:B------:R-:W-:-:S05]  /*c09e0*/  IMAD.WIDE R12, R8, 0x4, R2 ;  /* 0x00000004080c7825 */ /* 0x000fca00078e0202 */
[----:B------:R-:W-:Y:S04]  /*c09f0*/  @P6 STG.E desc[UR60][R12.64], R26 ;  /* 0x0000001a0c006986 */ /* 0x000fe8000c10193c */
[----:B----4-:R4:W-:Y:S04]  /*c0a00*/  @P2 STG.E desc[UR60][R100.64], R24 ;  /* 0x0000001864002986 */ /* 0x0109e8000c10193c */
[----:B----4-:R-:W4:Y:S01]  /*c0a10*/  LDL.LU R24, [R1+0xe08] ;  /* 0x000e080001187983 */ /* 0x010f220000300800 */
[----:B------:R-:W-:Y:S02]  /*c0a20*/  ISETP.LT.AND P5, PT, R7, R103, !P4 ;  /* 0x000000670700720c */ /* 0x000fe400067a1270 */
[----:B------:R-:W-:Y:S01]  /*c0a30*/  IADD3 R8, R8, R0, RZ ;  /* 0x0000000008087210 */ /* 0x000fe20007ffe0ff */
[----:B-1----:R-:W-:Y:S01]  /*c0a40*/  IMAD.MOV.U32 R173, RZ, RZ, R21 ;  /* 0x000000ffffad7224 */ /* 0x002fe200078e0015 */
[----:B------:R-:W-:Y:S01]  /*c0a50*/  ISETP.GE.AND P6, PT, R10, R23, PT ;  /* 0x000000170a00720c */ /* 0x000fe20003fc6270 */
[----:B------:R-:W-:Y:S01]  /*c0a60*/  VIADD R10, R6, 0x5 ;  /* 0x00000005060a7836 */ /* 0x000fe20000000000 */
[----:B------:R-:W1:Y:S01]  /*c0a70*/  LDC R103, c[0x0][0x228] ;  /* 0x00008a00ff677b82 */ /* 0x000e620000000800 */
[----:B------:R-:W-:-:S06]  /*c0a80*/  IMAD.WIDE R12, R8, 0x4, R2 ;  /* 0x00000004080c7825 */ /* 0x000fcc00078e0202 */
[----:B--2---:R2:W-:Y:S01]  /*c0a90*/  @P5 STG.E desc[UR60][R12.64], R18 ;  /* 0x000000120c005986 */ /* 0x0045e2000c10193c */
[----:B------:R-:W-:-:S03]  /*c0aa0*/  ISETP.GE.AND P5, PT, R10, R16, PT ;  /* 0x000000100a00720c */ /* 0x000fc60003fa6270 */
[----:B------:R-:W4:Y:S01]  /*c0ab0*/  LDL.LU R16, [R1+0x808] ;  /* 0x0008080001107983 */ /* 0x000f220000300800 */
[----:B------:R-:W-:Y:S02]  /*c0ac0*/  IMAD.MOV.U32 R21, RZ, RZ, R29 ;  /* 0x000000ffff157224 */ /* 0x000fe400078e001d */
[----:B------:R-:W1:Y:S08]  /*c0ad0*/  LDC.64 R28, c[0x0][0x228] ;  /* 0x00008a00ff1c7b82 */ /* 0x000e700000000a00 */
[----:B--2---:R-:W2:Y:S01]  /*c0ae0*/  LDC.64 R12, c[0x0][0x228] ;  /* 0x00008a00ff0c7b82 */ /* 0x004ea20000000a00 */
[----:B------:R-:W-:-:S07]  /*c0af0*/  IMAD.MOV.U32 R174, RZ, RZ, R27 ;  /* 0x000000ffffae7224 */ /* 0x000fce00078e001b */
[----:B------:R-:W2:Y:S01]  /*c0b00*/  LDC.64 R26, c[0x0][0x228] ;  /* 0x00008a00ff1a7b82 */ /* 0x000ea20000000a00 */
[----:B------:R-:W-:Y:S02]  /*c0b10*/  ISETP.LT.AND P4, PT, R9, R19, !P4 ;  /* 0x000000130900720c */ /* 0x000fe40006781270 */
[----:B------:R-:W-:Y:S02]  /*c0b20*/  ISETP.LT.AND P2, PT, R7, R104, !P6 ;  /* 0x000000680700720c */ /* 0x000fe40007741270 */
[----:B------:R-:W-:Y:S02]  /*c0b30*/  IADD3 R10, R8, R0, RZ ;  /* 0x00000000080a7210 */ /* 0x000fe40007ffe0ff */
[----:B------:R-:W-:Y:S01]  /*c0b40*/  MOV R22, R20 ;  /* 0x0000001400167202 */ /* 0x000fe20000000f00 */
[----:B-1----:R-:W-:Y:S01]  /*c0b50*/  IMAD.MOV.U32 R20, RZ, RZ, R28 ;  /* 0x000000ffff147224 */ /* 0x002fe200078e001c */
[----:B------:R-:W1:Y:S01]  /*c0b60*/  LDC R104, c[0x0][0x228] ;  /* 0x00008a00ff687b82 */ /* 0x000e620000000800 */
[----:B------:R-:W-:-:S04]  /*c0b70*/  IMAD.WIDE R100, R10, 0x4, R2 ;  /* 0x000000040a647825 */ /* 0x000fc800078e0202 */
[----:B--2---:R-:W-:Y:S01]  /*c0b80*/  IMAD.MOV.U32 R18, RZ, RZ, R12 ;  /* 0x000000ffff127224 */ /* 0x004fe200078e000c */
[----:B------:R-:W-:Y:S01]  /*c0b90*/  MOV R163, R13 ;  /* 0x0000000d00a37202 */ /* 0x000fe20000000f00 */
[----:B------:R-:W-:-:S04]  /*c0ba0*/  IMAD.WIDE R12, R8, 0x4, R4 ;  /* 0x00000004080c7825 */ /* 0x000fc800078e0204 */
[----:B------:R-:W-:Y:S01]  /*c0bb0*/  VIADD R8, R6, 0x6 ;  /* 0x0000000606087836 */ /* 0x000fe20000000000 */
[----:B------:R-:W-:Y:S01]  /*c0bc0*/  MOV R19, R27 ;  /* 0x0000001b00137202 */ /* 0x000fe20000000f00 */
[----:B------:R-:W-:Y:S02]  /*c0bd0*/  IMAD.MOV.U32 R128, RZ, RZ, R26 ;  /* 0x000000ffff807224 */ /* 0x000fe400078e001a */
[----:B------:R-:W2:Y:S01]  /*c0be0*/  LDC.64 R26, c[0x0][0x228] ;  /* 0x00008a00ff1a7b82 */ /* 0x000ea20000000a00 */
[----:B------:R-:W-:Y:S01]  /*c0bf0*/  ISETP.LT.AND P6, PT, R9, R22, !P6 ;  /* 0x000000160900720c */ /* 0x000fe200077c1270 */
[----:B---3--:R3:W-:Y:S01]  /*c0c00*/  @P4 STG.E desc[UR60][R12.64], R17 ;  /* 0x000000110c004986 */ /* 0x0087e2000c10193c */
[----:B------:R-:W-:Y:S02]  /*c0c10*/  ISETP.LT.AND P4, PT, R7, R103, !P5 ;  /* 0x000000670700720c */ /* 0x000fe40006f81270 */
[----:B------:R-:W-:Y:S01]  /*c0c20*/  ISETP.LT.AND P5, PT, R9, R20, !P5 ;  /* 0x000000140900720c */ /* 0x000fe20006fa1270 */
[----:B------:R1:W-:Y:S01]  /*c0c30*/  @P2 STG.E desc[UR60][R100.64], R25 ;  /* 0x0000001964002986 */ /* 0x0003e2000c10193c */
[----:B------:R-:W-:-:S02]  /*c0c40*/  ISETP.GE.AND P2, PT, R8, R21, PT ;  /* 0x000000150800720c */ /* 0x000fc40003f46270 */
[----:B------:R-:W-:Y:S01]  /*c0c50*/  MOV R121, R29 ;  /* 0x0000001d00797202 */ /* 0x000fe20000000f00 */
[----:B------:R-:W1:Y:S01]  /*c0c60*/  LDC.64 R20, c[0x0][0x228] ;  /* 0x00008a00ff147b82 */ /* 0x000e620000000a00 */
[----:B---3--:R-:W3:Y:S01]  /*c0c70*/  LDL.LU R17, [R1+0xc08] ;  /* 0x000c080001117983 */ /* 0x008ee20000300800 */
[C---:B------:R-:W-:Y:S01]  /*c0c80*/  IMAD.WIDE R12, R10.reuse, 0x4, R4 ;  /* 0x000000040a0c7825 */ /* 0x040fe200078e0204 */
[----:B------:R-:W-:-:S05]  /*c0c90*/  IADD3 R8, R10, R0, RZ ;  /* 0x000000000a087210 */ /* 0x000fca0007ffe0ff */
[----:B------:R-:W1:Y:S01]  /*c0ca0*/  LDC.64 R28, c[0x0][0x228] ;  /* 0x00008a00ff1c7b82 */ /* 0x000e620000000a00 */
[----:B--2---:R-:W-:-:S07]  /*c0cb0*/  IMAD.MOV.U32 R162, RZ, RZ, R27 ;  /* 0x000000ffffa27224 */ /* 0x004fce00078e001b */
[----:B------:R-:W2:Y:S01]  /*c0cc0*/  LDC R103, c[0x0][0x228] ;  /* 0x00008a00ff677b82 */ /* 0x000ea20000000800 */
[----:B----4-:R4:W-:Y:S01]  /*c0cd0*/  @P6 STG.E desc[UR60][R12.64], R24 ;  /* 0x000000180c006986 */ /* 0x0109e2000c10193c */
[----:B-1----:R-:W-:Y:S02]  /*c0ce0*/  MOV R126, R20 ;  /* 0x00000014007e7202 */ /* 0x002fe40000000f00 */
[----:B------:R-:W-:Y:S02]  /*c0cf0*/  MOV R20, R26 ;  /* 0x0000001a00147202 */ /* 0x000fe40000000f00 */
[----:B------:R-:W2:Y:S01]  /*c0d00*/  LDL.LU R26, [R1+0xe1c] ;  /* 0x000e1c00011a7983 */ /* 0x000ea20000300800 */
[----:B------:R-:W-:Y:S01]  /*c0d10*/  IMAD.WIDE R100, R8, 0x4, R2 ;  /* 0x0000000408647825 */ /* 0x000fe200078e0202 */
[----:B----4-:R-:W1:Y:S02]  /*c0d20*/  LDC.64 R12, c[0x0][0x228] ;  /* 0x00008a00ff0c7b82 */ /* 0x010e640000000a00 */
[----:B------:R-:W4:Y:S04]  /*c0d30*/  LDL.LU R24, [R1+0xe0c] ;  /* 0x000e0c0001187983 */ /* 0x000f280000300800 */
[----:B------:R1:W-:Y:S01]  /*c0d40*/  @P4 STG.E desc[UR60][R100.64], R16 ;  /* 0x0000001064004986 */ /* 0x0003e2000c10193c */
[----:B------:R-:W-:-:S02]  /*c0d50*/  ISETP.LT.AND P4, PT, R7, R102, !P2 ;  /* 0x000000660700720c */ /* 0x000fc40005781270 */
[----:B------:R-:W-:Y:S01]  /*c0d60*/  ISETP.LT.AND P2, PT, R9, R18, !P2 ;  /* 0x000000120900720c */ /* 0x000fe20005741270 */
[----:B------:R-:W-:Y:S01]  /*c0d70*/  VIADD R10, R6, 0x7 ;  /* 0x00000007060a7836 */ /* 0x000fe20000000000 */
[----:B------:R-:W4:Y:S01]  /*c0d80*/  LDL.LU R18, [R1+0x80c] ;  /* 0x00080c0001127983 */ /* 0x000f220000300800 */
[----:B------:R-:W-:Y:S01]  /*c0d90*/  IMAD.MOV.U32 R23, RZ, RZ, R21 ;  /* 0x000000ffff177224 */ /* 0x000fe200078e0015 */
[----:B------:R-:W-:Y:S01]  /*c0da0*/  MOV R22, R28 ;  /* 0x0000001c00167202 */ /* 0x000fe20000000f00 */
[----:B------:R-:W-:Y:S01]  /*c0db0*/  IMAD.MOV.U32 R161, RZ, RZ, R29 ;  /* 0x000000ffffa17224 */ /* 0x000fe200078e001d */
[----:B-1----:R-:W-:Y:S01]  /*c0dc0*/  MOV R16, R13 ;  /* 0x0000000d00107202 */ /* 0x002fe20000000f00 */
[----:B------:R-:W-:Y:S01]  /*c0dd0*/  IMAD.MOV.U32 R125, RZ, RZ, R12 ;  /* 0x000000ffff7d7224 */ /* 0x000fe200078e000c */
[----:B------:R-:W-:Y:S01]  /*c0de0*/  ISETP.GE.AND P6, PT, R10, R19, PT ;  /* 0x000000130a00720c */ /* 0x000fe20003fc6270 */
[C-C-:B------:R-:W-:Y:S01]  /*c0df0*/  IMAD.WIDE R12, R8.reuse, 0x4, R4.reuse ;  /* 0x00000004080c7825 */ /* 0x140fe200078e0204 */
[----:B------:R-:W-:Y:S01]  /*c0e00*/  IADD3 R8, R8, R0, RZ ;  /* 0x0000000008087210 */ /* 0x000fe20007ffe0ff */
[----:B------:R-:W1:Y:S04]  /*c0e10*/  LDC.64 R28, c[0x0][0x228] ;  /* 0x00008a00ff1c7b82 */ /* 0x000e680000000a00 */
[----:B------:R-:W-:-:S04]  /*c0e20*/  IMAD.WIDE R100, R8, 0x4, R4 ;  /* 0x0000000408647825 */ /* 0x000fc800078e0204 */
[----:B------:R-:W-:Y:S01]  /*c0e30*/  VIADD R10, R6, 0x8 ;  /* 0x00000008060a7836 */ /* 0x000fe20000000000 */
[----:B------:R-:W1:Y:S01]  /*c0e40*/  LDC R102, c[0x0][0x228] ;  /* 0x00008a00ff667b82 */ /* 0x000e620000000800 */
[----:B---3--:R3:W-:Y:S04]  /*c0e50*/  @P5 STG.E desc[UR60][R12.64], R17 ;  /* 0x000000110c005986 */ /* 0x0087e8000c10193c */
[----:B---3--:R-:W3:Y:S01]  /*c0e60*/  LDL.LU R17, [R1+0xc0c] ;  /* 0x000c0c0001117983 */ /* 0x008ee20000300800 */
[----:B------:R-:W-:-:S03]  /*c0e70*/  IMAD.WIDE R12, R8, 0x4, R2 ;  /* 0x00000004080c7825 */ /* 0x000fc600078e0202 */
[----:B------:R-:W3:Y:S04]  /*c0e80*/  LDL.LU R25, [R1+0xe20] ;  /* 0x000e200001197983 */ /* 0x000ee80000300800 */
[----:B--2---:R2:W-:Y:S04]  /*c0e90*/  @P4 STG.E desc[UR60][R12.64], R26 ;  /* 0x0000001a0c004986 */ /* 0x0045e8000c10193c */
[----:B----4-:R4:W-:Y:S01]  /*c0ea0*/  @P2 STG.E desc[UR60][R100.64], R24 ;  /* 0x0000001864002986 */ /* 0x0109e2000c10193c */
[----:B------:R-:W-:Y:S02]  /*c0eb0*/  ISETP.LT.AND P5, PT, R7, R104, !P6 ;  /* 0x000000680700720c */ /* 0x000fe400077a1270 */
[----:B------:R-:W-:Y:S01]  /*c0ec0*/  IADD3 R8, R8, R0, RZ ;  /* 0x0000000008087210 */ /* 0x000fe20007ffe0ff */
[----:B-1----:R-:W-:Y:S01]  /*c0ed0*/  IMAD.MOV.U32 R21, RZ, RZ, R29 ;  /* 0x000000ffff157224 */ /* 0x002fe200078e001d */
[----:B------:R-:W-:Y:S01]  /*c0ee0*/  ISETP.GE.AND P4, PT, R10, R23, PT ;  /* 0x000000170a00720c */ /* 0x000fe20003f86270 */
[----:B--2---:R-:W1:Y:S01]  /*c0ef0*/  LDC.64 R26, c[0x0][0x228] ;  /* 0x00008a00ff1a7b82 */ /* 0x004e620000000a00 */
[----:B----4-:R-:W2:Y:S01]  /*c0f00*/  LDL.LU R24, [R1+0xc10] ;  /* 0x000c100001187983 */ /* 0x010ea20000300800 */
[----:B------:R-:W-:Y:S01]  /*c0f10*/  IMAD.WIDE R12, R8, 0x4, R2 ;  /* 0x00000004080c7825 */ /* 0x000fe200078e0202 */
[----:B------:R-:W-:-:S02]  /*c0f20*/  MOV R124, R28 ;  /* 0x0000001c007c7202 */ /* 0x000fc40000000f00 */
[----:B------:R-:W-:Y:S01]  /*c0f30*/  ISETP.LT.AND P6, PT, R9, R20, !P6 ;  /* 0x000000140900720c */ /* 0x000fe200077c1270 */
[----:B------:R-:W-:Y:S02]  /*c0f40*/  VIADD R10, R6, 0x9 ;  /* 0x00000009060a7836 */ /* 0x000fe40000000000 */
[----:B------:R4:W-:Y:S01]  /*c0f50*/  @P5 STG.E desc[UR60][R12.64], R18 ;  /* 0x000000120c005986 */ /* 0x0009e2000c10193c */
[----:B------:R-:W1:Y:S02]  /*c0f60*/  LDC.64 R28, c[0x0][0x228] ;  /* 0x00008a00ff1c7b82 */ /* 0x000e640000000a00 */
[----:B------:R-:W-:Y:S02]  /*c0f70*/  ISETP.GE.AND P5, PT, R10, R16, PT ;  /* 0x000000100a00720c */ /* 0x000fe40003fa6270 */
[----:B------:R-:W2:Y:S04]  /*c0f80*/  LDL.LU R16, [R1+0x810] ;  /* 0x0008100001107983 */ /* 0x000ea80000300800 */
[----:B------:R-:W3:Y:S08]  /*c0f90*/  LDC R104, c[0x0][0x228] ;  /* 0x00008a00ff687b82 */ /* 0x000ef00000000800 */
[----:B----4-:R-:W4:Y:S01]  /*c0fa0*/  LDC.64 R12, c[0x0][0x228] ;  /* 0x00008a00ff0c7b82 */ /* 0x010f220000000a00 */
[----:B-1----:R-:W-:Y:S01]  /*c0fb0*/  MOV R20, R27 ;  /* 0x0000001b00147202 */ /* 0x002fe20000000f00 */
[----:B------:R-:W-:-:S06]  /*c0fc0*/  IMAD.MOV.U32 R155, RZ, RZ, R26 ;  /* 0x000000ffff9b7224 */ /* 0x000fcc00078e001a */
[----:B------:R-:W1:Y:S01]  /*c0fd0*/  LDC.64 R26, c[0x0][0x228] ;  /* 0x00008a00ff1a7b82 */ /* 0x000e620000000a00 */
[----:B----4-:R-:W-:Y:S01]  /*c0fe0*/  IMAD.MOV.U32 R18, RZ, RZ, R12 ;  /* 0x000000ffff127224 */ /* 0x010fe200078e000c */
[----:B------:R-:W-:Y:S01]  /*c0ff0*/  MOV R131, R13 ;  /* 0x0000000d00837202 */ /* 0x000fe20000000f00 */
[----:B------:R-:W-:-:S04]  /*c1000*/  IMAD.WIDE R12, R8, 0x4, R4 ;  /* 0x00000004080c7825 */ /* 0x000fc800078e0204 */
[----:B-1----:R-:W-:Y:S01]  /*c1010*/  IMAD.MOV.U32 R23, RZ, RZ, R27 ;  /* 0x000000ffff177224 */ /* 0x002fe200078e001b */
[----:B------:R-:W-:Y:S02]  /*c1020*/  MOV R154, R26 ;  /* 0x0000001a009a7202 */ /* 0x000fe40000000f00 */
[----:B------:R-:W1:Y:S01]  /*c1030*/  LDC.64 R26, c[0x0][0x228] ;  /* 0x00008a00ff1a7b82 */ /* 0x000e620000000a00 */
[----:B------:R-:W-:Y:S02]  /*c1040*/  ISETP.LT.AND P2, PT, R7, R103, !P4 ;  /* 0x000000670700720c */ /* 0x000fe40006741270 */
[----:B------:R-:W-:Y:S02]  /*c1050*/  ISETP.LT.AND P4, PT, R9, R22, !P4 ;  /* 0x000000160900720c */ /* 0x000fe40006781270 */
[----:B------:R-:W-:Y:S01]  /*c1060*/  IADD3 R10, R8, R0, RZ ;  /* 0x00000000080a7210 */ /* 0x000fe20007ffe0ff */
[----:B------:R-:W-:Y:S02]  /*c1070*/  IMAD.MOV.U32 R19, RZ, RZ, R28 ;  /* 0x000000ffff137224 */ /* 0x000fe400078e001c */
[----:B------:R-:W4:Y:S02]  /*c1080*/  LDC R103, c[0x0][0x228] ;  /* 0x00008a00ff677b82 */ /* 0x000f240000000800 */
[C---:B------:R-:W-:Y:S01]  /*c1090*/  IMAD.WIDE R100, R10.reuse, 0x4, R2 ;  /* 0x000000040a647825 */ /* 0x040fe200078e0202 */
[----:B---3--:R3:W-:Y:S04]  /*c10a0*/  @P6 STG.E desc[UR60][R12.64], R17 ;  /* 0x000000110c006986 */ /* 0x0087e8000c10193c */
[----:B---3--:R-:W3:Y:S01]  /*c10b0*/  LDL.LU R17, [R1+0x410] ;  /* 0x0004100001117983 */ /* 0x008ee20000300800 */
[----:B------:R-:W-:Y:S01]  /*c10c0*/  IMAD.WIDE R12, R10, 0x4, R4 ;  /* 0x000000040a0c7825 */ /* 0x000fe200078e0204 */
[----:B------:R-:W-:-:S02]  /*c10d0*/  ISETP.LT.AND P6, PT, R7, R104, !P5 ;  /* 0x000000680700720c */ /* 0x000fc40006fc1270 */
[----:B------:R-:W-:Y:S01]  /*c10e0*/  ISETP.LT.AND P5, PT, R9, R19, !P5 ;  /* 0x000000130900720c */ /* 0x000fe20006fa1270 */
[----:B------:R-:W-:Y:S01]  /*c10f0*/  @P2 STG.E desc[UR60][R100.64], R25 ;  /* 0x0000001964002986 */ /* 0x000fe2000c10193c */
[----:B-1----:R-:W-:Y:S01]  /*c1100*/  MOV R19, R26 ;  /* 0x0000001a00137202 */ /* 0x002fe20000000f00 */
[----:B------:R-:W-:Y:S01]  /*c1110*/  VIADD R8, R6, 0xa ;  /* 0x0000000a06087836 */ /* 0x000fe20000000000 */
[----:B------:R-:W-:Y:S01]  /*c1120*/  MOV R127, R29 ;  /* 0x0000001d007f7202 */ /* 0x000fe20000000f00 */
[----:B------:R-:W4:Y:S01]  /*c1130*/  LDL.LU R26, [R1+0xe24] ;  /* 0x000e2400011a7983 */ /* 0x000f220000300800 */
[----:B------:R-:W1:Y:S03]  /*c1140*/  LDC.64 R28, c[0x0][0x228] ;  /* 0x00008a00ff1c7b82 */ /* 0x000e660000000a00 */
[----:B--2---:R2:W-:Y:S05]  /*c1150*/  @P4 STG.E desc[UR60][R12.64], R24 ;  /* 0x000000180c004986 */ /* 0x0045ea000c10193c */
[----:B------:R-:W1:Y:S01]  /*c1160*/  LDC R104, c[0x0][0x228] ;  /* 0x00008a00ff687b82 */ /* 0x000e620000000800 */
[----:B--2---:R-:W2:Y:S01]  /*c1170*/  LDL.LU R24, [R1+0xc14] ;  /* 0x000c140001187983 */ /* 0x004ea20000300800 */
[----:B------:R-:W-:-:S06]  /*c1180*/  ISETP.GE.AND P2, PT, R8, R21, PT ;  /* 0x000000150800720c */ /* 0x000fcc0003f46270 */
[----:B------:R-:W1:Y:S01]  /*c1190*/  LDC.64 R12, c[0x0][0x228] ;  /* 0x00008a00ff0c7b82 */ /* 0x000e620000000a00 */
[----:B------:R-:W-:-:S05]  /*c11a0*/  IADD3 R8, R10, R0, RZ ;  /* 0x000000000a087210 */ /* 0x000fca0007ffe0ff */
[----:B------:R-:W-:-:S05]  /*c11b0*/  IMAD.WIDE R100, R8, 0x4, R2 ;  /* 0x0000000408647825 */ /* 0x000fca00078e0202 */
[----:B------:R1:W-:Y:S01]  /*c11c0*/  @P6 STG.E desc[UR60][R100.64], R16 ;  /* 0x0000001064006986 */ /* 0x0003e2000c10193c */
[----:B------:R-:W-:Y:S02]  /*c11d0*/  ISETP.LT.AND P6, PT, R7, R102, !P2 ;  /* 0x000000660700720c */ /* 0x000fe400057c1270 */
        /* <DEDUP_REMOVED lines=16> */
[----:B----4-:R-:W-:Y:S04]  /*c12e0*/  @P6 STG.E desc[UR60][R12.64], R26 ;  /* 0x0000001a0c006986 */ /* 0x010fe8000c10193c */
[----:B--2---:R2:W-:Y:S04]  /*c12f0*/  @P2 STG.E desc[UR60][R100.64], R24 ;  /* 0x0000001864002986 */ /* 0x0045e8000c10193c */
[----:B--2---:R-:W2:Y:S01]  /*c1300*/  LDL.LU R24, [R1+0xc18] ;  /* 0x000c180001187983 */ /* 0x004ea20000300800 */
[----:B------:R-:W-:Y:S02]  /*c1310*/  ISETP.LT.AND P5, PT, R7, R103, !P4 ;  /* 0x000000670700720c */ /* 0x000fe400067a1270 */
[----:B------:R-:W-:Y:S01]  /*c1320*/  IADD3 R8, R8, R0, RZ ;  /* 0x0000000008087210 */ /* 0x000fe20007ffe0ff */
[----:B-1----:R-:W-:Y:S01]  /*c1330*/  IMAD.MOV.U32 R129, RZ, RZ, R21 ;  /* 0x000000ffff817224 */ /* 0x002fe200078e0015 */
[----:B------:R-:W-:Y:S01]  /*c1340*/  ISETP.GE.AND P6, PT, R10, R23, PT ;  /* 0x000000170a00720c */ /* 0x000fe20003fc6270 */
[----:B------:R-:W-:Y:S01]  /*c1350*/  VIADD R10, R6, 0xd ;  /* 0x0000000d060a7836 */ /* 0x000fe20000000000 */
[----:B------:R-:W-:Y:S01]  /*c1360*/  MOV R152, R28 ;  /* 0x0000001c00987202 */ /* 0x000fe20000000f00 */
[----:B------:R-:W-:Y:S01]  /*c1370*/  IMAD.WIDE R12, R8, 0x4, R2 ;  /* 0x00000004080c7825 */ /* 0x000fe200078e0202 */
[----:B------:R-:W1:Y:S05]  /*c1380*/  LDC R103, c[0x0][0x228] ;  /* 0x00008a00ff677b82 */ /* 0x000e6a0000000800 */
[----:B------:R4:W-:Y:S01]  /*c1390*/  @P5 STG.E desc[UR60][R12.64], R18 ;  /* 0x000000120c005986 */ /* 0x0009e2000c10193c */
[----:B------:R-:W-:-:S03]  /*c13a0*/  ISETP.GE.AND P5, PT, R10, R16, PT ;  /* 0x000000100a00720c */ /* 0x000fc60003fa6270 */
[----:B------:R-:W2:Y:S01]  /*c13b0*/  LDL.LU R16, [R1+0x818] ;  /* 0x0008180001107983 */ /* 0x000ea20000300800 */
[----:B------:R-:W-:Y:S02]  /*c13c0*/  IMAD.MOV.U32 R21, RZ, RZ, R29 ;  /* 0x000000ffff157224 */ /* 0x000fe400078e001d */
[----:B------:R-:W1:Y:S08]  /*c13d0*/  LDC.64 R28, c[0x0][0x228] ;  /* 0x00008a00ff1c7b82 */ /* 0x000e700000000a00 */
[----:B----4-:R-:W4:Y:S01]  /*c13e0*/  LDC.64 R12, c[0x0][0x228] ;  /* 0x00008a00ff0c7b82 */ /* 0x010f220000000a00 */
[----:B------:R-:W-:-:S07]  /*c13f0*/  IMAD.MOV.U32 R130, RZ, RZ, R27 ;  /* 0x000000ffff827224 */ /* 0x000fce00078e001b */
[----:B------:R-:W4:Y:S01]  /*c1400*/  LDC.64 R26, c[0x0][0x228] ;  /* 0x00008a00ff1a7b82 */ /* 0x000f220000000a00 */
[----:B------:R-:W-:Y:S02]  /*c1410*/  ISETP.LT.AND P4, PT, R9, R19, !P4 ;  /* 0x000000130900720c */ /* 0x000fe40006781270 */
[----:B------:R-:W-:Y:S02]  /*c1420*/  ISETP.LT.AND P2, PT, R7, R104, !P6 ;  /* 0x000000680700720c */ /* 0x000fe40007741270 */
[----:B------:R-:W-:Y:S02]  /*c1430*/  IADD3 R10, R8, R0, RZ ;  /* 0x00000000080a7210 */ /* 0x000fe40007ffe0ff */
[----:B------:R-:W-:Y:S01]  /*c1440*/  MOV R22, R20 ;  /* 0x0000001400167202 */ /* 0x000fe20000000f00 */
[----:B-1----:R-:W-:Y:S01]  /*c1450*/  IMAD.MOV.U32 R20, RZ, RZ, R28 ;  /* 0x000000ffff147224 */ /* 0x002fe200078e001c */
[----:B------:R-:W1:Y:S01]  /*c1460*/  LDC R104, c[0x0][0x228] ;  /* 0x00008a00ff687b82 */ /* 0x000e620000000800 */
[----:B------:R-:W-:-:S04]  /*c1470*/  IMAD.WIDE R100, R10, 0x4, R2 ;  /* 0x000000040a647825 */ /* 0x000fc800078e0202 */
[----:B----4-:R-:W-:Y:S01]  /*c1480*/  IMAD.MOV.U32 R18, RZ, RZ, R12 ;  /* 0x000000ffff127224 */ /* 0x010fe200078e000c */
[----:B------:R-:W-:Y:S01]  /*c1490*/  MOV R99, R13 ;  /* 0x0000000d00637202 */ /* 0x000fe20000000f00 */
[----:B------:R-:W-:-:S04]  /*c14a0*/  IMAD.WIDE R12, R8, 0x4, R4 ;  /* 0x00000004080c7825 */ /* 0x000fc800078e0204 */
[----:B------:R-:W-:Y:S01]  /*c14b0*/  VIADD R8, R6, 0xe ;  /* 0x0000000e06087836 */ /* 0x000fe20000000000 */
[----:B------:R-:W-:Y:S01]  /*c14c0*/  MOV R19, R27 ;  /* 0x0000001b00137202 */ /* 0x000fe20000000f00 */
[----:B------:R-:W-:Y:S02]  /*c14d0*/  IMAD.MOV.U32 R135, RZ, RZ, R26 ;  /* 0x000000ffff877224 */ /* 0x000fe400078e001a */
[----:B------:R-:W4:Y:S01]  /*c14e0*/  LDC.64 R26, c[0x0][0x228] ;  /* 0x00008a00ff1a7b82 */ /* 0x000f220000000a00 */
[----:B------:R-:W-:Y:S01]  /*c14f0*/  ISETP.LT.AND P6, PT, R9, R22, !P6 ;  /* 0x000000160900720c */ /* 0x000fe200077c1270 */
[----:B---3--:R3:W-:Y:S01]  /*c1500*/  @P4 STG.E desc[UR60][R12.64], R17 ;  /* 0x000000110c004986 */ /* 0x0087e2000c10193c */
[----:B------:R-:W-:Y:S02]  /*c1510*/  ISETP.LT.AND P4, PT, R7, R103, !P5 ;  /* 0x000000670700720c */ /* 0x000fe40006f81270 */
[----:B------:R-:W-:Y:S01]  /*c1520*/  ISETP.LT.AND P5, PT, R9, R20, !P5 ;  /* 0x000000140900720c */ /* 0x000fe20006fa1270 */
[----:B------:R-:W-:Y:S01]  /*c1530*/  @P2 STG.E desc[UR60][R100.64], R25 ;  /* 0x0000001964002986 */ /* 0x000fe2000c10193c */
[----:B------:R-:W-:-:S02]  /*c1540*/  ISETP.GE.AND P2, PT, R8, R21, PT ;  /* 0x000000150800720c */ /* 0x000fc40003f46270 */
[----:B------:R-:W-:Y:S01]  /*c1550*/  MOV R95, R29 ;  /* 0x0000001d005f7202 */ /* 0x000fe20000000f00 */
[----:B------:R-:W1:Y:S01]  /*c1560*/  LDC.64 R20, c[0x0][0x228] ;  /* 0x00008a00ff147b82 */ /* 0x000e620000000a00 */
[----:B---3--:R-:W3:Y:S01]  /*c1570*/  LDL.LU R17, [R1+0x418] ;  /* 0x0004180001117983 */ /* 0x008ee20000300800 */
[C---:B------:R-:W-:Y:S01]  /*c1580*/  IMAD.WIDE R12, R10.reuse, 0x4, R4 ;  /* 0x000000040a0c7825 */ /* 0x040fe200078e0204 */
[----:B------:R-:W-:-:S05]  /*c1590*/  IADD3 R8, R10, R0, RZ ;  /* 0x000000000a087210 */ /* 0x000fca0007ffe0ff */
[----:B------:R-:W1:Y:S01]  /*c15a0*/  LDC.64 R28, c[0x0][0x228] ;  /* 0x00008a00ff1c7b82 */ /* 0x000e620000000a00 */
[----:B----4-:R-:W-:-:S07]  /*c15b0*/  IMAD.MOV.U32 R98, RZ, RZ, R27 ;  /* 0x000000ffff627224 */ /* 0x010fce00078e001b */
[----:B------:R-:W4:Y:S01]  /*c15c0*/  LDC R103, c[0x0][0x228] ;  /* 0x00008a00ff677b82 */ /* 0x000f220000000800 */
[----:B--2---:R2:W-:Y:S01]  /*c15d0*/  @P6 STG.E desc[UR60][R12.64], R24 ;  /* 0x000000180c006986 */ /* 0x0045e2000c10193c */
[----:B-1----:R-:W-:Y:S02]  /*c15e0*/  MOV R134, R20 ;  /* 0x0000001400867202 */ /* 0x002fe40000000f00 */
[----:B------:R-:W-:Y:S02]  /*c15f0*/  MOV R20, R26 ;  /* 0x0000001a00147202 */ /* 0x000fe40000000f00 */
[----:B------:R-:W4:Y:S04]  /*c1600*/  LDL.LU R26, [R1+0xe2c] ;  /* 0x000e2c00011a7983 */ /* 0x000f280000300800 */
[----:B--2---:R-:W2:Y:S01]  /*c1610*/  LDL.LU R24, [R1+0xc1c] ;  /* 0x000c1c0001187983 */ /* 0x004ea20000300800 */
[----:B------:R-:W-:Y:S01]  /*c1620*/  IMAD.WIDE R100, R8, 0x4, R2 ;  /* 0x0000000408647825 */ /* 0x000fe200078e0202 */
[----:B------:R-:W1:Y:S04]  /*c1630*/  LDC.64 R12, c[0x0][0x228] ;  /* 0x00008a00ff0c7b82 */ /* 0x000e680000000a00 */
[----:B------:R1:W-:Y:S01]  /*c1640*/  @P4 STG.E desc[UR60][R100.64], R16 ;  /* 0x0000001064004986 */ /* 0x0003e2000c10193c */
[----:B------:R-:W-:-:S02]  /*c1650*/  ISETP.LT.AND P4, PT, R7, R102, !P2 ;  /* 0x000000660700720c */ /* 0x000fc40005781270 */
[----:B------:R-:W-:Y:S01]  /*c1660*/  ISETP.LT.AND P2, PT, R9, R18, !P2 ;  /* 0x000000120900720c */ /* 0x000fe20005741270 */
[----:B------:R-:W-:Y:S01]  /*c1670*/  VIADD R10, R6, 0xf ;  /* 0x0000000f060a7836 */ /* 0x000fe20000000000 */
[----:B------:R-:W2:Y:S01]  /*c1680*/  LDL.LU R18, [R1+0x81c] ;  /* 0x00081c0001127983 */ /* 0x000ea20000300800 */
        /* <DEDUP_REMOVED lines=16> */
[----:B----4-:R4:W-:Y:S04]  /*c1790*/  @P4 STG.E desc[UR60][R12.64], R26 ;  /* 0x0000001a0c004986 */ /* 0x0109e8000c10193c */
[----:B--2---:R2:W-:Y:S01]  /*c17a0*/  @P2 STG.E desc[UR60][R100.64], R24 ;  /* 0x0000001864002986 */ /* 0x0045e2000c10193c */
[----:B------:R-:W-:Y:S02]  /*c17b0*/  ISETP.LT.AND P5, PT, R7, R104, !P6 ;  /* 0x000000680700720c */ /* 0x000fe400077a1270 */
[----:B------:R-:W-:Y:S01]  /*c17c0*/  IADD3 R8, R8, R0, RZ ;  /* 0x0000000008087210 */ /* 0x000fe20007ffe0ff */
[----:B-1----:R-:W-:Y:S01]  /*c17d0*/  IMAD.MOV.U32 R21, RZ, RZ, R29 ;  /* 0x000000ffff157224 */ /* 0x002fe200078e001d */
[----:B------:R-:W-:Y:S01]  /*c17e0*/  ISETP.GE.AND P4, PT, R10, R23, PT ;  /* 0x000000170a00720c */ /* 0x000fe20003f86270 */
[----:B----4-:R-:W1:Y:S01]  /*c17f0*/  LDC.64 R26, c[0x0][0x228] ;  /* 0x00008a00ff1a7b82 */ /* 0x010e620000000a00 */
[----:B--2---:R-:W2:Y:S01]  /*c1800*/  LDL.LU R24, [R1+0xc20] ;  /* 0x000c200001187983 */ /* 0x004ea20000300800 */
        /* <DEDUP_REMOVED lines=55> */
[----:B---3--:R3:W-:Y:S01]  /*c1b80*/  @P4 STG.E desc[UR60][R12.64], R17 ;  /* 0x000000110c004986 */ /* 0x0087e2000c10193c */
[----:B------:R-:W-:Y:S01]  /*c1b90*/  VIADD R10, R6, 0x15 ;  /* 0x00000015060a7836 */ /* 0x000fe20000000000 */
[----:B------:R-:W1:Y:S02]  /*c1ba0*/  LDC.64 R20, c[0x0][0x228] ;  /* 0x00008a00ff147b82 */ /* 0x000e640000000a00 */
        /* <DEDUP_REMOVED lines=91> */
[----:B------:R-:W4:Y:S02]  /*c2160*/  LDC.64 R28, c[0x0][0x228] ;  /* 0x00008a00ff1c7b82 */ /* 0x000f240000000a00 */
[----:B------:R-:W-:Y:S02]  /*c2170*/  ISETP.GE.AND P6, PT, R10, R16, PT ;  /* 0x000000100a00720c */ /* 0x000fe40003fc6270 */
[----:B------:R-:W2:Y:S04]  /*c2180*/  LDL.LU R16, [R1+0x30] ;  /* 0x0000300001107983 */ /* 0x000ea80000300800 */
[----:B------:R-:W3:Y:S01]  /*c2190*/  LDC R104, c[0x0][0x228] ;  /* 0x00008a00ff687b82 */ /* 0x000ee20000000800 */
[----:B-1----:R-:W-:Y:S01]  /*c21a0*/  MOV R20, R27 ;  /* 0x0000001b00147202 */ /* 0x002fe20000000f00 */
[----:B------:R-:W-:-:S06]  /*c21b0*/  IMAD.MOV.U32 R164, RZ, RZ, R26 ;  /* 0x000000ffffa47224 */ /* 0x000fcc00078e001a */
[----:B------:R-:W1:Y:S08]  /*c21c0*/  LDC.64 R26, c[0x0][0x228] ;  /* 0x00008a00ff1a7b82 */ /* 0x000e700000000a00 */
[----:B----4-:R-:W4:Y:S01]  /*c21d0*/  LDC.64 R12, c[0x0][0x228] ;  /* 0x00008a00ff0c7b82 */ /* 0x010f220000000a00 */
[----:B------:R-:W-:Y:S02]  /*c21e0*/  ISETP.LT.AND P4, PT, R7, R103, !P1 ;  /* 0x000000670700720c */ /* 0x000fe40004f81270 */
[----:B------:R-:W-:-:S02]  /*c21f0*/  ISETP.LT.AND P1, PT, R9, R22, !P1 ;  /* 0x000000160900720c */ /* 0x000fc40004f21270 */
[----:B------:R-:W-:Y:S01]  /*c2200*/  IADD3 R10, R8, R0, RZ ;  /* 0x00000000080a7210 */ /* 0x000fe20007ffe0ff */
[----:B------:R-:W-:Y:S02]  /*c2210*/  IMAD.MOV.U32 R19, RZ, RZ, R28 ;  /* 0x000000ffff137224 */ /* 0x000fe400078e001c */
[----:B------:R-:W2:Y:S01]  /*c2220*/  LDC R103, c[0x0][0x228] ;  /* 0x00008a00ff677b82 */ /* 0x000ea20000000800 */
[----:B-1----:R-:W-:Y:S01]  /*c2230*/  IMAD.MOV.U32 R23, RZ, RZ, R27 ;  /* 0x000000ffff177224 */ /* 0x002fe200078e001b */
[----:B------:R-:W-:-:S06]  /*c2240*/  MOV R139, R26 ;  /* 0x0000001a008b7202 */ /* 0x000fcc0000000f00 */
[----:B------:R-:W1:Y:S01]  /*c2250*/  LDC.64 R26, c[0x0][0x228] ;  /* 0x00008a00ff1a7b82 */ /* 0x000e620000000a00 */
[----:B----4-:R-:W-:Y:S01]  /*c2260*/  IMAD.MOV.U32 R18, RZ, RZ, R12 ;  /* 0x000000ffff127224 */ /* 0x010fe200078e000c */
[----:B------:R-:W-:Y:S01]  /*c2270*/  MOV R51, R13 ;  /* 0x0000000d00337202 */ /* 0x000fe20000000f00 */
[----:B------:R-:W-:-:S04]  /*c2280*/  IMAD.WIDE R12, R8, 0x4, R4 ;  /* 0x00000004080c7825 */ /* 0x000fc800078e0204 */
[----:B------:R-:W-:-:S04]  /*c2290*/  IMAD.WIDE R100, R10, 0x4, R2 ;  /* 0x000000040a647825 */ /* 0x000fc800078e0202 */
[----:B------:R-:W-:Y:S01]  /*c22a0*/  VIADD R8, R6, 0x1b ;  /* 0x0000001b06087836 */ /* 0x000fe20000000000 */
[----:B---3--:R3:W-:Y:S01]  /*c22b0*/  @P5 STG.E desc[UR60][R12.64], R17 ;  /* 0x000000110c005986 */ /* 0x0087e2000c10193c */
[----:B------:R-:W-:Y:S02]  /*c22c0*/  ISETP.LT.AND P5, PT, R7, R104, !P2 ;  /* 0x000000680700720c */ /* 0x000fe400057a1270 */
[----:B------:R-:W-:Y:S01]  /*c22d0*/  ISETP.LT.AND P2, PT, R9, R19, !P2 ;  /* 0x000000130900720c */ /* 0x000fe20005741270 */
[----:B------:R-:W-:Y:S01]  /*c22e0*/  @P4 STG.E desc[UR60][R100.64], R25 ;  /* 0x0000001964004986 */ /* 0x000fe2000c10193c */
[----:B-1----:R-:W-:Y:S01]  /*c22f0*/  MOV R19, R26 ;  /* 0x0000001a00137202 */ /* 0x002fe20000000f00 */
[----:B------:R-:W1:Y:S02]  /*c2300*/  LDC R104, c[0x0][0x228] ;  /* 0x00008a00ff687b82 */ /* 0x000e640000000800 */
[----:B---3--:R-:W3:Y:S01]  /*c2310*/  LDL.LU R17, [R1+0x20] ;  /* 0x0000200001117983 */ /* 0x008ee20000300800 */
[----:B------:R-:W-:-:S03]  /*c2320*/  IMAD.WIDE R12, R10, 0x4, R4 ;  /* 0x000000040a0c7825 */ /* 0x000fc600078e0204 */
[----:B------:R-:W4:Y:S04]  /*c2330*/  LDL.LU R26, [R1+0xc34] ;  /* 0x000c3400011a7983 */ /* 0x000f280000300800 */
[----:B--2---:R2:W-:Y:S04]  /*c2340*/  @P1 STG.E desc[UR60][R12.64], R24 ;  /* 0x000000180c001986 */ /* 0x0045e8000c10193c */
[----:B--2---:R-:W2:Y:S01]  /*c2350*/  LDL.LU R24, [R1+0x834] ;  /* 0x0008340001187983 */ /* 0x004ea20000300800 */
[----:B------:R-:W-:Y:S01]  /*c2360*/  ISETP.GE.AND P4, PT, R8, R21, PT ;  /* 0x000000150800720c */ /* 0x000fe20003f86270 */
        /* <DEDUP_REMOVED lines=18> */
[----:B---3--:R-:W3:Y:S01]  /*c2490*/  LDL.LU R17, [R1+0x24] ;  /* 0x0000240001117983 */ /* 0x008ee20000300800 */
[----:B------:R-:W-:-:S03]  /*c24a0*/  IMAD.WIDE R12, R8, 0x4, R2 ;  /* 0x00000004080c7825 */ /* 0x000fc600078e0202 */
[----:B------:R-:W3:Y:S04]  /*c24b0*/  LDL.LU R25, [R1+0xc38] ;  /* 0x000c380001197983 */ /* 0x000ee80000300800 */
[----:B----4-:R-:W-:Y:S04]  /*c24c0*/  @P5 STG.E desc[UR60][R12.64], R26 ;  /* 0x0000001a0c005986 */ /* 0x010fe8000c10193c */
[----:B--2---:R2:W-:Y:S04]  /*c24d0*/  @P6 STG.E desc[UR60][R100.64], R24 ;  /* 0x0000001864006986 */ /* 0x0045e8000c10193c */
[----:B--2---:R-:W2:Y:S01]  /*c24e0*/  LDL.LU R24, [R1+0x838] ;  /* 0x0008380001187983 */ /* 0x004ea20000300800 */
[----:B------:R-:W-:-:S02]  /*c24f0*/  ISETP.LT.AND P2, PT, R7, R103, !P4 ;  /* 0x000000670700720c */ /* 0x000fc40006741270 */
[----:B------:R-:W-:Y:S02]  /*c2500*/  IADD3 R8, R8, R0, RZ ;  /* 0x0000000008087210 */ /* 0x000fe40007ffe0ff */
[----:B------:R-:W-:Y:S01]  /*c2510*/  MOV R47, R29 ;  /* 0x0000001d002f7202 */ /* 0x000fe20000000f00 */
[----:B-1----:R-:W-:Y:S01]  /*c2520*/  IMAD.MOV.U32 R49, RZ, RZ, R21 ;  /* 0x000000ffff317224 */ /* 0x002fe200078e0015 */
[----:B------:R-:W-:Y:S01]  /*c2530*/  ISETP.GE.AND P5, PT, R10, R23, PT ;  /* 0x000000170a00720c */ /* 0x000fe20003fa6270 */
[----:B------:R-:W-:Y:S01]  /*c2540*/  IMAD.WIDE R12, R8, 0x4, R2 ;  /* 0x00000004080c7825 */ /* 0x000fe200078e0202 */
[----:B------:R-:W-:Y:S01]  /*c2550*/  ISETP.LT.AND P4, PT, R9, R19, !P4 ;  /* 0x000000130900720c */ /* 0x000fe20006781270 */
[----:B------:R-:W1:Y:S02]  /*c2560*/  LDC.64 R28, c[0x0][0x228] ;  /* 0x00008a00ff1c7b82 */ /* 0x000e640000000a00 */
[----:B------:R-:W-:Y:S02]  /*c2570*/  VIADD R10, R6, 0x1e ;  /* 0x0000001e060a7836 */ /* 0x000fe40000000000 */
[----:B------:R4:W-:Y:S03]  /*c2580*/  @P2 STG.E desc[UR60][R12.64], R18 ;  /* 0x000000120c002986 */ /* 0x0009e6000c10193c */
[----:B------:R-:W-:Y:S01]  /*c2590*/  ISETP.GE.AND P2, PT, R10, R16, PT ;  /* 0x000000100a00720c */ /* 0x000fe20003f46270 */
[----:B------:R-:W2:Y:S01]  /*c25a0*/  LDC R103, c[0x0][0x228] ;  /* 0x00008a00ff677b82 */ /* 0x000ea20000000800 */
[----:B------:R-:W2:Y:S07]  /*c25b0*/  LDL.LU R16, [R1+0x38] ;  /* 0x0000380001107983 */ /* 0x000eae0000300800 */
[----:B----4-:R-:W4:Y:S01]  /*c25c0*/  LDC.64 R12, c[0x0][0x228] ;  /* 0x00008a00ff0c7b82 */ /* 0x010f220000000a00 */
[----:B------:R-:W-:-:S02]  /*c25d0*/  MOV R22, R20 ;  /* 0x0000001400167202 */ /* 0x000fc40000000f00 */
[----:B------:R-:W-:Y:S02]  /*c25e0*/  ISETP.LT.AND P6, PT, R7, R104, !P1 ;  /* 0x000000680700720c */ /* 0x000fe40004fc1270 */
[----:B------:R-:W-:Y:S02]  /*c25f0*/  ISETP.LT.AND P1, PT, R9, R22, !P1 ;  /* 0x000000160900720c */ /* 0x000fe40004f21270 */
[----:B------:R-:W-:Y:S01]  /*c2600*/  IADD3 R10, R8, R0, RZ ;  /* 0x00000000080a7210 */ /* 0x000fe20007ffe0ff */
[----:B-1----:R-:W-:Y:S01]  /*c2610*/  IMAD.MOV.U32 R21, RZ, RZ, R29 ;  /* 0x000000ffff157224 */ /* 0x002fe200078e001d */
[----:B------:R-:W-:Y:S01]  /*c2620*/  MOV R137, R28 ;  /* 0x0000001c00897202 */ /* 0x000fe20000000f00 */
[----:B------:R-:W-:Y:S01]  /*c2630*/  IMAD.MOV.U32 R50, RZ, RZ, R27 ;  /* 0x000000ffff327224 */ /* 0x000fe200078e001b */
[----:B------:R-:W1:Y:S01]  /*c2640*/  LDC.64 R28, c[0x0][0x228] ;  /* 0x00008a00ff1c7b82 */ /* 0x000e620000000a00 */
[----:B------:R-:W-:-:S07]  /*c2650*/  IMAD.WIDE R100, R10, 0x4, R2 ;  /* 0x000000040a647825 */ /* 0x000fce00078e0202 */
[----:B------:R-:W1:Y:S01]  /*c2660*/  LDC.64 R26, c[0x0][0x228] ;  /* 0x00008a00ff1a7b82 */ /* 0x000e620000000a00 */
[----:B----4-:R-:W-:Y:S01]  /*c2670*/  IMAD.MOV.U32 R18, RZ, RZ, R12 ;  /* 0x000000ffff127224 */ /* 0x010fe200078e000c */
[----:B------:R-:W-:Y:S01]  /*c2680*/  MOV R35, R13 ;  /* 0x0000000d00237202 */ /* 0x000fe20000000f00 */
[----:B------:R-:W-:-:S05]  /*c2690*/  IMAD.WIDE R12, R8, 0x4, R4 ;  /* 0x00000004080c7825 */ /* 0x000fca00078e0204 */
[----:B------:R-:W4:Y:S01]  /*c26a0*/  LDC R104, c[0x0][0x228] ;  /* 0x00008a00ff687b82 */ /* 0x000f220000000800 */
[----:B------:R-:W-:Y:S02]  /*c26b0*/  VIADD R8, R6, 0x1f ;  /* 0x0000001f06087836 */ /* 0x000fe40000000000 */
[----:B-1----:R-:W-:Y:S01]  /*c26c0*/  IMAD.MOV.U32 R20, RZ, RZ, R28 ;  /* 0x000000ffff147224 */ /* 0x002fe200078e001c */
[----:B------:R-:W-:Y:S01]  /*c26d0*/  MOV R19, R27 ;  /* 0x0000001b00137202 */ /* 0x000fe20000000f00 */
[----:B------:R-:W-:-:S03]  /*c26e0*/  IMAD.MOV.U32 R136, RZ, RZ, R26 ;  /* 0x000000ffff887224 */ /* 0x000fc600078e001a */
[----:B------:R-:W1:Y:S01]  /*c26f0*/  LDC.64 R26, c[0x0][0x228] ;  /* 0x00008a00ff1a7b82 */ /* 0x000e620000000a00 */
[----:B---3--:R3:W-:Y:S04]  /*c2700*/  @P4 STG.E desc[UR60][R12.64], R17 ;  /* 0x000000110c004986 */ /* 0x0087e8000c10193c */
[----:B------:R4:W-:Y:S04]  /*c2710*/  @P6 STG.E desc[UR60][R100.64], R25 ;  /* 0x0000001964006986 */ /* 0x0009e8000c10193c */
[----:B---3--:R-:W3:Y:S01]  /*c2720*/  LDL.LU R17, [R1+0x28] ;  /* 0x0000280001117983 */ /* 0x008ee20000300800 */
[----:B------:R-:W-:-:S03]  /*c2730*/  IMAD.WIDE R12, R10, 0x4, R4 ;  /* 0x000000040a0c7825 */ /* 0x000fc600078e0204 */
[----:B----4-:R-:W4:Y:S04]  /*c2740*/  LDL.LU R25, [R1+0xc3c] ;  /* 0x000c3c0001197983 */ /* 0x010f280000300800 */
[----:B--2---:R2:W-:Y:S04]  /*c2750*/  @P1 STG.E desc[UR60][R12.64], R24 ;  /* 0x000000180c001986 */ /* 0x0045e8000c10193c */
[----:B--2---:R-:W2:Y:S01]  /*c2760*/  LDL.LU R24, [R1+0x83c] ;  /* 0x00083c0001187983 */ /* 0x004ea20000300800 */
[----:B------:R-:W-:Y:S01]  /*c2770*/  ISETP.LT.AND P4, PT, R7, R103, !P5 ;  /* 0x000000670700720c */ /* 0x000fe20006f81270 */
[----:B-1----:R-:W-:Y:S01]  /*c2780*/  IMAD.MOV.U32 R34, RZ, RZ, R27 ;  /* 0x000000ffff227224 */ /* 0x002fe200078e001b */
[----:B------:R-:W-:Y:S01]  /*c2790*/  ISETP.GE.AND P6, PT, R8, R21, PT ;  /* 0x000000150800720c */ /* 0x000fe20003fc6270 */
[----:B------:R-:W1:Y:S01]  /*c27a0*/  LDC.64 R12, c[0x0][0x228] ;  /* 0x00008a00ff0c7b82 */ /* 0x000e620000000a00 */
[----:B------:R-:W-:-:S07]  /*c27b0*/  ISETP.LT.AND P5, PT, R9, R20, !P5 ;  /* 0x000000140900720c */ /* 0x000fce0006fa1270 */
[----:B------:R-:W1:Y:S01]  /*c27c0*/  LDC.64 R20, c[0x0][0x228] ;  /* 0x00008a00ff147b82 */ /* 0x000e620000000a00 */
[----:B------:R-:W-:-:S05]  /*c27d0*/  IADD3 R8, R10, R0, RZ ;  /* 0x000000000a087210 */ /* 0x000fca0007ffe0ff */
[----:B------:R-:W-:Y:S01]  /*c27e0*/  IMAD.WIDE R100, R8, 0x4, R2 ;  /* 0x0000000408647825 */ /* 0x000fe200078e0202 */
[----:B------:R-:W-:Y:S01]  /*c27f0*/  MOV R31, R29 ;  /* 0x0000001d001f7202 */ /* 0x000fe20000000f00 */
[----:B------:R-:W2:Y:S02]  /*c2800*/  LDC R103, c[0x0][0x228] ;  /* 0x00008a00ff677b82 */ /* 0x000ea40000000800 */
[----:B-1----:R-:W-:Y:S01]  /*c2810*/  IMAD.MOV.U32 R23, RZ, RZ, R21 ;  /* 0x000000ffff177224 */ /* 0x002fe200078e0015 */
[----:B------:R-:W-:Y:S01]  /*c2820*/  MOV R21, R26 ;  /* 0x0000001a00157202 */ /* 0x000fe20000000f00 */
[----:B------:R1:W-:Y:S04]  /*c2830*/  @P4 STG.E desc[UR60][R100.64], R16 ;  /* 0x0000001064004986 */ /* 0x0003e8000c10193c */
[----:B------:R-:W1:Y:S01]  /*c2840*/  LDC.64 R26, c[0x0][0x228] ;  /* 0x00008a00ff1a7b82 */ /* 0x000e620000000a00 */
[----:B------:R-:W-:-:S02]  /*c2850*/  ISETP.LT.AND P4, PT, R7, R102, !P2 ;  /* 0x000000660700720c */ /* 0x000fc40005781270 */
[----:B------:R-:W-:Y:S02]  /*c2860*/  ISETP.LT.AND P2, PT, R9, R18, !P2 ;  /* 0x000000120900720c */ /* 0x000fe40005741270 */
[----:B------:R-:W2:Y:S01]  /*c2870*/  LDL.LU R18, [R1+0x3c] ;  /* 0x00003c0001127983 */ /* 0x000ea20000300800 */
[----:B------:R-:W-:Y:S01]  /*c2880*/  MOV R172, R20 ;  /* 0x0000001400ac7202 */ /* 0x000fe20000000f00 */
[----:B------:R-:W-:Y:S01]  /*c2890*/  IMAD.MOV.U32 R171, RZ, RZ, R12 ;  /* 0x000000ffffab7224 */ /* 0x000fe200078e000c */
[----:B------:R-:W2:Y:S01]  /*c28a0*/  LDC.64 R28, c[0x0][0x228] ;  /* 0x00008a00ff1c7b82 */ /* 0x000ea20000000a00 */
[----:B-1----:R-:W-:Y:S02]  /*c28b0*/  MOV R16, R13 ;  /* 0x0000000d00107202 */ /* 0x002fe40000000f00 */
[----:B------:R-:W-:Y:S01]  /*c28c0*/  MOV R22, R26 ;  /* 0x0000001a00167202 */ /* 0x000fe20000000f00 */
[----:B------:R-:W-:-:S04]  /*c28d0*/  IMAD.MOV.U32 R33, RZ, RZ, R27 ;  /* 0x000000ffff217224 */ /* 0x000fc800078e001b */
[----:B------:R-:W1:Y:S08]  /*c28e0*/  LDC R102, c[0x0][0x228] ;  /* 0x00008a00ff667b82 */ /* 0x000e700000000800 */
[----:B------:R-:W1:Y:S02]  /*c28f0*/  LDC.64 R26, c[0x0][0x228] ;  /* 0x00008a00ff1a7b82 */ /* 0x000e640000000a00 */
[----:B-1----:R-:W-:Y:S01]  /*c2900*/  IMAD.MOV.U32 R20, RZ, RZ, R27 ;  /* 0x000000ffff147224 */ /* 0x002fe200078e001b */
[----:B------:R-:W-:Y:S01]  /*c2910*/  MOV R170, R26 ;  /* 0x0000001a00aa7202 */ /* 0x000fe20000000f00 */
[----:B------:R-:W2:Y:S04]  /*c2920*/  LDL.LU R27, [R1+0x2c] ;  /* 0x00002c00011b7983 */ /* 0x000ea80000300800 */
[----:B------:R-:W2:Y:S01]  /*c2930*/  LDL.LU R26, [R1+0x430] ;  /* 0x00043000011a7983 */ /* 0x000ea20000300800 */
[C---:B------:R-:W-:Y:S01]  /*c2940*/  IMAD.WIDE R12, R8.reuse, 0x4, R4 ;  /* 0x00000004080c7825 */ /* 0x040fe200078e0204 */
[----:B------:R-:W-:-:S05]  /*c2950*/  IADD3 R8, R8, R0, RZ ;  /* 0x0000000008087210 */ /* 0x000fca0007ffe0ff */
[C---:B------:R-:W-:Y:S01]  /*c2960*/  IMAD.WIDE R100, R8.reuse, 0x4, R4 ;  /* 0x0000000408647825 */ /* 0x040fe200078e0204 */
[----:B---3--:R1:W-:Y:S03]  /*c2970*/  @P5 STG.E desc[UR60][R12.64], R17 ;  /* 0x000000110c005986 */ /* 0x0083e6000c10193c */
[----:B-1----:R-:W-:-:S05]  /*c2980*/  IMAD.WIDE R12, R8, 0x4, R2 ;  /* 0x00000004080c7825 */ /* 0x002fca00078e0202 */
[----:B----4-:R1:W-:Y:S04]  /*c2990*/  @P4 STG.E desc[UR60][R12.64], R25 ;  /* 0x000000190c004986 */ /* 0x0103e8000c10193c */
[----:B--2---:R2:W-:Y:S04]  /*c29a0*/  @P2 STG.E desc[UR60][R100.64], R24 ;  /* 0x0000001864002986 */ /* 0x0045e8000c10193c */
[----:B-1----:R-:W3:Y:S04]  /*c29b0*/  LDL.LU R25, [R1+0x10] ;  /* 0x0000100001197983 */ /* 0x002ee80000300800 */
[----:B--2---:R-:W2:Y:S01]  /*c29c0*/  LDL.LU R24, [R1] ;  /* 0x0000000001187983 */ /* 0x004ea20000300800 */
[----:B------:R-:W-:Y:S01]  /*c29d0*/  ISETP.LT.AND P5, PT, R7, R104, !P6 ;  /* 0x000000680700720c */ /* 0x000fe200077a1270 */
[----:B------:R-:W-:Y:S01]  /*c29e0*/  VIADD R10, R6, 0x20 ;  /* 0x00000020060a7836 */ /* 0x000fe20000000000 */
[----:B------:R-:W-:Y:S01]  /*c29f0*/  IADD3 R8, R8, R0, RZ ;  /* 0x0000000008087210 */ /* 0x000fe20007ffe0ff */
[----:B------:R-:W-:Y:S01]  /*c2a00*/  IMAD.MOV.U32 R17, RZ, RZ, R28 ;  /* 0x000000ffff117224 */ /* 0x000fe200078e001c */
[----:B------:R-:W1:Y:S02]  /*c2a10*/  LDC R104, c[0x0][0x228] ;  /* 0x00008a00ff687b82 */ /* 0x000e640000000800 */
[----:B------:R-:W-:Y:S01]  /*c2a20*/  ISETP.GE.AND P1, PT, R10, R19, PT ;  /* 0x000000130a00720c */ /* 0x000fe20003f26270 */
[----:B------:R-:W-:Y:S01]  /*c2a30*/  IMAD.WIDE R12, R8, 0x4, R2 ;  /* 0x00000004080c7825 */ /* 0x000fe200078e0202 */
[----:B------:R-:W-:-:S04]  /*c2a40*/  MOV R19, R29 ;  /* 0x0000001d00137202 */ /* 0x000fc80000000f00 */
[----:B------:R-:W4:Y:S01]  /*c2a50*/  LDC.64 R28, c[0x0][0x228] ;  /* 0x00008a00ff1c7b82 */ /* 0x000f220000000a00 */
[----:B------:R-:W-:Y:S01]  /*c2a60*/  VIADD R10, R6, 0x21 ;  /* 0x00000021060a7836 */ /* 0x000fe20000000000 */
[----:B------:R1:W-:Y:S06]  /*c2a70*/  @P5 STG.E desc[UR60][R12.64], R18 ;  /* 0x000000120c005986 */ /* 0x0003ec000c10193c */
[----:B-1----:R-:W1:Y:S01]  /*c2a80*/  LDC.64 R12, c[0x0][0x228] ;  /* 0x00008a00ff0c7b82 */ /* 0x002e620000000a00 */
[----:B------:R-:W-:Y:S01]  /*c2a90*/  ISETP.GE.AND P4, PT, R10, R23, PT ;  /* 0x000000170a00720c */ /* 0x000fe20003f86270 */
[----:B------:R-:W-:Y:S01]  /*c2aa0*/  VIADD R10, R6, 0x22 ;  /* 0x00000022060a7836 */ /* 0x000fe20000000000 */
[----:B------:R-:W-:-:S02]  /*c2ab0*/  ISETP.LT.AND P6, PT, R9, R21, !P6 ;  /* 0x000000150900720c */ /* 0x000fc400077c1270 */
[----:B------:R-:W-:Y:S02]  /*c2ac0*/  ISETP.LT.AND P2, PT, R7, R103, !P1 ;  /* 0x000000670700720c */ /* 0x000fe40004f41270 */
[----:B----4-:R-:W-:Y:S01]  /*c2ad0*/  MOV R21, R29 ;  /* 0x0000001d00157202 */ /* 0x010fe20000000f00 */
[----:B------:R-:W4:Y:S01]  /*c2ae0*/  LDC R103, c[0x0][0x228] ;  /* 0x00008a00ff677b82 */ /* 0x000f220000000800 */
[----:B------:R-:W-:Y:S01]  /*c2af0*/  ISETP.GE.AND P5, PT, R10, R16, PT ;  /* 0x000000100a00720c */ /* 0x000fe20003fa6270 */
[----:B------:R-:W4:Y:S01]  /*c2b00*/  LDL.LU R29, [R1+0x434] ;  /* 0x00043400011d7983 */ /* 0x000f220000300800 */
[----:B------:R-:W-:-:S05]  /*c2b10*/  IADD3 R10, R8, R0, RZ ;  /* 0x00000000080a7210 */ /* 0x000fca0007ffe0ff */
[----:B------:R-:W-:-:S04]  /*c2b20*/  IMAD.WIDE R100, R10, 0x4, R2 ;  /* 0x000000040a647825 */ /* 0x000fc800078e0202 */
[----:B-1----:R-:W-:Y:S01]  /*c2b30*/  IMAD.MOV.U32 R16, RZ, RZ, R12 ;  /* 0x000000ffff107224 */ /* 0x002fe200078e000c */
[----:B------:R-:W-:Y:S01]  /*c2b40*/  MOV R18, R13 ;  /* 0x0000000d00127202 */ /* 0x000fe20000000f00 */
[----:B------:R-:W-:-:S05]  /*c2b50*/  IMAD.WIDE R12, R8, 0x4, R4 ;  /* 0x00000004080c7825 */ /* 0x000fca00078e0204 */
[----:B------:R-:W-:Y:S04]  /*c2b60*/  @P6 STG.E desc[UR60][R12.64], R27 ;  /* 0x0000001b0c006986 */ /* 0x000fe8000c10193c */
[----:B------:R1:W-:Y:S02]  /*c2b70*/  @P2 STG.E desc[UR60][R100.64], R26 ;  /* 0x0000001a64002986 */ /* 0x0003e4000c10193c */
[----:B-1----:R-:W1:Y:S01]  /*c2b80*/  LDC.64 R26, c[0x0][0x228] ;  /* 0x00008a00ff1a7b82 */ /* 0x002e620000000a00 */
[----:B------:R-:W-:Y:S01]  /*c2b90*/  ISETP.LT.AND P1, PT, R9, R22, !P1 ;  /* 0x000000160900720c */ /* 0x000fe20004f21270 */
[----:B------:R-:W-:Y:S01]  /*c2ba0*/  VIADD R8, R6, 0x23 ;  /* 0x0000002306087836 */ /* 0x000fe20000000000 */
[----:B------:R-:W-:-:S04]  /*c2bb0*/  ISETP.LT.AND P6, PT, R7, R104, !P4 ;  /* 0x000000680700720c */ /* 0x000fc800067c1270 */
[----:B------:R-:W-:Y:S01]  /*c2bc0*/  ISETP.GE.AND P2, PT, R8, R20, PT ;  /* 0x000000140800720c */ /* 0x000fe20003f46270 */
[----:B------:R-:W-:-:S04]  /*c2bd0*/  IMAD.WIDE R12, R10, 0x4, R4 ;  /* 0x000000040a0c7825 */ /* 0x000fc800078e0204 */
[----:B-1----:R-:W-:Y:S01]  /*c2be0*/  IMAD.MOV.U32 R22, RZ, RZ, R27 ;  /* 0x000000ffff167224 */ /* 0x002fe200078e001b */
[----:B------:R-:W-:Y:S01]  /*c2bf0*/  MOV R168, R26 ;  /* 0x0000001a00a87202 */ /* 0x000fe20000000f00 */
[----:B------:R-:W1:Y:S08]  /*c2c00*/  LDC R104, c[0x0][0x228] ;  /* 0x00008a00ff687b82 */ /* 0x000e700000000800 */
[----:B------:R-:W1:Y:S01]  /*c2c10*/  LDC.64 R26, c[0x0][0x228] ;  /* 0x00008a00ff1a7b82 */ /* 0x000e620000000a00 */
[----:B------:R-:W-:-:S05]  /*c2c20*/  IADD3 R8, R10, R0, RZ ;  /* 0x000000000a087210 */ /* 0x000fca0007ffe0ff */
[----:B------:R-:W-:Y:S01]  /*c2c30*/  IMAD.WIDE R100, R8, 0x4, R2 ;  /* 0x0000000408647825 */ /* 0x000fe200078e0202 */
[----:B-1----:R-:W-:Y:S02]  /*c2c40*/  MOV R20, R26 ;  /* 0x0000001a00147202 */ /* 0x002fe40000000f00 */
[----:B------:R-:W4:Y:S04]  /*c2c50*/  LDL.LU R26, [R1+0x14] ;  /* 0x00001400011a7983 */ /* 0x000f280000300800 */
[----:B---3--:R1:W-:Y:S04]  /*c2c60*/  @P1 STG.E desc[UR60][R12.64], R25 ;  /* 0x000000190c001986 */ /* 0x0083e8000c10193c */
[----:B--2---:R2:W-:Y:S01]  /*c2c70*/  @P6 STG.E desc[UR60][R100.64], R24 ;  /* 0x0000001864006986 */ /* 0x0045e2000c10193c */
[----:B-1----:R-:W1:Y:S03]  /*c2c80*/  LDC.64 R12, c[0x0][0x228] ;  /* 0x00008a00ff0c7b82 */ /* 0x002e660000000a00 */
[----:B--2---:R-:W2:Y:S01]  /*c2c90*/  LDL.LU R24, [R1+0x4] ;  /* 0x0000040001187983 */ /* 0x004ea20000300800 */
[----:B------:R-:W-:Y:S01]  /*c2ca0*/  ISETP.LT.AND P4, PT, R9, R17, !P4 ;  /* 0x000000110900720c */ /* 0x000fe20006781270 */
[----:B------:R-:W-:Y:S01]  /*c2cb0*/  VIADD R10, R6, 0x24 ;  /* 0x00000024060a7836 */ /* 0x000fe20000000000 */
[----:B------:R-:W-:Y:S01]  /*c2cc0*/  ISETP.LT.AND P6, PT, R7, R102, !P5 ;  /* 0x000000660700720c */ /* 0x000fe20006fc1270 */
[----:B------:R-:W3:Y:S03]  /*c2cd0*/  LDL.LU R32, [R1+0x438] ;  /* 0x0004380001207983 */ /* 0x000ee60000300800 */
[----:B------:R-:W-:Y:S01]  /*c2ce0*/  ISETP.GE.AND P1, PT, R10, R21, PT ;  /* 0x000000150a00720c */ /* 0x000fe20003f26270 */
[----:B------:R-:W-:Y:S01]  /*c2cf0*/  VIADD R10, R6, 0x25 ;  /* 0x00000025060a7836 */ /* 0x000fe20000000000 */
[----:B------:R-:W3:Y:S01]  /*c2d00*/  LDC R102, c[0x0][0x228] ;  /* 0x00008a00ff667b82 */ /* 0x000ee20000000800 */
[----:B-1----:R-:W-:Y:S01]  /*c2d10*/  MOV R21, R13 ;  /* 0x0000000d00157202 */ /* 0x002fe20000000f00 */
[----:B------:R-:W-:-:S02]  /*c2d20*/  IMAD.MOV.U32 R179, RZ, RZ, R12 ;  /* 0x000000ffffb37224 */ /* 0x000fc400078e000c */
[C---:B------:R-:W-:Y:S01]  /*c2d30*/  IMAD.WIDE R12, R8.reuse, 0x4, R4 ;  /* 0x00000004080c7825 */ /* 0x040fe200078e0204 */
[----:B------:R-:W-:-:S04]  /*c2d40*/  IADD3 R8, R8, R0, RZ ;  /* 0x0000000008087210 */ /* 0x000fc80007ffe0ff */
[----:B------:R1:W-:Y:S02]  /*c2d50*/  @P4 STG.E desc[UR60][R12.64], R240 ;  /* 0x000000f00c004986 */ /* 0x0003e4000c10193c */
[----:B-1----:R-:W-:-:S05]  /*c2d60*/  IMAD.WIDE R12, R8, 0x4, R2 ;  /* 0x00000004080c7825 */ /* 0x002fca00078e0202 */
[----:B----4-:R1:W-:Y:S01]  /*c2d70*/  @P6 STG.E desc[UR60][R12.64], R29 ;  /* 0x0000001d0c006986 */ /* 0x0103e2000c10193c */
[----:B------:R-:W-:-:S03]  /*c2d80*/  ISETP.GE.AND P6, PT, R10, R22, PT ;  /* 0x000000160a00720c */ /* 0x000fc60003fc6270 */
[----:B------:R-:W4:Y:S01]  /*c2d90*/  LDL.LU R22, [R1+0x18] ;  /* 0x0000180001167983 */ /* 0x000f220000300800 */
[----:B------:R-:W-:Y:S02]  /*c2da0*/  ISETP.LT.AND P5, PT, R9, R16, !P5 ;  /* 0x000000100900720c */ /* 0x000fe40006fa1270 */
[----:B------:R-:W-:Y:S01]  /*c2db0*/  ISETP.LT.AND P4, PT, R7, R103, !P2 ;  /* 0x000000670700720c */ /* 0x000fe20005781270 */
[C---:B------:R-:W-:Y:S01]  /*c2dc0*/  IMAD.WIDE R100, R8.reuse, 0x4, R4 ;  /* 0x0000000408647825 */ /* 0x040fe200078e0204 */
[----:B------:R-:W-:Y:S01]  /*c2dd0*/  IADD3 R8, R8, R0, RZ ;  /* 0x0000000008087210 */ /* 0x000fe20007ffe0ff */
[----:B------:R-:W4:Y:S04]  /*c2de0*/  LDC R103, c[0x0][0x228] ;  /* 0x00008a00ff677b82 */ /* 0x000f280000000800 */
[----:B-1----:R-:W-:-:S04]  /*c2df0*/  IMAD.WIDE R12, R8, 0x4, R2 ;  /* 0x00000004080c7825 */ /* 0x002fc800078e0202 */
[----:B------:R-:W-:Y:S04]  /*c2e00*/  @P5 STG.E desc[UR60][R100.64], R26 ;  /* 0x0000001a64005986 */ /* 0x000fe8000c10193c */
[----:B--2---:R1:W-:Y:S04]  /*c2e10*/  @P4 STG.E desc[UR60][R12.64], R24 ;  /* 0x000000180c004986 */ /* 0x0043e8000c10193c */
[----:B-1----:R-:W2:Y:S01]  /*c2e20*/  LDL.LU R24, [R1+0x8] ;  /* 0x0000080001187983 */ /* 0x002ea20000300800 */
[----:B------:R-:W1:Y:S03]  /*c2e30*/  LDC.64 R12, c[0x0][0x228] ;  /* 0x00008a00ff0c7b82 */ /* 0x000e660000000a00 */
[----:B------:R-:W2:Y:S04]  /*c2e40*/  LDL.LU R41, [R1+0x43c] ;  /* 0x00043c0001297983 */ /* 0x000ea80000300800 */
[----:B------:R-:W2:Y:S01]  /*c2e50*/  LDL.LU R40, [R1+0x1c] ;  /* 0x00001c0001287983 */ /* 0x000ea20000300800 */
[----:B------:R-:W-:Y:S01]  /*c2e60*/  ISETP.LT.AND P2, PT, R9, R20, !P2 ;  /* 0x000000140900720c */ /* 0x000fe20005741270 */
[----:B------:R-:W-:Y:S01]  /*c2e70*/  IMAD.MOV.U32 R169, RZ, RZ, R28 ;  /* 0x000000ffffa97224 */ /* 0x000fe200078e001c */
[----:B------:R-:W-:Y:S01]  /*c2e80*/  MOV R28, R36 ;  /* 0x00000024001c7202 */ /* 0x000fe20000000f00 */
[----:B------:R-:W-:-:S02]  /*c2e90*/  VIADD R10, R6, 0x26 ;  /* 0x00000026060a7836 */ /* 0x000fc40000000000 */
[----:B------:R-:W-:Y:S01]  /*c2ea0*/  IMAD.MOV.U32 R16, RZ, RZ, R37 ;  /* 0x000000ffff107224 */ /* 0x000fe200078e0025 */
[----:B------:R-:W-:Y:S01]  /*c2eb0*/  ISETP.LT.AND P5, PT, R7, R104, !P1 ;  /* 0x000000680700720c */ /* 0x000fe20004fa1270 */
[----:B------:R-:W4:Y:S01]  /*c2ec0*/  LDC.64 R36, c[0x0][0x228] ;  /* 0x00008a00ff247b82 */ /* 0x000f220000000a00 */
[----:B------:R-:W-:Y:S02]  /*c2ed0*/  ISETP.GE.AND P4, PT, R10, R21, PT ;  /* 0x000000150a00720c */ /* 0x000fe40003f86270 */
[----:B------:R-:W-:Y:S02]  /*c2ee0*/  ISETP.LT.AND P1, PT, R9, R28, !P1 ;  /* 0x0000001c0900720c */ /* 0x000fe40004f21270 */
[C---:B------:R-:W-:Y:S01]  /*c2ef0*/  IADD3 R10, R8.reuse, R0, RZ ;  /* 0x00000000080a7210 */ /* 0x040fe20007ffe0ff */
[----:B------:R-:W-:Y:S02]  /*c2f00*/  IMAD.MOV.U32 R17, RZ, RZ, R27 ;  /* 0x000000ffff117224 */ /* 0x000fe400078e001b */
[----:B------:R-:W4:Y:S01]  /*c2f10*/  LDC.64 R28, c[0x0][0x228] ;  /* 0x00008a00ff1c7b82 */ /* 0x000f220000000a00 */
[----:B-1----:R-:W-:Y:S01]  /*c2f20*/  IMAD.MOV.U32 R21, RZ, RZ, R12 ;  /* 0x000000ffff157224 */ /* 0x002fe200078e000c */
[----:B------:R-:W-:Y:S01]  /*c2f30*/  MOV R26, R13 ;  /* 0x0000000d001a7202 */ /* 0x000fe20000000f00 */
[----:B------:R-:W-:-:S04]  /*c2f40*/  IMAD.WIDE R12, R8, 0x4, R4 ;  /* 0x00000004080c7825 */ /* 0x000fc800078e0204 */
[C---:B------:R-:W-:Y:S01]  /*c2f50*/  IMAD.WIDE R100, R10.reuse, 0x4, R2 ;  /* 0x000000040a647825 */ /* 0x040fe200078e0202 */
[----:B------:R1:W-:Y:S01]  /*c2f60*/  @P2 STG.E desc[UR60][R12.64], R241 ;  /* 0x000000f10c002986 */ /* 0x0003e2000c10193c */
[----:B------:R-:W2:Y:S03]  /*c2f70*/  LDC R104, c[0x0][0x228] ;  /* 0x00008a00ff687b82 */ /* 0x000ea60000000800 */
[----:B---3--:R-:W-:Y:S01]  /*c2f80*/  @P5 STG.E desc[UR60][R100.64], R32 ;  /* 0x0000002064005986 */ /* 0x008fe2000c10193c */
[----:B-1----:R-:W-:Y:S01]  /*c2f90*/  IMAD.WIDE R12, R10, 0x4, R4 ;  /* 0x000000040a0c7825 */ /* 0x002fe200078e0204 */
[----:B----4-:R-:W-:-:S03]  /*c2fa0*/  MOV R178, R36 ;  /* 0x0000002400b27202 */ /* 0x010fc60000000f00 */
[----:B------:R-:W1:Y:S01]  /*c2fb0*/  LDC.64 R240, c[0x0][0x228] ;  /* 0x00008a00fff07b82 */ /* 0x000e620000000a00 */
[----:B------:R3:W-:Y:S01]  /*c2fc0*/  @P1 STG.E desc[UR60][R12.64], R22 ;  /* 0x000000160c001986 */ /* 0x0007e2000c10193c */
[----:B------:R-:W-:-:S06]  /*c2fd0*/  IMAD.MOV.U32 R25, RZ, RZ, R37 ;  /* 0x000000ffff197224 */ /* 0x000fcc00078e0025 */
[----:B------:R-:W4:Y:S01]  /*c2fe0*/  LDC.64 R36, c[0x0][0x228] ;  /* 0x00008a00ff247b82 */ /* 0x000f220000000a00 */
[----:B---3--:R-:W3:Y:S07]  /*c2ff0*/  LDL.LU R22, [R1+0xc] ;  /* 0x00000c0001167983 */ /* 0x008eee0000300800 */
[----:B------:R-:W1:Y:S01]  /*c3000*/  LDC.64 R12, c[0x0][0x228] ;  /* 0x00008a00ff0c7b82 */ /* 0x000e620000000a00 */
[----:B------:R-:W3:Y:S01]  /*c3010*/  LDL.LU R32, [R1+0x40] ;  /* 0x0000400001207983 */ /* 0x000ee20000300800 */
[----:B------:R-:W-:-:S02]  /*c3020*/  VIADD R8, R6, 0x27 ;  /* 0x0000002706087836 */ /* 0x000fc40000000000 */
[----:B----4-:R-:W-:Y:S01]  /*c3030*/  IMAD.MOV.U32 R23, RZ, RZ, R36 ;  /* 0x000000ffff177224 */ /* 0x010fe200078e0024 */
[----:B------:R-:W-:-:S03]  /*c3040*/  MOV R27, R37 ;  /* 0x00000025001b7202 */ /* 0x000fc60000000f00 */
[----:B------:R-:W4:Y:S01]  /*c3050*/  LDC.64 R36, c[0x0][0x228] ;  /* 0x00008a00ff247b82 */ /* 0x000f220000000a00 */
[----:B------:R-:W-:Y:S02]  /*c3060*/  ISETP.LT.AND P2, PT, R7, R103, !P6 ;  /* 0x000000670700720c */ /* 0x000fe40007741270 */
[----:B------:R-:W-:Y:S02]  /*c3070*/  ISETP.GE.AND P5, PT, R8, R25, PT ;  /* 0x000000190800720c */ /* 0x000fe40003fa6270 */
[----:B------:R-:W-:Y:S01]  /*c3080*/  IADD3 R8, R10, R0, RZ ;  /* 0x000000000a087210 */ /* 0x000fe20007ffe0ff */
[----:B------:R-:W-:Y:S01]  /*c3090*/  VIADD R10, R6, 0x28 ;  /* 0x00000028060a7836 */ /* 0x000fe20000000000 */
[----:B------:R-:W-:Y:S01]  /*c30a0*/  ISETP.LT.AND P6, PT, R9, R23, !P6 ;  /* 0x000000170900720c */ /* 0x000fe200077c1270 */
[----:B-1----:R-:W-:Y:S01]  /*c30b0*/  IMAD.MOV.U32 R143, RZ, RZ, R12 ;  /* 0x000000ffff8f7224 */ /* 0x002fe200078e000c */
[----:B------:R-:W-:Y:S01]  /*c30c0*/  MOV R176, R28 ;  /* 0x0000001c00b07202 */ /* 0x000fe20000000f00 */
[----:B------:R-:W-:Y:S01]  /*c30d0*/  IMAD.WIDE R100, R8, 0x4, R2 ;  /* 0x0000000408647825 */ /* 0x000fe200078e0202 */
[----:B------:R-:W1:Y:S01]  /*c30e0*/  LDC R103, c[0x0][0x228] ;  /* 0x00008a00ff677b82 */ /* 0x000e620000000800 */
[----:B----4-:R-:W-:-:S04]  /*c30f0*/  MOV R20, R37 ;  /* 0x0000002500147202 */ /* 0x010fc80000000f00 */
[----:B------:R-:W-:Y:S02]  /*c3100*/  ISETP.GE.AND P1, PT, R10, R20, PT ;  /* 0x000000140a00720c */ /* 0x000fe40003f26270 */
[----:B------:R-:W-:Y:S01]  /*c3110*/  MOV R20, R13 ;  /* 0x0000000d00147202 */ /* 0x000fe20000000f00 */
[C---:B------:R-:W-:Y:S01]  /*c3120*/  IMAD.WIDE R12, R8.reuse, 0x4, R4 ;  /* 0x00000004080c7825 */ /* 0x040fe200078e0204 */
[----:B------:R-:W-:Y:S01]  /*c3130*/  IADD3 R8, R8, R0, RZ ;  /* 0x0000000008087210 */ /* 0x000fe20007ffe0ff */
[----:B--2---:R-:W-:Y:S01]  /*c3140*/  @P2 STG.E desc[UR60][R100.64], R24 ;  /* 0x0000001864002986 */ /* 0x004fe2000c10193c */
[----:B------:R-:W-:-:S03]  /*c3150*/  ISETP.LT.AND P2, PT, R7, R102, !P4 ;  /* 0x000000660700720c */ /* 0x000fc60006741270 */
[----:B------:R2:W-:Y:S01]  /*c3160*/  @P6 STG.E desc[UR60][R12.64], R242 ;  /* 0x000000f20c006986 */ /* 0x0005e2000c10193c */
[----:B------:R-:W-:Y:S01]  /*c3170*/  MOV R28, R38 ;  /* 0x00000026001c7202 */ /* 0x000fe20000000f00 */
[----:B------:R-:W-:Y:S01]  /*c3180*/  IMAD.MOV.U32 R25, RZ, RZ, R39 ;  /* 0x000000ffff197224 */ /* 0x000fe200078e0027 */
[----:B------:R-:W-:Y:S01]  /*c3190*/  ISETP.LT.AND P4, PT, R9, R21, !P4 ;  /* 0x000000150900720c */ /* 0x000fe20006781270 */
[----:B------:R-:W4:Y:S01]  /*c31a0*/  LDC.64 R38, c[0x0][0x228] ;  /* 0x00008a00ff267b82 */ /* 0x000f220000000a00 */
[----:B--2---:R-:W-:-:S07]  /*c31b0*/  IMAD.WIDE R12, R8, 0x4, R2 ;  /* 0x00000004080c7825 */ /* 0x004fce00078e0202 */
[----:B------:R-:W2:Y:S01]  /*c31c0*/  LDC R102, c[0x0][0x228] ;  /* 0x00008a00ff667b82 */ /* 0x000ea20000000800 */
[----:B------:R1:W-:Y:S04]  /*c31d0*/  @P2 STG.E desc[UR60][R12.64], R41 ;  /* 0x000000290c002986 */ /* 0x0003e8000c10193c */
[----:B-1----:R-:W2:Y:S01]  /*c31e0*/  LDL.LU R41, [R1+0x44] ;  /* 0x0000440001297983 */ /* 0x002ea20000300800 */
[----:B------:R-:W-:-:S05]  /*c31f0*/  IMAD.WIDE R100, R8, 0x4, R4 ;  /* 0x0000000408647825 */ /* 0x000fca00078e0204 */
[----:B------:R1:W-:Y:S04]  /*c3200*/  @P4 STG.E desc[UR60][R100.64], R40 ;  /* 0x0000002864004986 */ /* 0x0003e8000c10193c */
[----:B-1----:R-:W2:Y:S04]  /*c3210*/  LDL.LU R40, [R1+0x48] ;  /* 0x0000480001287983 */ /* 0x002ea80000300800 */
[----:B------:R-:W2:Y:S01]  /*c3220*/  LDL.LU R48, [R1+0x4c] ;  /* 0x00004c0001307983 */ /* 0x000ea20000300800 */
[----:B------:R-:W-:Y:S02]  /*c3230*/  ISETP.LT.AND P6, PT, R7, R104, !P5 ;  /* 0x000000680700720c */ /* 0x000fe40006fc1270 */
[----:B------:R-:W-:Y:S01]  /*c3240*/  IADD3 R8, R8, R0, RZ ;  /* 0x0000000008087210 */ /* 0x000fe20007ffe0ff */
[----:B----4-:R-:W-:Y:S01]  /*c3250*/  IMAD.MOV.U32 R24, RZ, RZ, R39 ;  /* 0x000000ffff187224 */ /* 0x010fe200078e0027 */
[----:B------:R-:W-:Y:S01]  /*c3260*/  MOV R30, R38 ;  /* 0x00000026001e7202 */ /* 0x000fe20000000f00 */
[----:B------:R-:W-:Y:S01]  /*c3270*/  IMAD.MOV.U32 R177, RZ, RZ, R36 ;  /* 0x000000ffffb17224 */ /* 0x000fe200078e0024 */
[----:B------:R-:W1:Y:S01]  /*c3280*/  LDC.64 R38, c[0x0][0x228] ;  /* 0x00008a00ff267b82 */ /* 0x000e620000000a00 */
[----:B------:R-:W-:-:S06]  /*c3290*/  IMAD.WIDE R12, R8, 0x4, R2 ;  /* 0x00000004080c7825 */ /* 0x000fcc00078e0202 */
[----:B---3--:R3:W-:Y:S01]  /*c32a0*/  @P6 STG.E desc[UR60][R12.64], R22 ;  /* 0x000000160c006986 */ /* 0x0087e2000c10193c */
[----:B------:R-:W-:Y:S01]  /*c32b0*/  VIADD R10, R6, 0x29 ;  /* 0x00000029060a7836 */ /* 0x000fe20000000000 */
[----:B------:R-:W-:Y:S01]  /*c32c0*/  ISETP.LT.AND P4, PT, R7, R103, !P1 ;  /* 0x000000670700720c */ /* 0x000fe20004f81270 */
[----:B------:R-:W4:Y:S08]  /*c32d0*/  LDC R104, c[0x0][0x228] ;  /* 0x00008a00ff687b82 */ /* 0x000f300000000800 */
[----:B---3--:R-:W3:Y:S01]  /*c32e0*/  LDC.64 R12, c[0x0][0x228] ;  /* 0x00008a00ff0c7b82 */ /* 0x008ee20000000a00 */
[----:B------:R-:W-:Y:S01]  /*c32f0*/  IMAD.MOV.U32 R36, RZ, RZ, R29 ;  /* 0x000000ffff247224 */ /* 0x000fe200078e001d */
[----:B------:R-:W-:-:S04]  /*c3300*/  ISETP.LT.AND P5, PT, R9, R28, !P5 ;  /* 0x0000001c0900720c */ /* 0x000fc80006fa1270 */
[----:B------:R-:W-:Y:S01]  /*c3310*/  ISETP.GE.AND P2, PT, R10, R36, PT ;  /* 0x000000240a00720c */ /* 0x000fe20003f46270 */
[----:B------:R-:W-:Y:S01]  /*c3320*/  VIADD R10, R6, 0x2a ;  /* 0x0000002a060a7836 */ /* 0x000fe20000000000 */
[----:B-1----:R-:W-:Y:S01]  /*c3330*/  MOV R142, R38 ;  /* 0x00000026008e7202 */ /* 0x002fe20000000f00 */
[----:B------:R-:W-:Y:S01]  /*c3340*/  IMAD.MOV.U32 R29, RZ, RZ, R39 ;  /* 0x000000ffff1d7224 */ /* 0x000fe200078e0027 */
[----:B------:R-:W-:Y:S01]  /*c3350*/  ISETP.LT.AND P1, PT, R9, R30, !P1 ;  /* 0x0000001e0900720c */ /* 0x000fe20004f21270 */
[----:B------:R-:W1:Y:S01]  /*c3360*/  LDC.64 R38, c[0x0][0x228] ;  /* 0x00008a00ff267b82 */ /* 0x000e620000000a00 */
[----:B------:R-:W-:Y:S02]  /*c3370*/  ISETP.GE.AND P6, PT, R10, R20, PT ;  /* 0x000000140a00720c */ /* 0x000fe40003fc6270 */
[----:B------:R-:W-:-:S05]  /*c3380*/  IADD3 R10, R8, R0, RZ ;  /* 0x00000000080a7210 */ /* 0x000fca0007ffe0ff */
[----:B------:R-:W4:Y:S01]  /*c3390*/  LDC.64 R36, c[0x0][0x228] ;  /* 0x00008a00ff247b82 */ /* 0x000f220000000a00 */
[----:B---3--:R-:W-:Y:S01]  /*c33a0*/  IMAD.MOV.U32 R20, RZ, RZ, R12 ;  /* 0x000000ffff147224 */ /* 0x008fe200078e000c */
[----:B------:R-:W-:Y:S01]  /*c33b0*/  MOV R22, R13 ;  /* 0x0000000d00167202 */ /* 0x000fe20000000f00 */
[----:B------:R-:W-:-:S05]  /*c33c0*/  IMAD.WIDE R12, R8, 0x4, R4 ;  /* 0x00000004080c7825 */ /* 0x000fca00078e0204 */
[----:B------:R-:W3:Y:S01]  /*c33d0*/  LDC R103, c[0x0][0x228] ;  /* 0x00008a00ff677b82 */ /* 0x000ee20000000800 */
[C---:B------:R-:W-:Y:S01]  /*c33e0*/  IMAD.WIDE R100, R10.reuse, 0x4, R2 ;  /* 0x000000040a647825 */ /* 0x040fe200078e0202 */
[----:B------:R1:W-:Y:S04]  /*c33f0*/  @P5 STG.E desc[UR60][R12.64], R243 ;  /* 0x000000f30c005986 */ /* 0x0003e8000c10193c */
[----:B------:R-:W-:Y:S01]  /*c3400*/  @P4 STG.E desc[UR60][R100.64], R32 ;  /* 0x0000002064004986 */ /* 0x000fe2000c10193c */
[----:B-1----:R-:W-:-:S05]  /*c3410*/  IMAD.WIDE R12, R10, 0x4, R4 ;  /* 0x000000040a0c7825 */ /* 0x002fca00078e0204 */
[----:B------:R1:W-:Y:S01]  /*c3420*/  @P1 STG.E desc[UR60][R12.64], R248 ;  /* 0x000000f80c001986 */ /* 0x0003e2000c10193c */
[----:B------:R-:W-:Y:S01]  /*c3430*/  IMAD.MOV.U32 R21, RZ, RZ, R38 ;  /* 0x000000ffff157224 */ /* 0x000fe200078e0026 */
[----:B------:R-:W-:Y:S01]  /*c3440*/  MOV R23, R39 ;  /* 0x0000002700177202 */ /* 0x000fe20000000f00 */
[----:B------:R-:W-:Y:S01]  /*c3450*/  VIADD R8, R6, 0x2b ;  /* 0x0000002b06087836 */ /* 0x000fe20000000000 */
[----:B------:R-:W3:Y:S08]  /*c3460*/  LDC.64 R38, c[0x0][0x228] ;  /* 0x00008a00ff267b82 */ /* 0x000ef00000000a00 */
[----:B-1----:R-:W1:Y:S01]  /*c3470*/  LDC.64 R12, c[0x0][0x228] ;  /* 0x00008a00ff0c7b82 */ /* 0x002e620000000a00 */
[----:B----4-:R-:W-:-:S02]  /*c3480*/  ISETP.LT.AND P5, PT, R7, R104, !P2 ;  /* 0x000000680700720c */ /* 0x010fc400057a1270 */
[----:B------:R-:W-:Y:S02]  /*c3490*/  ISETP.GE.AND P4, PT, R8, R29, PT ;  /* 0x0000001d0800720c */ /* 0x000fe40003f86270 */
[----:B------:R-:W-:Y:S01]  /*c34a0*/  IADD3 R8, R10, R0, RZ ;  /* 0x000000000a087210 */ /* 0x000fe20007ffe0ff */
[----:B------:R-:W-:Y:S01]  /*c34b0*/  VIADD R10, R6, 0x2c ;  /* 0x0000002c060a7836 */ /* 0x000fe20000000000 */
[----:B------:R-:W-:Y:S01]  /*c34c0*/  ISETP.LT.AND P2, PT, R9, R21, !P2 ;  /* 0x000000150900720c */ /* 0x000fe20005741270 */
[----:B------:R-:W4:Y:S01]  /*c34d0*/  LDC R104, c[0x0][0x228] ;  /* 0x00008a00ff687b82 */ /* 0x000f220000000800 */
[----:B------:R-:W-:Y:S01]  /*c34e0*/  MOV R28, R37 ;  /* 0x00000025001c7202 */ /* 0x000fe20000000f00 */
[----:B------:R-:W-:-:S03]  /*c34f0*/  IMAD.WIDE R100, R8, 0x4, R2 ;  /* 0x0000000408647825 */ /* 0x000fc600078e0202 */
[----:B------:R-:W-:Y:S02]  /*c3500*/  ISETP.GE.AND P1, PT, R10, R28, PT ;  /* 0x0000001c0a00720c */ /* 0x000fe40003f26270 */
[----:B------:R3:W-:Y:S01]  /*c3510*/  @P5 STG.E desc[UR60][R100.64], R236 ;  /* 0x000000ec64005986 */ /* 0x0007e2000c10193c */
[----:B--2---:R-:W-:Y:S02]  /*c3520*/  ISETP.LT.AND P5, PT, R7, R102, !P6 ;  /* 0x000000660700720c */ /* 0x004fe400077a1270 */
[----:B------:R-:W-:Y:S02]  /*c3530*/  ISETP.LT.AND P6, PT, R9, R20, !P6 ;  /* 0x000000140900720c */ /* 0x000fe400077c1270 */
[----:B-1----:R-:W-:Y:S01]  /*c3540*/  MOV R28, R13 ;  /* 0x0000000d001c7202 */ /* 0x002fe20000000f00 */
[----:B------:R-:W-:Y:S01]  /*c3550*/  IMAD.MOV.U32 R187, RZ, RZ, R12 ;  /* 0x000000ffffbb7224 */ /* 0x000fe200078e000c */
[----:B---3--:R-:W-:Y:S01]  /*c3560*/  MOV R140, R38 ;  /* 0x00000026008c7202 */ /* 0x008fe20000000f00 */
[C---:B------:R-:W-:Y:S01]  /*c3570*/  IMAD.WIDE R12, R8.reuse, 0x4, R4 ;  /* 0x00000004080c7825 */ /* 0x040fe200078e0204 */
[----:B------:R-:W-:Y:S01]  /*c3580*/  IADD3 R8, R8, R0, RZ ;  /* 0x0000000008087210 */ /* 0x000fe20007ffe0ff */
[----:B------:R-:W1:Y:S03]  /*c3590*/  LDC R102, c[0x0][0x228] ;  /* 0x00008a00ff667b82 */ /* 0x000e660000000800 */
[----:B------:R2:W-:Y:S01]  /*c35a0*/  @P2 STG.E desc[UR60][R12.64], R228 ;  /* 0x000000e40c002986 */ /* 0x0005e2000c10193c */
[----:B------:R-:W-:Y:S01]  /*c35b0*/  ISETP.LT.AND P2, PT, R7, R103, !P4 ;  /* 0x000000670700720c */ /* 0x000fe20006741270 */
[----:B------:R-:W-:-:S02]  /*c35c0*/  IMAD.MOV.U32 R37, RZ, RZ, R39 ;  /* 0x000000ffff257224 */ /* 0x000fc400078e0027 */
[C---:B------:R-:W-:Y:S01]  /*c35d0*/  IMAD.WIDE R100, R8.reuse, 0x4, R4 ;  /* 0x0000000408647825 */ /* 0x040fe200078e0204 */
[----:B------:R-:W3:Y:S03]  /*c35e0*/  LDC.64 R38, c[0x0][0x228] ;  /* 0x00008a00ff267b82 */ /* 0x000ee60000000a00 */
[C---:B--2---:R-:W-:Y:S01]  /*c35f0*/  IMAD.WIDE R12, R8.reuse, 0x4, R2 ;  /* 0x00000004080c7825 */ /* 0x044fe200078e0202 */
[----:B------:R-:W-:-:S04]  /*c3600*/  IADD3 R8, R8, R0, RZ ;  /* 0x0000000008087210 */ /* 0x000fc80007ffe0ff */
[----:B------:R-:W2:Y:S01]  /*c3610*/  LDC R103, c[0x0][0x228] ;  /* 0x00008a00ff677b82 */ /* 0x000ea20000000800 */
[----:B------:R-:W-:Y:S02]  /*c3620*/  VIADD R10, R6, 0x2d ;  /* 0x0000002d060a7836 */ /* 0x000fe40000000000 */
[----:B------:R-:W-:Y:S01]  /*c3630*/  IMAD.MOV.U32 R20, RZ, RZ, R43 ;  /* 0x000000ffff147224 */ /* 0x000fe200078e002b */
[----:B---3--:R-:W-:-:S04]  /*c3640*/  MOV R30, R38 ;  /* 0x00000026001e7202 */ /* 0x008fc80000000f00 */
[----:B------:R-:W-:Y:S02]  /*c3650*/  ISETP.LT.AND P4, PT, R9, R30, !P4 ;  /* 0x0000001e0900720c */ /* 0x000fe40006781270 */
[----:B------:R-:W-:Y:S02]  /*c3660*/  MOV R38, R42 ;  /* 0x0000002a00267202 */ /* 0x000fe40000000f00 */
[----:B------:R-:W3:Y:S01]  /*c3670*/  LDC.64 R42, c[0x0][0x228] ;  /* 0x00008a00ff2a7b82 */ /* 0x000ee20000000a00 */
[----:B------:R-:W-:Y:S02]  /*c3680*/  IMAD.MOV.U32 R141, RZ, RZ, R36 ;  /* 0x000000ffff8d7224 */ /* 0x000fe400078e0024 */
[----:B---3--:R-:W-:Y:S01]  /*c3690*/  IMAD.MOV.U32 R36, RZ, RZ, R43 ;  /* 0x000000ffff247224 */ /* 0x008fe200078e002b */
[----:B------:R-:W-:-:S04]  /*c36a0*/  MOV R186, R42 ;  /* 0x0000002a00ba7202 */ /* 0x000fc80000000f00 */
[----:B------:R-:W3:Y:S01]  /*c36b0*/  LDC.64 R42, c[0x0][0x228] ;  /* 0x00008a00ff2a7b82 */ /* 0x000ee20000000a00 */
[----:B------:R4:W-:Y:S04]  /*c36c0*/  @P5 STG.E desc[UR60][R12.64], R41 ;  /* 0x000000290c005986 */ /* 0x0009e8000c10193c */
[----:B------:R-:W-:Y:S01]  /*c36d0*/  @P6 STG.E desc[UR60][R100.64], R249 ;  /* 0x000000f964006986 */ /* 0x000fe2000c10193c */
[----:B----4-:R-:W-:-:S05]  /*c36e0*/  IMAD.WIDE R12, R8, 0x4, R2 ;  /* 0x00000004080c7825 */ /* 0x010fca00078e0202 */
[----:B------:R4:W-:Y:S02]  /*c36f0*/  @P2 STG.E desc[UR60][R12.64], R237 ;  /* 0x000000ed0c002986 */ /* 0x0009e4000c10193c */
[----:B----4-:R-:W4:Y:S01]  /*c3700*/  LDC.64 R12, c[0x0][0x228] ;  /* 0x00008a00ff0c7b82 */ /* 0x010f220000000a00 */
[----:B------:R-:W-:Y:S01]  /*c3710*/  ISETP.GE.AND P5, PT, R10, R37, PT ;  /* 0x000000250a00720c */ /* 0x000fe20003fa6270 */
[----:B------:R-:W-:Y:S01]  /*c3720*/  VIADD R10, R6, 0x2e ;  /* 0x0000002e060a7836 */ /* 0x000fe20000000000 */
[----:B------:R-:W-:-:S04]  /*c3730*/  ISETP.LT.AND P6, PT, R7, R104, !P1 ;  /* 0x000000680700720c */ /* 0x000fc80004fc1270 */
[----:B------:R-:W-:Y:S01]  /*c3740*/  ISETP.GE.AND P2, PT, R10, R28, PT ;  /* 0x0000001c0a00720c */ /* 0x000fe20003f46270 */
[----:B---3--:R-:W-:Y:S01]  /*c3750*/  IMAD.MOV.U32 R29, RZ, RZ, R42 ;  /* 0x000000ffff1d7224 */ /* 0x008fe200078e002a */
[----:B------:R-:W-:Y:S01]  /*c3760*/  IADD3 R10, R8, R0, RZ ;  /* 0x00000000080a7210 */ /* 0x000fe20007ffe0ff */
[----:B------:R-:W-:Y:S01]  /*c3770*/  IMAD.MOV.U32 R21, RZ, RZ, R39 ;  /* 0x000000ffff157224 */ /* 0x000fe200078e0027 */
[----:B------:R-:W-:Y:S01]  /*c3780*/  MOV R32, R43 ;  /* 0x0000002b00207202 */ /* 0x000fe20000000f00 */
[----:B------:R-:W3:Y:S02]  /*c3790*/  LDC R104, c[0x0][0x228] ;  /* 0x00008a00ff687b82 */ /* 0x000ee40000000800 */
[----:B------:R-:W-:-:S06]  /*c37a0*/  IMAD.WIDE R100, R10, 0x4, R2 ;  /* 0x000000040a647825 */ /* 0x000fcc00078e0202 */
[----:B------:R-:W3:Y:S01]  /*c37b0*/  LDC.64 R236, c[0x0][0x228] ;  /* 0x00008a00ffec7b82 */ /* 0x000ee20000000a00 */
[----:B----4-:R-:W-:Y:S01]  /*c37c0*/  IMAD.MOV.U32 R28, RZ, RZ, R12 ;  /* 0x000000ffff1c7224 */ /* 0x010fe200078e000c */
[----:B------:R-:W-:Y:S01]  /*c37d0*/  MOV R30, R13 ;  /* 0x0000000d001e7202 */ /* 0x000fe20000000f00 */
[----:B------:R-:W-:Y:S01]  /*c37e0*/  IMAD.WIDE R12, R8, 0x4, R4 ;  /* 0x00000004080c7825 */ /* 0x000fe200078e0204 */
[----:B------:R-:W-:-:S04]  /*c37f0*/  ISETP.LT.AND P1, PT, R9, R38, !P1 ;  /* 0x000000260900720c */ /* 0x000fc80004f21270 */
[----:B------:R-:W4:Y:S01]  /*c3800*/  LDC.64 R42, c[0x0][0x228] ;  /* 0x00008a00ff2a7b82 */ /* 0x000f220000000a00 */
[----:B------:R1:W-:Y:S04]  /*c3810*/  @P4 STG.E desc[UR60][R12.64], R229 ;  /* 0x000000e50c004986 */ /* 0x0003e8000c10193c */
[----:B------:R2:W-:Y:S01]  /*c3820*/  @P6 STG.E desc[UR60][R100.64], R40 ;  /* 0x0000002864006986 */ /* 0x0005e2000c10193c */
[----:B------:R-:W-:Y:S02]  /*c3830*/  VIADD R8, R6, 0x2f ;  /* 0x0000002f06087836 */ /* 0x000fe40000000000 */
[----:B------:R-:W3:Y:S08]  /*c3840*/  LDC.64 R38, c[0x0][0x228] ;  /* 0x00008a00ff267b82 */ /* 0x000ef00000000a00 */
[----:B-1----:R-:W1:Y:S01]  /*c3850*/  LDC.64 R228, c[0x0][0x228] ;  /* 0x00008a00ffe47b82 */ /* 0x002e620000000a00 */
[----:B--2---:R-:W2:Y:S01]  /*c3860*/  LDL.LU R40, [R1+0x400] ;  /* 0x0004000001287983 */ /* 0x004ea20000300800 */
[----:B------:R-:W-:-:S03]  /*c3870*/  IMAD.WIDE R12, R10, 0x4, R4 ;  /* 0x000000040a0c7825 */ /* 0x000fc600078e0204 */
[----:B------:R-:W2:Y:S04]  /*c3880*/  LDL.LU R56, [R1+0x404] ;  /* 0x0004040001387983 */ /* 0x000ea80000300800 */
[----:B------:R4:W-:Y:S01]  /*c3890*/  @P1 STG.E desc[UR60][R12.64], R250 ;  /* 0x000000fa0c001986 */ /* 0x0009e2000c10193c */
[----:B------:R-:W-:Y:S01]  /*c38a0*/  ISETP.LT.AND P4, PT, R7, R103, !P5 ;  /* 0x000000670700720c */ /* 0x000fe20006f81270 */
[----:B----4-:R-:W4:Y:S01]  /*c38b0*/  LDC.64 R12, c[0x0][0x228] ;  /* 0x00008a00ff0c7b82 */ /* 0x010f220000000a00 */
[----:B------:R-:W-:Y:S02]  /*c38c0*/  ISETP.GE.AND P6, PT, R8, R36, PT ;  /* 0x000000240800720c */ /* 0x000fe40003fc6270 */
[----:B------:R-:W-:Y:S01]  /*c38d0*/  IADD3 R8, R10, R0, RZ ;  /* 0x000000000a087210 */ /* 0x000fe20007ffe0ff */
[----:B------:R-:W-:Y:S01]  /*c38e0*/  VIADD R10, R6, 0x30 ;  /* 0x00000030060a7836 */ /* 0x000fe20000000000 */
[----:B------:R-:W-:-:S03]  /*c38f0*/  ISETP.LT.AND P5, PT, R9, R29, !P5 ;  /* 0x0000001d0900720c */ /* 0x000fc60006fa1270 */
[----:B------:R-:W-:Y:S01]  /*c3900*/  IMAD.WIDE R100, R8, 0x4, R2 ;  /* 0x0000000408647825 */ /* 0x000fe200078e0202 */
[----:B------:R-:W-:Y:S01]  /*c3910*/  MOV R37, R43 ;  /* 0x0000002b00257202 */ /* 0x000fe20000000f00 */
[----:B------:R-:W1:Y:S03]  /*c3920*/  LDC R103, c[0x0][0x228] ;  /* 0x00008a00ff677b82 */ /* 0x000e660000000800 */
[----:B------:R-:W-:Y:S01]  /*c3930*/  @P4 STG.E desc[UR60][R100.64], R238 ;  /* 0x000000ee64004986 */ /* 0x000fe2000c10193c */
[----:B------:R-:W-:Y:S02]  /*c3940*/  ISETP.GE.AND P1, PT, R10, R37, PT ;  /* 0x000000250a00720c */ /* 0x000fe40003f26270 */
[----:B------:R-:W-:Y:S02]  /*c3950*/  ISETP.LT.AND P4, PT, R7, R102, !P2 ;  /* 0x000000660700720c */ /* 0x000fe40005781270 */
[----:B----4-:R-:W-:Y:S01]  /*c3960*/  MOV R37, R13 ;  /* 0x0000000d00257202 */ /* 0x010fe20000000f00 */
[----:B------:R-:W-:Y:S01]  /*c3970*/  IMAD.MOV.U32 R183, RZ, RZ, R12 ;  /* 0x000000ffffb77224 */ /* 0x000fe200078e000c */
[----:B---3--:R-:W-:Y:S01]  /*c3980*/  MOV R184, R38 ;  /* 0x0000002600b87202 */ /* 0x008fe20000000f00 */
[C---:B------:R-:W-:Y:S01]  /*c3990*/  IMAD.WIDE R12, R8.reuse, 0x4, R4 ;  /* 0x00000004080c7825 */ /* 0x040fe200078e0204 */
[----:B------:R-:W-:Y:S01]  /*c39a0*/  IADD3 R8, R8, R0, RZ ;  /* 0x0000000008087210 */ /* 0x000fe20007ffe0ff */
[----:B------:R-:W3:Y:S03]  /*c39b0*/  LDC R102, c[0x0][0x228] ;  /* 0x00008a00ff667b82 */ /* 0x000ee60000000800 */
[----:B------:R4:W-:Y:S02]  /*c39c0*/  @P5 STG.E desc[UR60][R12.64], R230 ;  /* 0x000000e60c005986 */ /* 0x0009e4000c10193c */
[----:B----4-:R-:W-:-:S05]  /*c39d0*/  IMAD.WIDE R12, R8, 0x4, R2 ;  /* 0x00000004080c7825 */ /* 0x010fca00078e0202 */
[----:B------:R4:W-:Y:S04]  /*c39e0*/  @P4 STG.E desc[UR60][R12.64], R48 ;  /* 0x000000300c004986 */ /* 0x0009e8000c10193c */
[----:B----4-:R-:W4:Y:S04]  /*c39f0*/  LDL.LU R48, [R1+0x408] ;  /* 0x0004080001307983 */ /* 0x010f280000300800 */
[----:B------:R-:W4:Y:S01]  /*c3a00*/  LDL.LU R57, [R1+0x40c] ;  /* 0x00040c0001397983 */ /* 0x000f220000300800 */
[----:B------:R-:W-:Y:S02]  /*c3a10*/  IMAD.MOV.U32 R185, RZ, RZ, R42 ;  /* 0x000000ffffb97224 */ /* 0x000fe400078e002a */
[----:B------:R-:W-:-:S02]  /*c3a20*/  IMAD.MOV.U32 R42, RZ, RZ, R39 ;  /* 0x000000ffff2a7224 */ /* 0x000fc400078e0027 */
[----:B------:R-:W1:Y:S01]  /*c3a30*/  LDC.64 R38, c[0x0][0x228] ;  /* 0x00008a00ff267b82 */ /* 0x000e620000000a00 */
[----:B------:R-:W-:Y:S02]  /*c3a40*/  ISETP.LT.AND P2, PT, R9, R28, !P2 ;  /* 0x0000001c0900720c */ /* 0x000fe40005741270 */
[----:B------:R-:W-:Y:S01]  /*c3a50*/  ISETP.LT.AND P5, PT, R7, R104, !P6 ;  /* 0x000000680700720c */ /* 0x000fe200077a1270 */
[C---:B------:R-:W-:Y:S01]  /*c3a60*/  IMAD.WIDE R100, R8.reuse, 0x4, R4 ;  /* 0x0000000408647825 */ /* 0x040fe200078e0204 */
[----:B------:R-:W-:-:S03]  /*c3a70*/  IADD3 R8, R8, R0, RZ ;  /* 0x0000000008087210 */ /* 0x000fc60007ffe0ff */
[----:B------:R-:W3:Y:S01]  /*c3a80*/  LDC R104, c[0x0][0x228] ;  /* 0x00008a00ff687b82 */ /* 0x000ee20000000800 */
[----:B-1----:R-:W-:Y:S01]  /*c3a90*/  MOV R36, R38 ;  /* 0x0000002600247202 */ /* 0x002fe20000000f00 */
[----:B------:R-:W-:-:S06]  /*c3aa0*/  IMAD.MOV.U32 R29, RZ, RZ, R39 ;  /* 0x000000ffff1d7224 */ /* 0x000fcc00078e0027 */
[----:B------:R-:W1:Y:S01]  /*c3ab0*/  LDC.64 R38, c[0x0][0x228] ;  /* 0x00008a00ff267b82 */ /* 0x000e620000000a00 */
[----:B------:R-:W-:Y:S01]  /*c3ac0*/  IMAD.WIDE R12, R8, 0x4, R2 ;  /* 0x00000004080c7825 */ /* 0x000fe200078e0202 */
[----:B------:R-:W-:Y:S04]  /*c3ad0*/  @P2 STG.E desc[UR60][R100.64], R251 ;  /* 0x000000fb64002986 */ /* 0x000fe8000c10193c */
[----:B------:R3:W-:Y:S02]  /*c3ae0*/  @P5 STG.E desc[UR60][R12.64], R239 ;  /* 0x000000ef0c005986 */ /* 0x0007e4000c10193c */
[----:B---3--:R-:W3:Y:S01]  /*c3af0*/  LDC.64 R12, c[0x0][0x228] ;  /* 0x00008a00ff0c7b82 */ /* 0x008ee20000000a00 */
[----:B-1----:R-:W-:Y:S02]  /*c3b00*/  IMAD.MOV.U32 R28, RZ, RZ, R39 ;  /* 0x000000ffff1c7224 */ /* 0x002fe400078e0027 */
[----:B------:R-:W-:-:S05]  /*c3b10*/  IMAD.MOV.U32 R39, RZ, RZ, R45 ;  /* 0x000000ffff277224 */ /* 0x000fca00078e002d */
[----:B------:R-:W1:Y:S01]  /*c3b20*/  LDC.64 R44, c[0x0][0x228] ;  /* 0x00008a00ff2c7b82 */ /* 0x000e620000000a00 */
[----:B------:R-:W-:Y:S01]  /*c3b30*/  VIADD R10, R6, 0x31 ;  /* 0x00000031060a7836 */ /* 0x000fe20000000000 */
[----:B------:R-:W-:Y:S02]  /*c3b40*/  ISETP.LT.AND P6, PT, R9, R36, !P6 ;  /* 0x000000240900720c */ /* 0x000fe400077c1270 */
[----:B------:R-:W-:Y:S02]  /*c3b50*/  MOV R41, R38 ;  /* 0x0000002600297202 */ /* 0x000fe40000000f00 */
[----:B------:R-:W-:Y:S01]  /*c3b60*/  ISETP.GE.AND P4, PT, R10, R42, PT ;  /* 0x0000002a0a00720c */ /* 0x000fe20003f86270 */
[----:B------:R-:W-:Y:S01]  /*c3b70*/  VIADD R10, R6, 0x32 ;  /* 0x00000032060a7836 */ /* 0x000fe20000000000 */
[----:B------:R-:W-:Y:S02]  /*c3b80*/  ISETP.LT.AND P2, PT, R7, R103, !P1 ;  /* 0x000000670700720c */ /* 0x000fe40004f41270 */
[----:B------:R-:W-:Y:S01]  /*c3b90*/  ISETP.LT.AND P1, PT, R9, R41, !P1 ;  /* 0x000000290900720c */ /* 0x000fe20004f21270 */
[----:B------:R-:W2:Y:S01]  /*c3ba0*/  LDC R103, c[0x0][0x228] ;  /* 0x00008a00ff677b82 */ /* 0x000ea20000000800 */
[----:B------:R-:W-:-:S02]  /*c3bb0*/  ISETP.GE.AND P5, PT, R10, R37, PT ;  /* 0x000000250a00720c */ /* 0x000fc40003fa6270 */
[C---:B------:R-:W-:Y:S01]  /*c3bc0*/  IADD3 R10, R8.reuse, R0, RZ ;  /* 0x00000000080a7210 */ /* 0x040fe20007ffe0ff */
[----:B---3--:R-:W-:Y:S01]  /*c3bd0*/  IMAD.MOV.U32 R37, RZ, RZ, R12 ;  /* 0x000000ffff257224 */ /* 0x008fe200078e000c */
[----:B------:R-:W-:Y:S01]  /*c3be0*/  MOV R42, R13 ;  /* 0x0000000d002a7202 */ /* 0x000fe20000000f00 */
[----:B------:R-:W-:-:S04]  /*c3bf0*/  IMAD.WIDE R12, R8, 0x4, R4 ;  /* 0x00000004080c7825 */ /* 0x000fc800078e0204 */
[----:B------:R-:W-:Y:S01]  /*c3c00*/  IMAD.WIDE R100, R10, 0x4, R2 ;  /* 0x000000040a647825 */ /* 0x000fe200078e0202 */
[----:B------:R3:W-:Y:S01]  /*c3c10*/  @P6 STG.E desc[UR60][R12.64], R231 ;  /* 0x000000e70c006986 */ /* 0x0007e2000c10193c */
[----:B-1----:R-:W-:Y:S02]  /*c3c20*/  MOV R43, R45 ;  /* 0x0000002d002b7202 */ /* 0x002fe40000000f00 */
[----:B------:R-:W-:Y:S02]  /*c3c30*/  IMAD.MOV.U32 R38, RZ, RZ, R44 ;  /* 0x000000ffff267224 */ /* 0x000fe400078e002c */
[----:B------:R-:W-:Y:S01]  /*c3c40*/  VIADD R8, R6, 0x33 ;  /* 0x0000003306087836 */ /* 0x000fe20000000000 */
[----:B------:R-:W1:Y:S01]  /*c3c50*/  LDC.64 R44, c[0x0][0x228] ;  /* 0x00008a00ff2c7b82 */ /* 0x000e620000000a00 */
[----:B------:R-:W-:Y:S01]  /*c3c60*/  ISETP.LT.AND P6, PT, R7, R104, !P4 ;  /* 0x000000680700720c */ /* 0x000fe200067c1270 */
[----:B---3--:R-:W-:Y:S01]  /*c3c70*/  IMAD.WIDE R12, R10, 0x4, R4 ;  /* 0x000000040a0c7825 */ /* 0x008fe200078e0204 */
[----:B------:R-:W-:-:S05]  /*c3c80*/  ISETP.LT.AND P4, PT, R9, R38, !P4 ;  /* 0x000000260900720c */ /* 0x000fca0006781270 */
[----:B------:R-:W3:Y:S01]  /*c3c90*/  LDC R104, c[0x0][0x228] ;  /* 0x00008a00ff687b82 */ /* 0x000ee20000000800 */
[----:B-1----:R-:W-:Y:S01]  /*c3ca0*/  MOV R36, R45 ;  /* 0x0000002d00247202 */ /* 0x002fe20000000f00 */
[----:B------:R-:W-:Y:S01]  /*c3cb0*/  IMAD.MOV.U32 R181, RZ, RZ, R44 ;  /* 0x000000ffffb57224 */ /* 0x000fe200078e002c */
[----:B--2---:R1:W-:Y:S01]  /*c3cc0*/  @P2 STG.E desc[UR60][R100.64], R40 ;  /* 0x0000002864002986 */ /* 0x0043e2000c10193c */
[----:B------:R-:W-:-:S04]  /*c3cd0*/  ISETP.GE.AND P2, PT, R8, R39, PT ;  /* 0x000000270800720c */ /* 0x000fc80003f46270 */
[----:B------:R-:W2:Y:S01]  /*c3ce0*/  LDC.64 R38, c[0x0][0x228] ;  /* 0x00008a00ff267b82 */ /* 0x000ea20000000a00 */
[----:B------:R3:W-:Y:S07]  /*c3cf0*/  @P1 STG.E desc[UR60][R12.64], R244 ;  /* 0x000000f40c001986 */ /* 0x0007ee000c10193c */
[----:B-1----:R-:W1:Y:S08]  /*c3d00*/  LDC.64 R40, c[0x0][0x228] ;  /* 0x00008a00ff287b82 */ /* 0x002e700000000a00 */
[----:B---3--:R-:W3:Y:S01]  /*c3d10*/  LDC.64 R12, c[0x0][0x228] ;  /* 0x00008a00ff0c7b82 */ /* 0x008ee20000000a00 */
[----:B------:R-:W-:Y:S01]  /*c3d20*/  IADD3 R8, R10, R0, RZ ;  /* 0x000000000a087210 */ /* 0x000fe20007ffe0ff */
[----:B------:R-:W-:-:S04]  /*c3d30*/  VIADD R10, R6, 0x34 ;  /* 0x00000034060a7836 */ /* 0x000fc80000000000 */
[----:B------:R-:W-:Y:S01]  /*c3d40*/  IMAD.WIDE R100, R8, 0x4, R2 ;  /* 0x0000000408647825 */ /* 0x000fe200078e0202 */
[----:B--2---:R-:W-:Y:S02]  /*c3d50*/  MOV R180, R38 ;  /* 0x0000002600b47202 */ /* 0x004fe40000000f00 */
[----:B------:R-:W-:Y:S02]  /*c3d60*/  ISETP.GE.AND P1, PT, R10, R36, PT ;  /* 0x000000240a00720c */ /* 0x000fe40003f26270 */
[----:B------:R2:W-:Y:S01]  /*c3d70*/  @P6 STG.E desc[UR60][R100.64], R232 ;  /* 0x000000e864006986 */ /* 0x0005e2000c10193c */
[----:B------:R-:W-:Y:S02]  /*c3d80*/  ISETP.LT.AND P6, PT, R7, R102, !P5 ;  /* 0x000000660700720c */ /* 0x000fe40006fc1270 */
[----:B-1----:R-:W-:Y:S01]  /*c3d90*/  MOV R38, R40 ;  /* 0x0000002800267202 */ /* 0x002fe20000000f00 */
[----:B------:R-:W-:Y:S01]  /*c3da0*/  IMAD.MOV.U32 R44, RZ, RZ, R39 ;  /* 0x000000ffff2c7224 */ /* 0x000fe200078e0027 */
[----:B------:R-:W-:Y:S01]  /*c3db0*/  MOV R40, R53 ;  /* 0x0000003500287202 */ /* 0x000fe20000000f00 */
[----:B------:R-:W1:Y:S01]  /*c3dc0*/  LDC R102, c[0x0][0x228] ;  /* 0x00008a00ff667b82 */ /* 0x000e620000000800 */
[----:B---3--:R-:W-:Y:S01]  /*c3dd0*/  IMAD.MOV.U32 R36, RZ, RZ, R13 ;  /* 0x000000ffff247224 */ /* 0x008fe200078e000d */
[----:B------:R-:W-:Y:S01]  /*c3de0*/  MOV R195, R12 ;  /* 0x0000000c00c37202 */ /* 0x000fe20000000f00 */
[----:B------:R-:W-:-:S05]  /*c3df0*/  IMAD.WIDE R12, R8, 0x4, R4 ;  /* 0x00000004080c7825 */ /* 0x000fca00078e0204 */
[----:B------:R-:W3:Y:S01]  /*c3e00*/  LDC.64 R52, c[0x0][0x228] ;  /* 0x00008a00ff347b82 */ /* 0x000ee20000000a00 */
[----:B------:R-:W-:Y:S01]  /*c3e10*/  ISETP.LT.AND P5, PT, R9, R37, !P5 ;  /* 0x000000250900720c */ /* 0x000fe20006fa1270 */
[----:B------:R-:W-:Y:S01]  /*c3e20*/  IMAD.IADD R8, R8, 0x1, R0 ;  /* 0x0000000108087824 */ /* 0x000fe200078e0200 */
[----:B------:R4:W-:Y:S01]  /*c3e30*/  @P4 STG.E desc[UR60][R12.64], R224 ;  /* 0x000000e00c004986 */ /* 0x0009e2000c10193c */
[----:B------:R-:W-:Y:S02]  /*c3e40*/  ISETP.LT.AND P4, PT, R7, R103, !P2 ;  /* 0x000000670700720c */ /* 0x000fe40005781270 */
[----:B--2---:R-:W-:-:S04]  /*c3e50*/  IMAD.WIDE R100, R8, 0x4, R4 ;  /* 0x0000000408647825 */ /* 0x004fc800078e0204 */
[----:B----4-:R-:W-:Y:S01]  /*c3e60*/  IMAD.WIDE R12, R8, 0x4, R2 ;  /* 0x00000004080c7825 */ /* 0x010fe200078e0202 */
[----:B------:R-:W-:Y:S01]  /*c3e70*/  IADD3 R10, R6, 0x35, RZ ;  /* 0x00000035060a7810 */ /* 0x000fe20007ffe0ff */
[----:B------:R-:W2:Y:S02]  /*c3e80*/  LDC R103, c[0x0][0x228] ;  /* 0x00008a00ff677b82 */ /* 0x000ea40000000800 */
[----:B------:R-:W-:Y:S01]  /*c3e90*/  IMAD.IADD R8, R8, 0x1, R0 ;  /* 0x0000000108087824 */ /* 0x000fe200078e0200 */
[----:B------:R4:W-:Y:S04]  /*c3ea0*/  @P6 STG.E desc[UR60][R12.64], R56 ;  /* 0x000000380c006986 */ /* 0x0009e8000c10193c */
[----:B------:R1:W-:Y:S01]  /*c3eb0*/  @P5 STG.E desc[UR60][R100.64], R245 ;  /* 0x000000f564005986 */ /* 0x0003e2000c10193c */
[----:B----4-:R-:W-:Y:S01]  /*c3ec0*/  IMAD.WIDE R12, R8, 0x4, R2 ;  /* 0x00000004080c7825 */ /* 0x010fe200078e0202 */
[----:B---3--:R-:W-:-:S02]  /*c3ed0*/  MOV R45, R53 ;  /* 0x00000035002d7202 */ /* 0x008fc40000000f00 */
[----:B------:R-:W3:Y:S01]  /*c3ee0*/  LDL.LU R56, [R1+0x460] ;  /* 0x0004600001387983 */ /* 0x000ee20000300800 */
[----:B------:R-:W-:Y:S01]  /*c3ef0*/  IMAD.MOV.U32 R194, RZ, RZ, R52 ;  /* 0x000000ffffc27224 */ /* 0x000fe200078e0034 */
[----:B------:R-:W-:Y:S02]  /*c3f00*/  ISETP.LT.AND P2, PT, R9, R38, !P2 ;  /* 0x000000260900720c */ /* 0x000fe40005741270 */
[----:B------:R4:W-:Y:S01]  /*c3f10*/  @P4 STG.E desc[UR60][R12.64], R233 ;  /* 0x000000e90c004986 */ /* 0x0009e2000c10193c */
[----:B------:R-:W2:Y:S01]  /*c3f20*/  LDC.64 R52, c[0x0][0x228] ;  /* 0x00008a00ff347b82 */ /* 0x000ea20000000a00 */
[----:B------:R-:W-:-:S07]  /*c3f30*/  ISETP.GE.AND P6, PT, R10, R44, PT ;  /* 0x0000002c0a00720c */ /* 0x000fce0003fc6270 */
[----:B-1----:R-:W1:Y:S08]  /*c3f40*/  LDC.64 R244, c[0x0][0x228] ;  /* 0x00008a00fff47b82 */ /* 0x002e700000000a00 */
[----:B----4-:R-:W4:Y:S01]  /*c3f50*/  LDC.64 R12, c[0x0][0x228] ;  /* 0x00008a00ff0c7b82 */ /* 0x010f220000000a00 */
[----:B------:R-:W-:Y:S02]  /*c3f60*/  IADD3 R10, R6, 0x36, RZ ;  /* 0x00000036060a7810 */ /* 0x000fe40007ffe0ff */
[----:B------:R-:W-:-:S02]  /*c3f70*/  ISETP.LT.AND P5, PT, R7, R104, !P1 ;  /* 0x000000680700720c */ /* 0x000fc40004fa1270 */
[----:B------:R-:W-:Y:S02]  /*c3f80*/  ISETP.GE.AND P4, PT, R10, R36, PT ;  /* 0x000000240a00720c */ /* 0x000fe40003f86270 */
[----:B------:R-:W-:Y:S01]  /*c3f90*/  ISETP.LT.AND P1, PT, R9, R46, !P1 ;  /* 0x0000002e0900720c */ /* 0x000fe20004f21270 */
[----:B------:R-:W-:Y:S01]  /*c3fa0*/  IMAD.IADD R10, R8, 0x1, R0 ;  /* 0x00000001080a7824 */ /* 0x000fe200078e0200 */
[----:B--2---:R-:W-:Y:S01]  /*c3fb0*/  MOV R37, R52 ;  /* 0x0000003400257202 */ /* 0x004fe20000000f00 */
[----:B------:R-:W-:Y:S01]  /*c3fc0*/  IMAD.MOV.U32 R39, RZ, RZ, R53 ;  /* 0x000000ffff277224 */ /* 0x000fe200078e0035 */
[----:B------:R-:W2:Y:S01]  /*c3fd0*/  LDC R104, c[0x0][0x228] ;  /* 0x00008a00ff687b82 */ /* 0x000ea20000000800 */
[----:B------:R-:W-:-:S07]  /*c3fe0*/  IMAD.WIDE R100, R10, 0x4, R2 ;  /* 0x000000040a647825 */ /* 0x000fce00078e0202 */
[----:B------:R-:W1:Y:S01]  /*c3ff0*/  LDC.64 R52, c[0x0][0x228] ;  /* 0x00008a00ff347b82 */ /* 0x000e620000000a00 */
[----:B----4-:R-:W-:Y:S01]  /*c4000*/  MOV R36, R12 ;  /* 0x0000000c00247202 */ /* 0x010fe20000000f00 */
[----:B------:R-:W-:Y:S02]  /*c4010*/  IMAD.MOV.U32 R38, RZ, RZ, R13 ;  /* 0x000000ffff267224 */ /* 0x000fe400078e000d */
[----:B------:R-:W-:-:S04]  /*c4020*/  IMAD.WIDE R12, R8, 0x4, R4 ;  /* 0x00000004080c7825 */ /* 0x000fc800078e0204 */
[----:B------:R-:W4:Y:S01]  /*c4030*/  LDC.64 R232, c[0x0][0x228] ;  /* 0x00008a00ffe87b82 */ /* 0x000f220000000a00 */
[----:B------:R2:W-:Y:S04]  /*c4040*/  @P2 STG.E desc[UR60][R12.64], R225 ;  /* 0x000000e10c002986 */ /* 0x0005e8000c10193c */
[----:B------:R-:W-:Y:S01]  /*c4050*/  @P5 STG.E desc[UR60][R100.64], R48 ;  /* 0x0000003064005986 */ /* 0x000fe2000c10193c */
[----:B--2---:R-:W-:Y:S01]  /*c4060*/  IMAD.WIDE R12, R10, 0x4, R4 ;  /* 0x000000040a0c7825 */ /* 0x004fe200078e0204 */
[----:B------:R-:W-:Y:S01]  /*c4070*/  IADD3 R8, R6, 0x37, RZ ;  /* 0x0000003706087810 */ /* 0x000fe20007ffe0ff */
[----:B------:R-:W2:Y:S03]  /*c4080*/  LDC.64 R224, c[0x0][0x228] ;  /* 0x00008a00ffe07b82 */ /* 0x000ea60000000a00 */
[----:B------:R1:W-:Y:S01]  /*c4090*/  @P1 STG.E desc[UR60][R12.64], R246 ;  /* 0x000000f60c001986 */ /* 0x0003e2000c10193c */
[----:B------:R-:W-:-:S04]  /*c40a0*/  ISETP.LT.AND P2, PT, R7, R103, !P6 ;  /* 0x000000670700720c */ /* 0x000fc80007741270 */
[----:B-1----:R-:W1:Y:S01]  /*c40b0*/  LDC.64 R12, c[0x0][0x228] ;  /* 0x00008a00ff0c7b82 */ /* 0x002e620000000a00 */
[----:B------:R-:W-:Y:S01]  /*c40c0*/  ISETP.GE.AND P5, PT, R8, R45, PT ;  /* 0x0000002d0800720c */ /* 0x000fe20003fa6270 */
[----:B------:R-:W-:Y:S01]  /*c40d0*/  IMAD.IADD R8, R10, 0x1, R0 ;  /* 0x000000010a087824 */ /* 0x000fe200078e0200 */
[----:B------:R-:W-:Y:S01]  /*c40e0*/  ISETP.LT.AND P6, PT, R9, R37, !P6 ;  /* 0x000000250900720c */ /* 0x000fe200077c1270 */
[----:B------:R-:W-:Y:S02]  /*c40f0*/  IMAD.MOV.U32 R44, RZ, RZ, R53 ;  /* 0x000000ffff2c7224 */ /* 0x000fe400078e0035 */
[----:B------:R-:W-:Y:S01]  /*c4100*/  IMAD.WIDE R100, R8, 0x4, R2 ;  /* 0x0000000408647825 */ /* 0x000fe200078e0202 */
[----:B------:R-:W-:Y:S01]  /*c4110*/  IADD3 R10, R6, 0x38, RZ ;  /* 0x00000038060a7810 */ /* 0x000fe20007ffe0ff */
[----:B------:R-:W4:Y:S03]  /*c4120*/  LDC R103, c[0x0][0x228] ;  /* 0x00008a00ff677b82 */ /* 0x000f260000000800 */
[----:B------:R-:W-:Y:S01]  /*c4130*/  @P2 STG.E desc[UR60][R100.64], R234 ;  /* 0x000000ea64002986 */ /* 0x000fe2000c10193c */
[----:B------:R-:W-:-:S02]  /*c4140*/  ISETP.GE.AND P1, PT, R10, R44, PT ;  /* 0x0000002c0a00720c */ /* 0x000fc40003f26270 */
[----:B------:R-:W-:Y:S01]  /*c4150*/  ISETP.LT.AND P2, PT, R7, R102, !P4 ;  /* 0x000000660700720c */ /* 0x000fe20006741270 */
[----:B-1----:R-:W-:Y:S01]  /*c4160*/  IMAD.MOV.U32 R44, RZ, RZ, R13 ;  /* 0x000000ffff2c7224 */ /* 0x002fe200078e000d */
[----:B------:R-:W-:Y:S01]  /*c4170*/  MOV R191, R12 ;  /* 0x0000000c00bf7202 */ /* 0x000fe20000000f00 */
[C---:B------:R-:W-:Y:S01]  /*c4180*/  IMAD.WIDE R12, R8.reuse, 0x4, R4 ;  /* 0x00000004080c7825 */ /* 0x040fe200078e0204 */
[----:B------:R-:W-:Y:S01]  /*c4190*/  MOV R193, R52 ;  /* 0x0000003400c17202 */ /* 0x000fe20000000f00 */
[----:B------:R-:W1:Y:S02]  /*c41a0*/  LDC R102, c[0x0][0x228] ;  /* 0x00008a00ff667b82 */ /* 0x000e640000000800 */
[----:B------:R-:W-:Y:S01]  /*c41b0*/  IMAD.IADD R8, R8, 0x1, R0 ;  /* 0x0000000108087824 */ /* 0x000fe200078e0200 */
[----:B------:R2:W-:Y:S05]  /*c41c0*/  @P6 STG.E desc[UR60][R12.64], R226 ;  /* 0x000000e20c006986 */ /* 0x0005ea000c10193c */
[----:B------:R-:W4:Y:S01]  /*c41d0*/  LDC.64 R52, c[0x0][0x228] ;  /* 0x00008a00ff347b82 */ /* 0x000f220000000a00 */
[----:B--2---:R-:W-:-:S05]  /*c41e0*/  IMAD.WIDE R12, R8, 0x4, R2 ;  /* 0x00000004080c7825 */ /* 0x004fca00078e0202 */
[----:B------:R2:W-:Y:S04]  /*c41f0*/  @P2 STG.E desc[UR60][R12.64], R57 ;  /* 0x000000390c002986 */ /* 0x0005e8000c10193c */
[----:B--2---:R-:W2:Y:S01]  /*c4200*/  LDL.LU R57, [R1+0x450] ;  /* 0x0004500001397983 */ /* 0x004ea20000300800 */
[----:B----4-:R-:W-:Y:S01]  /*c4210*/  MOV R54, R53 ;  /* 0x0000003500367202 */ /* 0x010fe20000000f00 */
[----:B------:R-:W-:Y:S02]  /*c4220*/  IMAD.MOV.U32 R192, RZ, RZ, R52 ;  /* 0x000000ffffc07224 */ /* 0x000fe400078e0034 */
[----:B------:R-:W4:Y:S01]  /*c4230*/  LDC.64 R52, c[0x0][0x228] ;  /* 0x00008a00ff347b82 */ /* 0x000f220000000a00 */
[----:B------:R-:W-:Y:S02]  /*c4240*/  ISETP.LT.AND P4, PT, R9, R36, !P4 ;  /* 0x000000240900720c */ /* 0x000fe40006781270 */
[----:B------:R-:W-:-:S02]  /*c4250*/  MOV R36, R59 ;  /* 0x0000003b00247202 */ /* 0x000fc40000000f00 */
[----:B------:R-:W-:Y:S01]  /*c4260*/  ISETP.LT.AND P6, PT, R7, R104, !P5 ;  /* 0x000000680700720c */ /* 0x000fe20006fc1270 */
[----:B------:R-:W-:Y:S01]  /*c4270*/  IMAD.WIDE R100, R8, 0x4, R4 ;  /* 0x0000000408647825 */ /* 0x000fe200078e0204 */
[----:B------:R-:W-:Y:S01]  /*c4280*/  IADD3 R10, R6, 0x39, RZ ;  /* 0x00000039060a7810 */ /* 0x000fe20007ffe0ff */
[----:B------:R-:W1:Y:S01]  /*c4290*/  LDC R104, c[0x0][0x228] ;  /* 0x00008a00ff687b82 */ /* 0x000e620000000800 */
[----:B----4-:R-:W-:Y:S01]  /*c42a0*/  MOV R37, R53 ;  /* 0x0000003500257202 */ /* 0x010fe20000000f00 */
[----:B------:R-:W-:-:S06]  /*c42b0*/  IMAD.MOV.U32 R53, RZ, RZ, R58 ;  /* 0x000000ffff357224 */ /* 0x000fcc00078e003a */
[----:B------:R-:W4:Y:S01]  /*c42c0*/  LDC.64 R58, c[0x0][0x228] ;  /* 0x00008a00ff3a7b82 */ /* 0x000f220000000a00 */
[----:B------:R-:W-:Y:S02]  /*c42d0*/  IMAD.IADD R8, R8, 0x1, R0 ;  /* 0x0000000108087824 */ /* 0x000fe400078e0200 */
[----:B------:R-:W-:Y:S02]  /*c42e0*/  IMAD.MOV.U32 R46, RZ, RZ, R52 ;  /* 0x000000ffff2e7224 */ /* 0x000fe400078e0034 */
[----:B------:R-:W-:Y:S01]  /*c42f0*/  IMAD.WIDE R12, R8, 0x4, R2 ;  /* 0x00000004080c7825 */ /* 0x000fe200078e0202 */
[----:B------:R-:W-:Y:S04]  /*c4300*/  @P4 STG.E desc[UR60][R100.64], R247 ;  /* 0x000000f764004986 */ /* 0x000fe8000c10193c */
[----:B------:R1:W-:Y:S01]  /*c4310*/  @P6 STG.E desc[UR60][R12.64], R235 ;  /* 0x000000eb0c006986 */ /* 0x0003e2000c10193c */
[----:B----4-:R-:W-:Y:S01]  /*c4320*/  MOV R52, R59 ;  /* 0x0000003b00347202 */ /* 0x010fe20000000f00 */
[----:B------:R-:W-:Y:S01]  /*c4330*/  IMAD.MOV.U32 R190, RZ, RZ, R58 ;  /* 0x000000ffffbe7224 */ /* 0x000fe200078e003a */
[----:B-1----:R-:W1:Y:S08]  /*c4340*/  LDC.64 R12, c[0x0][0x228] ;  /* 0x00008a00ff0c7b82 */ /* 0x002e700000000a00 */
[----:B------:R-:W4:Y:S01]  /*c4350*/  LDC.64 R58, c[0x0][0x228] ;  /* 0x00008a00ff3a7b82 */ /* 0x000f220000000a00 */
[----:B------:R-:W-:-:S02]  /*c4360*/  ISETP.GE.AND P2, PT, R10, R54, PT ;  /* 0x000000360a00720c */ /* 0x000fc40003f46270 */
[----:B------:R-:W-:Y:S02]  /*c4370*/  ISETP.LT.AND P5, PT, R9, R46, !P5 ;  /* 0x0000002e0900720c */ /* 0x000fe40006fa1270 */
[----:B------:R-:W-:Y:S02]  /*c4380*/  IADD3 R10, R6, 0x3a, RZ ;  /* 0x0000003a060a7810 */ /* 0x000fe40007ffe0ff */
[----:B------:R-:W-:Y:S01]  /*c4390*/  ISETP.LT.AND P4, PT, R7, R103, !P1 ;  /* 0x000000670700720c */ /* 0x000fe20004f81270 */
[----:B------:R-:W2:Y:S01]  /*c43a0*/  LDC.64 R246, c[0x0][0x228] ;  /* 0x00008a00fff67b82 */ /* 0x000ea20000000a00 */
[----:B------:R-:W-:Y:S01]  /*c43b0*/  ISETP.GE.AND P6, PT, R10, R44, PT ;  /* 0x0000002c0a00720c */ /* 0x000fe20003fc6270 */
[----:B------:R-:W-:-:S04]  /*c43c0*/  IMAD.IADD R10, R8, 0x1, R0 ;  /* 0x00000001080a7824 */ /* 0x000fc800078e0200 */
[----:B------:R-:W-:Y:S01]  /*c43d0*/  IMAD.WIDE R100, R10, 0x4, R2 ;  /* 0x000000040a647825 */ /* 0x000fe200078e0202 */
[----:B-1----:R-:W-:Y:S01]  /*c43e0*/  MOV R44, R12 ;  /* 0x0000000c002c7202 */ /* 0x002fe20000000f00 */
[----:B------:R-:W1:Y:S02]  /*c43f0*/  LDC R103, c[0x0][0x228] ;  /* 0x00008a00ff677b82 */ /* 0x000e640000000800 */
[----:B------:R-:W-:Y:S02]  /*c4400*/  IMAD.MOV.U32 R46, RZ, RZ, R13 ;  /* 0x000000ffff2e7224 */ /* 0x000fe400078e000d */
[----:B----4-:R-:W-:Y:S02]  /*c4410*/  IMAD.MOV.U32 R48, RZ, RZ, R59 ;  /* 0x000000ffff307224 */ /* 0x010fe400078e003b */
[----:B------:R-:W4:Y:S01]  /*c4420*/  LDL.LU R59, [R1+0x440] ;  /* 0x00044000013b7983 */ /* 0x000f220000300800 */
[----:B------:R-:W-:Y:S01]  /*c4430*/  IMAD.WIDE R12, R8, 0x4, R4 ;  /* 0x00000004080c7825 */ /* 0x000fe200078e0204 */
[----:B------:R-:W-:-:S02]  /*c4440*/  MOV R45, R58 ;  /* 0x0000003a002d7202 */ /* 0x000fc40000000f00 */
[----:B------:R-:W4:Y:S04]  /*c4450*/  LDL.LU R58, [R1+0x464] ;  /* 0x00046400013a7983 */ /* 0x000f280000300800 */
[----:B------:R3:W-:Y:S01]  /*c4460*/  @P5 STG.E desc[UR60][R12.64], R227 ;  /* 0x000000e30c005986 */ /* 0x0007e2000c10193c */
[----:B------:R-:W-:Y:S01]  /*c4470*/  ISETP.LT.AND P1, PT, R9, R53, !P1 ;  /* 0x000000350900720c */ /* 0x000fe20004f21270 */
[----:B---3--:R-:W-:Y:S02]  /*c4480*/  IMAD.WIDE R12, R10, 0x4, R4 ;  /* 0x000000040a0c7825 */ /* 0x008fe400078e0204 */
[----:B------:R3:W-:Y:S04]  /*c4490*/  @P4 STG.E desc[UR60][R100.64], R56 ;  /* 0x0000003864004986 */ /* 0x0007e8000c10193c */
[----:B---3--:R-:W3:Y:S06]  /*c44a0*/  LDL.LU R56, [R1+0x454] ;  /* 0x0004540001387983 */ /* 0x008eec0000300800 */
[----:B--2---:R2:W-:Y:S04]  /*c44b0*/  @P1 STG.E desc[UR60][R12.64], R57 ;  /* 0x000000390c001986 */ /* 0x0045e8000c10193c */
[----:B--2---:R-:W2:Y:S04]  /*c44c0*/  LDL.LU R57, [R1+0x468] ;  /* 0x0004680001397983 */ /* 0x004ea80000300800 */
[----:B------:R-:W2:Y:S01]  /*c44d0*/  LDL.LU R54, [R1+0x444] ;  /* 0x0004440001367983 */ /* 0x000ea20000300800 */
[----:B------:R-:W-:-:S04]  /*c44e0*/  IADD3 R8, R6, 0x3b, RZ ;  /* 0x0000003b06087810 */ /* 0x000fc80007ffe0ff */
[----:B------:R-:W-:Y:S02]  /*c44f0*/  ISETP.GE.AND P4, PT, R8, R52, PT ;  /* 0x000000340800720c */ /* 0x000fe40003f86270 */
[----:B------:R-:W1:Y:S01]  /*c4500*/  LDC.64 R52, c[0x0][0x228] ;  /* 0x00008a00ff347b82 */ /* 0x000e620000000a00 */
[----:B------:R-:W-:Y:S01]  /*c4510*/  ISETP.LT.AND P5, PT, R7, R104, !P2 ;  /* 0x000000680700720c */ /* 0x000fe200057a1270 */
[----:B------:R-:W-:-:S04]  /*c4520*/  IMAD.IADD R8, R10, 0x1, R0 ;  /* 0x000000010a087824 */ /* 0x000fc800078e0200 */
[C---:B------:R-:W-:Y:S01]  /*c4530*/  IMAD.WIDE R100, R8.reuse, 0x4, R2 ;  /* 0x0000000408647825 */ /* 0x040fe200078e0202 */
[----:B------:R-:W-:Y:S01]  /*c4540*/  ISETP.LT.AND P2, PT, R9, R45, !P2 ;  /* 0x0000002d0900720c */ /* 0x000fe20005741270 */
[----:B------:R-:W3:Y:S06]  /*c4550*/  LDC R104, c[0x0][0x228] ;  /* 0x00008a00ff687b82 */ /* 0x000eec0000000800 */
[----:B------:R1:W-:Y:S01]  /*c4560*/  @P5 STG.E desc[UR60][R100.64], R220 ;  /* 0x000000dc64005986 */ /* 0x0003e2000c10193c */
[----:B------:R-:W-:Y:S02]  /*c4570*/  ISETP.LT.AND P5, PT, R7, R102, !P6 ;  /* 0x000000660700720c */ /* 0x000fe400077a1270 */
[----:B------:R-:W-:Y:S01]  /*c4580*/  ISETP.LT.AND P6, PT, R9, R44, !P6 ;  /* 0x0000002c0900720c */ /* 0x000fe200077c1270 */
[----:B------:R-:W-:Y:S01]  /*c4590*/  IMAD.WIDE R12, R8, 0x4, R4 ;  /* 0x00000004080c7825 */ /* 0x000fe200078e0204 */
[----:B------:R-:W-:Y:S01]  /*c45a0*/  MOV R44, R61 ;  /* 0x0000003d002c7202 */ /* 0x000fe20000000f00 */
[----:B------:R-:W2:Y:S01]  /*c45b0*/  LDC R102, c[0x0][0x228] ;  /* 0x00008a00ff667b82 */ /* 0x000ea20000000800 */
[----:B-1----:R-:W-:Y:S01]  /*c45c0*/  MOV R45, R53 ;  /* 0x00000035002d7202 */ /* 0x002fe20000000f00 */
[----:B------:R-:W-:-:S06]  /*c45d0*/  IMAD.MOV.U32 R53, RZ, RZ, R60 ;  /* 0x000000ffff357224 */ /* 0x000fcc00078e003c */
[----:B------:R-:W1:Y:S01]  /*c45e0*/  LDC.64 R60, c[0x0][0x228] ;  /* 0x00008a00ff3c7b82 */ /* 0x000e620000000a00 */
[----:B------:R-:W-:Y:S02]  /*c45f0*/  IMAD.MOV.U32 R55, RZ, RZ, R52 ;  /* 0x000000ffff377224 */ /* 0x000fe400078e0034 */
[----:B------:R-:W-:-:S04]  /*c4600*/  IMAD.IADD R8, R8, 0x1, R0 ;  /* 0x0000000108087824 */ /* 0x000fc800078e0200 */
[----:B------:R-:W-:Y:S01]  /*c4610*/  IMAD.WIDE R100, R8, 0x4, R4 ;  /* 0x0000000408647825 */ /* 0x000fe200078e0204 */
[----:B------:R-:W-:Y:S02]  /*c4620*/  IADD3 R10, R6, 0x3c, RZ ;  /* 0x0000003c060a7810 */ /* 0x000fe40007ffe0ff */
[----:B-1----:R-:W-:Y:S01]  /*c4630*/  MOV R52, R60 ;  /* 0x0000003c00347202 */ /* 0x002fe20000000f00 */
[----:B----4-:R1:W-:Y:S02]  /*c4640*/  @P2 STG.E desc[UR60][R12.64], R59 ;  /* 0x0000003b0c002986 */ /* 0x0103e4000c10193c */
[----:B-1----:R-:W-:Y:S02]  /*c4650*/  IMAD.MOV.U32 R59, RZ, RZ, R61 ;  /* 0x000000ffff3b7224 */ /* 0x002fe400078e003d */
[----:B------:R-:W1:Y:S01]  /*c4660*/  LDC.64 R60, c[0x0][0x228] ;  /* 0x00008a00ff3c7b82 */ /* 0x000e620000000a00 */
[----:B------:R-:W-:-:S05]  /*c4670*/  IMAD.WIDE R12, R8, 0x4, R2 ;  /* 0x00000004080c7825 */ /* 0x000fca00078e0202 */
[----:B------:R4:W-:Y:S01]  /*c4680*/  @P5 STG.E desc[UR60][R12.64], R58 ;  /* 0x0000003a0c005986 */ /* 0x0009e2000c10193c */
[----:B------:R-:W-:Y:S02]  /*c4690*/  ISETP.GE.AND P1, PT, R10, R225, PT ;  /* 0x000000e10a00720c */ /* 0x000fe40003f26270 */
[----:B------:R-:W-:Y:S01]  /*c46a0*/  ISETP.LT.AND P2, PT, R7, R103, !P4 ;  /* 0x000000670700720c */ /* 0x000fe20006741270 */
[----:B------:R-:W-:Y:S01]  /*c46b0*/  IMAD.IADD R8, R8, 0x1, R0 ;  /* 0x0000000108087824 */ /* 0x000fe200078e0200 */
[----:B------:R-:W-:Y:S01]  /*c46c0*/  ISETP.LT.AND P4, PT, R9, R55, !P4 ;  /* 0x000000370900720c */ /* 0x000fe20006781270 */
[----:B------:R-:W2:Y:S02]  /*c46d0*/  LDC R103, c[0x0][0x228] ;  /* 0x00008a00ff677b82 */ /* 0x000ea40000000800 */
[----:B----4-:R-:W-:Y:S01]  /*c46e0*/  IMAD.WIDE R12, R8, 0x4, R2 ;  /* 0x00000004080c7825 */ /* 0x010fe200078e0202 */
[----:B-1----:R-:W-:Y:S01]  /*c46f0*/  MOV R55, R60 ;  /* 0x0000003c00377202 */ /* 0x002fe20000000f00 */
[----:B---3--:R1:W-:Y:S01]  /*c4700*/  @P6 STG.E desc[UR60][R100.64], R56 ;  /* 0x0000003864006986 */ /* 0x0083e2000c10193c */
[----:B------:R-:W-:-:S02]  /*c4710*/  ISETP.LT.AND P6, PT, R7, R104, !P1 ;  /* 0x000000680700720c */ /* 0x000fc40004fc1270 */
[----:B------:R-:W-:Y:S01]  /*c4720*/  ISETP.LT.AND P1, PT, R9, R53, !P1 ;  /* 0x000000350900720c */ /* 0x000fe20004f21270 */
[----:B-1----:R-:W3:Y:S01]  /*c4730*/  LDL.LU R56, [R1+0x458] ;  /* 0x0004580001387983 */ /* 0x002ee20000300800 */
[----:B------:R-:W-:Y:S01]  /*c4740*/  IADD3 R10, R6, 0x3d, RZ ;  /* 0x0000003d060a7810 */ /* 0x000fe20007ffe0ff */
[----:B------:R-:W1:Y:S02]  /*c4750*/  LDC R104, c[0x0][0x228] ;  /* 0x00008a00ff687b82 */ /* 0x000e640000000800 */
[----:B------:R-:W4:Y:S04]  /*c4760*/  LDL.LU R53, [R1+0x448] ;  /* 0x0004480001357983 */ /* 0x000f280000300800 */
[----:B------:R-:W4:Y:S04]  /*c4770*/  LDL.LU R60, [R1+0x46c] ;  /* 0x00046c00013c7983 */ /* 0x000f280000300800 */
[----:B------:R1:W-:Y:S02]  /*c4780*/  @P2 STG.E desc[UR60][R12.64], R221 ;  /* 0x000000dd0c002986 */ /* 0x0003e4000c10193c */
[----:B-1----:R-:W-:Y:S01]  /*c4790*/  IMAD.WIDE R12, R8, 0x4, R4 ;  /* 0x00000004080c7825 */ /* 0x002fe200078e0204 */
[----:B------:R-:W-:Y:S01]  /*c47a0*/  ISETP.GE.AND P5, PT, R10, R229, PT ;  /* 0x000000e50a00720c */ /* 0x000fe20003fa6270 */
[----:B------:R-:W1:Y:S03]  /*c47b0*/  LDC.64 R220, c[0x0][0x228] ;  /* 0x00008a00ffdc7b82 */ /* 0x000e660000000a00 */
[----:B--2---:R2:W-:Y:S04]  /*c47c0*/  @P4 STG.E desc[UR60][R12.64], R54 ;  /* 0x000000360c004986 */ /* 0x0045e8000c10193c */
[----:B--2---:R-:W2:Y:S04]  /*c47d0*/  LDL.LU R54, [R1+0x45c] ;  /* 0x00045c0001367983 */ /* 0x004ea80000300800 */
[----:B------:R-:W2:Y:S04]  /*c47e0*/  LDL.LU R62, [R1+0x850] ;  /* 0x00085000013e7983 */ /* 0x000ea80000300800 */
[----:B------:R-:W2:Y:S01]  /*c47f0*/  LDL.LU R72, [R1+0x44c] ;  /* 0x00044c0001487983 */ /* 0x000ea20000300800 */
[----:B------:R-:W-:-:S04]  /*c4800*/  IADD3 R10, R6, 0x3e, RZ ;  /* 0x0000003e060a7810 */ /* 0x000fc80007ffe0ff */
[----:B------:R-:W-:Y:S01]  /*c4810*/  ISETP.GE.AND P2, PT, R10, R233, PT ;  /* 0x000000e90a00720c */ /* 0x000fe20003f46270 */
[----:B------:R-:W-:Y:S01]  /*c4820*/  IMAD.IADD R10, R8, 0x1, R0 ;  /* 0x00000001080a7824 */ /* 0x000fe200078e0200 */
[----:B------:R-:W-:-:S03]  /*c4830*/  IADD3 R8, R6, 0x3f, RZ ;  /* 0x0000003f06087810 */ /* 0x000fc60007ffe0ff */
[----:B------:R-:W-:Y:S01]  /*c4840*/  IMAD.WIDE R100, R10, 0x4, R2 ;  /* 0x000000040a647825 */ /* 0x000fe200078e0202 */
[----:B------:R-:W-:-:S04]  /*c4850*/  ISETP.LT.AND P4, PT, R7, R102, !P5 ;  /* 0x000000660700720c */ /* 0x000fc80006f81270 */
[----:B------:R1:W-:Y:S01]  /*c4860*/  @P6 STG.E desc[UR60][R100.64], R57 ;  /* 0x0000003964006986 */ /* 0x0003e2000c10193c */
[----:B------:R-:W-:Y:S01]  /*c4870*/  ISETP.GE.AND P6, PT, R8, R237, PT ;  /* 0x000000ed0800720c */ /* 0x000fe20003fc6270 */
[C---:B------:R-:W-:Y:S01]  /*c4880*/  IMAD.IADD R8, R10.reuse, 0x1, R0 ;  /* 0x000000010a087824 */ /* 0x040fe200078e0200 */
[----:B------:R-:W-:Y:S01]  /*c4890*/  ISETP.LT.AND P5, PT, R9, R52, !P5 ;  /* 0x000000340900720c */ /* 0x000fe20006fa1270 */
[----:B------:R-:W-:Y:S01]  /*c48a0*/  IMAD.WIDE R12, R10, 0x4, R4 ;  /* 0x000000040a0c7825 */ /* 0x000fe200078e0204 */
[----:B------:R-:W2:Y:S03]  /*c48b0*/  LDC R102, c[0x0][0x228] ;  /* 0x00008a00ff667b82 */ /* 0x000ea60000000800 */
[----:B------:R-:W-:Y:S02]  /*c48c0*/  IMAD.MOV.U32 R52, RZ, RZ, R68 ;  /* 0x000000ffff347224 */ /* 0x000fe400078e0044 */
[----:B-1----:R-:W-:Y:S01]  /*c48d0*/  IMAD.WIDE R100, R8, 0x4, R2 ;  /* 0x0000000408647825 */ /* 0x002fe200078e0202 */
[----:B------:R-:W-:-:S02]  /*c48e0*/  MOV R57, R69 ;  /* 0x0000004500397202 */ /* 0x000fc40000000f00 */
[----:B------:R-:W1:Y:S01]  /*c48f0*/  LDC.64 R68, c[0x0][0x228] ;  /* 0x00008a00ff447b82 */ /* 0x000e620000000a00 */
[----:B------:R-:W-:Y:S02]  /*c4900*/  IMAD.MOV.U32 R58, RZ, RZ, R61 ;  /* 0x000000ffff3a7224 */ /* 0x000fe400078e003d */
[----:B------:R-:W2:Y:S01]  /*c4910*/  LDL.LU R61, [R1+0x840] ;  /* 0x00084000013d7983 */ /* 0x000ea20000300800 */
[----:B------:R-:W-:Y:S01]  /*c4920*/  IADD3 R10, R6, 0x40, RZ ;  /* 0x00000040060a7810 */ /* 0x000fe20007ffe0ff */
[----:B-1----:R-:W-:Y:S02]  /*c4930*/  IMAD.MOV.U32 R64, RZ, RZ, R68 ;  /* 0x000000ffff407224 */ /* 0x002fe400078e0044 */
[----:B---3--:R1:W-:Y:S04]  /*c4940*/  @P1 STG.E desc[UR60][R12.64], R56 ;  /* 0x000000380c001986 */ /* 0x0083e8000c10193c */
[----:B------:R-:W-:Y:S01]  /*c4950*/  @P4 STG.E desc[UR60][R100.64], R222 ;  /* 0x000000de64004986 */ /* 0x000fe2000c10193c */
[----:B------:R-:W-:Y:S01]  /*c4960*/  ISETP.LT.AND P4, PT, R7, R103, !P2 ;  /* 0x000000670700720c */ /* 0x000fe20005781270 */
[----:B-1----:R-:W-:Y:S01]  /*c4970*/  IMAD.WIDE R12, R8, 0x4, R4 ;  /* 0x00000004080c7825 */ /* 0x002fe200078e0204 */
[----:B------:R-:W-:Y:S01]  /*c4980*/  ISETP.GE.AND P1, PT, R10, R241, PT ;  /* 0x000000f10a00720c */ /* 0x000fe20003f26270 */
[----:B------:R-:W1:Y:S02]  /*c4990*/  LDC R103, c[0x0][0x228] ;  /* 0x00008a00ff677b82 */ /* 0x000e640000000800 */
[----:B------:R-:W-:Y:S01]  /*c49a0*/  IMAD.IADD R8, R8, 0x1, R0 ;  /* 0x0000000108087824 */ /* 0x000fe200078e0200 */
[----:B----4-:R3:W-:Y:S01]  /*c49b0*/  @P5 STG.E desc[UR60][R12.64], R53 ;  /* 0x000000350c005986 */ /* 0x0107e2000c10193c */
[----:B------:R-:W-:-:S02]  /*c49c0*/  ISETP.LT.AND P2, PT, R9, R55, !P2 ;  /* 0x000000370900720c */ /* 0x000fc40005741270 */
[----:B------:R-:W-:Y:S01]  /*c49d0*/  ISETP.LT.AND P5, PT, R7, R104, !P6 ;  /* 0x000000680700720c */ /* 0x000fe200077a1270 */
[C---:B---3--:R-:W-:Y:S01]  /*c49e0*/  IMAD.WIDE R12, R8.reuse, 0x4, R2 ;  /* 0x00000004080c7825 */ /* 0x048fe200078e0202 */
[----:B------:R-:W-:Y:S01]  /*c49f0*/  MOV R56, R69 ;  /* 0x0000004500387202 */ /* 0x000fe20000000f00 */
[----:B------:R-:W3:Y:S03]  /*c4a00*/  LDC R104, c[0x0][0x228] ;  /* 0x00008a00ff687b82 */ /* 0x000ee60000000800 */
[----:B------:R4:W-:Y:S01]  /*c4a10*/  @P4 STG.E desc[UR60][R12.64], R60 ;  /* 0x0000003c0c004986 */ /* 0x0009e2000c10193c */
[----:B------:R-:W-:Y:S01]  /*c4a20*/  IMAD.WIDE R100, R8, 0x4, R4 ;  /* 0x0000000408647825 */ /* 0x000fe200078e0204 */
[----:B------:R-:W-:-:S03]  /*c4a30*/  ISETP.LT.AND P6, PT, R9, R52, !P6 ;  /* 0x000000340900720c */ /* 0x000fc600077c1270 */
[----:B------:R-:W-:Y:S01]  /*c4a40*/  IMAD.IADD R8, R8, 0x1, R0 ;  /* 0x0000000108087824 */ /* 0x000fe200078e0200 */
[----:B------:R-:W1:Y:S01]  /*c4a50*/  LDC.64 R68, c[0x0][0x228] ;  /* 0x00008a00ff447b82 */ /* 0x000e620000000a00 */
[----:B----4-:R-:W4:Y:S02]  /*c4a60*/  LDL.LU R60, [R1+0x470] ;  /* 0x00047000013c7983 */ /* 0x010f240000300800 */
[----:B------:R-:W-:Y:S02]  /*c4a70*/  IMAD.WIDE R12, R8, 0x4, R2 ;  /* 0x00000004080c7825 */ /* 0x000fe400078e0202 */
[----:B--2---:R-:W-:Y:S01]  /*c4a80*/  @P2 STG.E desc[UR60][R100.64], R54 ;  /* 0x0000003664002986 */ /* 0x004fe2000c10193c */
[----:B------:R-:W-:Y:S02]  /*c4a90*/  ISETP.LT.AND P2, PT, R7, R102, !P1 ;  /* 0x000000660700720c */ /* 0x000fe40004f41270 */
[----:B------:R-:W-:Y:S01]  /*c4aa0*/  ISETP.LT.AND P1, PT, R9, R64, !P1 ;  /* 0x000000400900720c */ /* 0x000fe20004f21270 */
[----:B------:R2:W-:Y:S01]  /*c4ab0*/  @P5 STG.E desc[UR60][R12.64], R223 ;  /* 0x000000df0c005986 */ /* 0x0005e2000c10193c */
[----:B-1----:R-:W-:Y:S01]  /*c4ac0*/  MOV R53, R68 ;  /* 0x0000004400357202 */ /* 0x002fe20000000f00 */
[----:B------:R-:W-:Y:S01]  /*c4ad0*/  IMAD.MOV.U32 R55, RZ, RZ, R69 ;  /* 0x000000ffff377224 */ /* 0x000fe200078e0045 */
[----:B------:R-:W-:Y:S01]  /*c4ae0*/  IADD3 R10, R6, 0x41, RZ ;  /* 0x00000041060a7810 */ /* 0x000fe20007ffe0ff */
[----:B------:R-:W3:Y:S01]  /*c4af0*/  LDL.LU R64, [R1+0x480] ;  /* 0x0004800001407983 */ /* 0x000ee20000300800 */
[----:B------:R-:W1:Y:S03]  /*c4b00*/  LDC.64 R68, c[0x0][0x228] ;  /* 0x00008a00ff447b82 */ /* 0x000e660000000a00 */
[----:B------:R-:W3:Y:S01]  /*c4b10*/  LDL.LU R73, [R1+0x854] ;  /* 0x0008540001497983 */ /* 0x000ee20000300800 */
[----:B--2---:R-:W-:-:S04]  /*c4b20*/  IMAD.WIDE R12, R8, 0x4, R4 ;  /* 0x00000004080c7825 */ /* 0x004fc800078e0204 */
[----:B------:R-:W2:Y:S01]  /*c4b30*/  LDC R102, c[0x0][0x22c] ;  /* 0x00008b00ff667b82 */ /* 0x000ea20000000800 */
[----:B------:R1:W-:Y:S04]  /*c4b40*/  @P6 STG.E desc[UR60][R12.64], R72 ;  /* 0x000000480c006986 */ /* 0x0003e8000c10193c */
[----:B-1----:R-:W2:Y:S01]  /*c4b50*/  LDL.LU R72, [R1+0x844] ;  /* 0x0008440001487983 */ /* 0x002ea20000300800 */
[----:B------:R-:W-:Y:S02]  /*c4b60*/  ISETP.GE.AND P4, PT, R10, R245, PT ;  /* 0x000000f50a00720c */ /* 0x000fe40003f86270 */
[----:B------:R-:W-:-:S04]  /*c4b70*/  IADD3 R10, R6, 0x42, RZ ;  /* 0x00000042060a7810 */ /* 0x000fc80007ffe0ff */
[----:B------:R-:W-:Y:S01]  /*c4b80*/  ISETP.GE.AND P5, PT, R10, R247, PT ;  /* 0x000000f70a00720c */ /* 0x000fe20003fa6270 */
[----:B------:R-:W-:Y:S01]  /*c4b90*/  IMAD.IADD R10, R8, 0x1, R0 ;  /* 0x00000001080a7824 */ /* 0x000fe200078e0200 */
[----:B------:R-:W-:Y:S01]  /*c4ba0*/  MOV R52, R68 ;  /* 0x0000004400347202 */ /* 0x000fe20000000f00 */
[----:B------:R-:W-:Y:S02]  /*c4bb0*/  IMAD.MOV.U32 R54, RZ, RZ, R69 ;  /* 0x000000ffff367224 */ /* 0x000fe400078e0045 */
[----:B------:R-:W-:Y:S01]  /*c4bc0*/  IMAD.WIDE R100, R10, 0x4, R2 ;  /* 0x000000040a647825 */ /* 0x000fe200078e0202 */
[----:B------:R-:W1:Y:S01]  /*c4bd0*/  LDC.64 R68, c[0x0][0x228] ;  /* 0x00008a00ff447b82 */ /* 0x000e620000000a00 */
[----:B------:R-:W-:Y:S02]  /*c4be0*/  IADD3 R8, R6, 0x6e, RZ ;  /* 0x0000006e06087810 */ /* 0x000fe40007ffe0ff */
[----:B------:R-:W-:Y:S01]  /*c4bf0*/  ISETP.LT.AND P6, PT, R7, R105, !P4 ;  /* 0x000000690700720c */ /* 0x000fe200067c1270 */
[----:B------:R1:W-:Y:S01]  /*c4c00*/  @P2 STG.E desc[UR60][R100.64], R62 ;  /* 0x0000003e64002986 */ /* 0x0003e2000c10193c */
[----:B------:R-:W-:Y:S01]  /*c4c10*/  ISETP.GE.AND P2, PT, R8, R106, PT ;  /* 0x0000006a0800720c */ /* 0x000fe20003f46270 */
[----:B------:R-:W-:-:S02]  /*c4c20*/  IMAD.IADD R8, R10, 0x1, R0 ;  /* 0x000000010a087824 */ /* 0x000fc400078e0200 */
[----:B------:R-:W-:Y:S01]  /*c4c30*/  IMAD.WIDE R12, R10, 0x4, R4 ;  /* 0x000000040a0c7825 */ /* 0x000fe200078e0204 */
[----:B------:R-:W-:Y:S01]  /*c4c40*/  ISETP.LT.AND P4, PT, R9, R53, !P4 ;  /* 0x000000350900720c */ /* 0x000fe20006781270 */
[----:B------:R-:W2:Y:S02]  /*c4c50*/  LDC R106, c[0x0][0x228] ;  /* 0x00008a00ff6a7b82 */ /* 0x000ea40000000800 */
[----:B-1----:R-:W-:Y:S01]  /*c4c60*/  IMAD.WIDE R100, R8, 0x4, R2 ;  /* 0x0000000408647825 */ /* 0x002fe200078e0202 */
[----:B------:R1:W-:Y:S05]  /*c4c70*/  @P1 STG.E desc[UR60][R12.64], R61 ;  /* 0x0000003d0c001986 */ /* 0x0003ea000c10193c */
[----:B------:R-:W2:Y:S01]  /*c4c80*/  LDC R105, c[0x0][0x228] ;  /* 0x00008a00ff697b82 */ /* 0x000ea20000000800 */
[----:B------:R-:W-:-:S02]  /*c4c90*/  IMAD.MOV.U32 R62, RZ, RZ, R68 ;  /* 0x000000ffff3e7224 */ /* 0x000fc400078e0044 */
[----:B-1----:R-:W-:-:S04]  /*c4ca0*/  IMAD.WIDE R12, R8, 0x4, R4 ;  /* 0x00000004080c7825 */ /* 0x002fc800078e0204 */
[----:B------:R-:W-:Y:S01]  /*c4cb0*/  IMAD.IADD R8, R8, 0x1, R0 ;  /* 0x0000000108087824 */ /* 0x000fe200078e0200 */
[----:B----4-:R1:W-:Y:S01]  /*c4cc0*/  @P6 STG.E desc[UR60][R100.64], R60 ;  /* 0x0000003c64006986 */ /* 0x0103e2000c10193c */
[----:B------:R-:W-:Y:S02]  /*c4cd0*/  ISETP.LT.AND P6, PT, R7, R103, !P5 ;  /* 0x000000670700720c */ /* 0x000fe40006fc1270 */
[----:B------:R-:W-:Y:S01]  /*c4ce0*/  ISETP.LT.AND P5, PT, R9, R52, !P5 ;  /* 0x000000340900720c */ /* 0x000fe20006fa1270 */
[----:B------:R-:W4:Y:S01]  /*c4cf0*/  LDC R103, c[0x0][0x228] ;  /* 0x00008a00ff677b82 */ /* 0x000f220000000800 */
[----:B-1----:R-:W4:Y:S04]  /*c4d00*/  LDL.LU R60, [R1+0x474] ;  /* 0x00047400013c7983 */ /* 0x002f280000300800 */
[----:B------:R-:W4:Y:S04]  /*c4d10*/  LDL.LU R74, [R1+0x858] ;  /* 0x00085800014a7983 */ /* 0x000f280000300800 */
[----:B------:R-:W4:Y:S01]  /*c4d20*/  LDL.LU R68, [R1+0x484] ;  /* 0x0004840001447983 */ /* 0x000f220000300800 */
[----:B------:R-:W-:-:S03]  /*c4d30*/  IMAD.WIDE R100, R8, 0x4, R4 ;  /* 0x0000000408647825 */ /* 0x000fc600078e0204 */
[----:B---3--:R1:W-:Y:S02]  /*c4d40*/  @P4 STG.E desc[UR60][R12.64], R64 ;  /* 0x000000400c004986 */ /* 0x0083e4000c10193c */
[----:B-1----:R-:W-:-:S05]  /*c4d50*/  IMAD.WIDE R12, R8, 0x4, R2 ;  /* 0x00000004080c7825 */ /* 0x002fca00078e0202 */
[----:B------:R1:W-:Y:S04]  /*c4d60*/  @P6 STG.E desc[UR60][R12.64], R73 ;  /* 0x000000490c006986 */ /* 0x0003e8000c10193c */
[----:B--2---:R2:W-:Y:S04]  /*c4d70*/  @P5 STG.E desc[UR60][R100.64], R72 ;  /* 0x0000004864005986 */ /* 0x0045e8000c10193c */
[----:B-1----:R-:W3:Y:S04]  /*c4d80*/  LDL.LU R73, [R1+0x848] ;  /* 0x0008480001497983 */ /* 0x002ee80000300800 */
[----:B--2---:R-:W2:Y:S04]  /*c4d90*/  LDL.LU R72, [R1+0x478] ;  /* 0x0004780001487983 */ /* 0x004ea80000300800 */
[----:B------:R-:W2:Y:S01]  /*c4da0*/  LDL.LU R75, [R1+0x488] ;  /* 0x00048800014b7983 */ /* 0x000ea20000300800 */
[----:B------:R-:W-:Y:S01]  /*c4db0*/  MOV R53, R69 ;  /* 0x0000004500357202 */ /* 0x000fe20000000f00 */
[----:B------:R-:W-:Y:S01]  /*c4dc0*/  IMAD.MOV.U32 R69, RZ, RZ, R70 ;  /* 0x000000ffff457224 */ /* 0x000fe200078e0046 */
[----:B------:R-:W-:-:S02]  /*c4dd0*/  MOV R52, R71 ;  /* 0x0000004700347202 */ /* 0x000fc40000000f00 */
[----:B------:R-:W1:Y:S01]  /*c4de0*/  LDC.64 R70, c[0x0][0x228] ;  /* 0x00008a00ff467b82 */ /* 0x000e620000000a00 */
[----:B------:R-:W-:-:S04]  /*c4df0*/  IADD3 R10, R6, 0x43, RZ ;  /* 0x00000043060a7810 */ /* 0x000fc80007ffe0ff */
[----:B------:R-:W-:-:S03]  /*c4e00*/  ISETP.GE.AND P1, PT, R10, R102, PT ;  /* 0x000000660a00720c */ /* 0x000fc60003f26270 */
[----:B------:R-:W4:Y:S01]  /*c4e10*/  LDC R102, c[0x0][0x22c] ;  /* 0x00008b00ff667b82 */ /* 0x000f220000000800 */
[----:B------:R-:W-:Y:S01]  /*c4e20*/  ISETP.LT.AND P4, PT, R7, R104, !P1 ;  /* 0x000000680700720c */ /* 0x000fe20004f81270 */
[----:B------:R-:W-:Y:S01]  /*c4e30*/  IMAD.IADD R8, R8, 0x1, R0 ;  /* 0x0000000108087824 */ /* 0x000fe200078e0200 */
[----:B------:R-:W-:Y:S02]  /*c4e40*/  IADD3 R10, R6, 0x44, RZ ;  /* 0x00000044060a7810 */ /* 0x000fe40007ffe0ff */
[----:B------:R-:W-:Y:S01]  /*c4e50*/  ISETP.LT.AND P1, PT, R9, R62, !P1 ;  /* 0x0000003e0900720c */ /* 0x000fe20004f21270 */
[----:B------:R-:W-:Y:S01]  /*c4e60*/  IMAD.WIDE R12, R8, 0x4, R2 ;  /* 0x00000004080c7825 */ /* 0x000fe200078e0202 */
[----:B------:R-:W-:Y:S01]  /*c4e70*/  ISETP.GE.AND P6, PT, R10, R107, PT ;  /* 0x0000006b0a00720c */ /* 0x000fe20003fc6270 */
[----:B------:R-:W2:Y:S01]  /*c4e80*/  LDC R104, c[0x0][0x228] ;  /* 0x00008a00ff687b82 */ /* 0x000ea20000000800 */
[----:B------:R-:W-:Y:S02]  /*c4e90*/  IADD3 R10, R6, 0x45, RZ ;  /* 0x00000045060a7810 */ /* 0x000fe40007ffe0ff */
[----:B-1----:R-:W-:Y:S01]  /*c4ea0*/  MOV R61, R70 ;  /* 0x00000046003d7202 */ /* 0x002fe20000000f00 */
[----:B------:R-:W-:-:S04]  /*c4eb0*/  IMAD.MOV.U32 R64, RZ, RZ, R71 ;  /* 0x000000ffff407224 */ /* 0x000fc800078e0047 */
[----:B------:R-:W1:Y:S01]  /*c4ec0*/  LDC R107, c[0x0][0x22c] ;  /* 0x00008b00ff6b7b82 */ /* 0x000e620000000800 */
[----:B------:R-:W-:-:S07]  /*c4ed0*/  ISETP.LT.AND P5, PT, R7, R106, !P6 ;  /* 0x0000006a0700720c */ /* 0x000fce00077a1270 */
[----:B------:R-:W1:Y:S01]  /*c4ee0*/  LDC.64 R70, c[0x0][0x228] ;  /* 0x00008a00ff467b82 */ /* 0x000e620000000a00 */
[----:B------:R-:W-:-:S07]  /*c4ef0*/  ISETP.LT.AND P6, PT, R9, R69, !P6 ;  /* 0x000000450900720c */ /* 0x000fce00077c1270 */
[----:B------:R-:W2:Y:S01]  /*c4f00*/  LDC R106, c[0x0][0x228] ;  /* 0x00008a00ff6a7b82 */ /* 0x000ea20000000800 */
[----:B-1----:R-:W-:Y:S02]  /*c4f10*/  IMAD.MOV.U32 R62, RZ, RZ, R71 ;  /* 0x000000ffff3e7224 */ /* 0x002fe400078e0047 */
[----:B------:R-:W2:Y:S04]  /*c4f20*/  LDL.LU R71, [R1+0x85c] ;  /* 0x00085c0001477983 */ /* 0x000ea80000300800 */
[----:B----4-:R1:W-:Y:S01]  /*c4f30*/  @P4 STG.E desc[UR60][R12.64], R60 ;  /* 0x0000003c0c004986 */ /* 0x0103e2000c10193c */
[----:B------:R-:W-:Y:S01]  /*c4f40*/  ISETP.GE.AND P4, PT, R10, R102, PT ;  /* 0x000000660a00720c */ /* 0x000fe20003f86270 */
[----:B------:R-:W-:Y:S01]  /*c4f50*/  IMAD.IADD R10, R8, 0x1, R0 ;  /* 0x00000001080a7824 */ /* 0x000fe200078e0200 */
[----:B------:R-:W4:Y:S03]  /*c4f60*/  LDC R102, c[0x0][0x22c] ;  /* 0x00008b00ff667b82 */ /* 0x000f260000000800 */
[----:B------:R-:W-:-:S04]  /*c4f70*/  IMAD.WIDE R100, R10, 0x4, R2 ;  /* 0x000000040a647825 */ /* 0x000fc800078e0202 */
[----:B-1----:R-:W-:Y:S01]  /*c4f80*/  IMAD.WIDE R12, R8, 0x4, R4 ;  /* 0x00000004080c7825 */ /* 0x002fe200078e0204 */
[----:B------:R-:W-:-:S04]  /*c4f90*/  IADD3 R8, R6, 0x46, RZ ;  /* 0x0000004606087810 */ /* 0x000fc80007ffe0ff */
[----:B------:R1:W-:Y:S01]  /*c4fa0*/  @P1 STG.E desc[UR60][R12.64], R68 ;  /* 0x000000440c001986 */ /* 0x0003e2000c10193c */
[----:B------:R-:W-:-:S03]  /*c4fb0*/  ISETP.LT.AND P1, PT, R7, R105, !P4 ;  /* 0x000000690700720c */ /* 0x000fc60006721270 */
[----:B------:R1:W-:Y:S01]  /*c4fc0*/  @P5 STG.E desc[UR60][R100.64], R74 ;  /* 0x0000004a64005986 */ /* 0x0003e2000c10193c */
[----:B------:R-:W-:Y:S01]  /*c4fd0*/  ISETP.GE.AND P5, PT, R8, R108, PT ;  /* 0x0000006c0800720c */ /* 0x000fe20003fa6270 */
[C---:B------:R-:W-:Y:S02]  /*c4fe0*/  IMAD.IADD R8, R10.reuse, 0x1, R0 ;  /* 0x000000010a087824 */ /* 0x040fe400078e0200 */
[----:B-1----:R-:W-:Y:S01]  /*c4ff0*/  IMAD.WIDE R12, R10, 0x4, R4 ;  /* 0x000000040a0c7825 */ /* 0x002fe200078e0204 */
[----:B------:R-:W-:Y:S01]  /*c5000*/  ISETP.LT.AND P4, PT, R9, R61, !P4 ;  /* 0x0000003d0900720c */ /* 0x000fe20006781270 */
[----:B------:R-:W1:Y:S02]  /*c5010*/  LDC R108, c[0x0][0x22c] ;  /* 0x00008b00ff6c7b82 */ /* 0x000e640000000800 */
[----:B------:R-:W-:Y:S01]  /*c5020*/  IMAD.WIDE R100, R8, 0x4, R2 ;  /* 0x0000000408647825 */ /* 0x000fe200078e0202 */
[----:B------:R-:W4:Y:S01]  /*c5030*/  LDL.LU R74, [R1+0x84c] ;  /* 0x00084c00014a7983 */ /* 0x000f220000300800 */
[----:B------:R-:W-:-:S02]  /*c5040*/  IADD3 R10, R6, 0x47, RZ ;  /* 0x00000047060a7810 */ /* 0x000fc40007ffe0ff */
[----:B------:R-:W-:Y:S01]  /*c5050*/  IMAD.MOV.U32 R68, RZ, RZ, R76 ;  /* 0x000000ffff447224 */ /* 0x000fe200078e004c */
[----:B------:R-:W-:Y:S01]  /*c5060*/  MOV R60, R70 ;  /* 0x00000046003c7202 */ /* 0x000fe20000000f00 */
[----:B------:R-:W4:Y:S01]  /*c5070*/  LDC R105, c[0x0][0x228] ;  /* 0x00008a00ff697b82 */ /* 0x000f220000000800 */
[----:B---3--:R-:W-:Y:S04]  /*c5080*/  @P6 STG.E desc[UR60][R12.64], R73 ;  /* 0x000000490c006986 */ /* 0x008fe8000c10193c */
[----:B--2---:R2:W-:Y:S04]  /*c5090*/  @P1 STG.E desc[UR60][R100.64], R72 ;  /* 0x0000004864001986 */ /* 0x0045e8000c10193c */
[----:B--2---:R-:W2:Y:S01]  /*c50a0*/  LDL.LU R72, [R1+0x47c] ;  /* 0x00047c0001487983 */ /* 0x004ea20000300800 */
[----:B------:R-:W-:Y:S01]  /*c50b0*/  IMAD.WIDE R12, R8, 0x4, R4 ;  /* 0x00000004080c7825 */ /* 0x000fe200078e0204 */
[----:B------:R-:W-:-:S02]  /*c50c0*/  ISETP.GE.AND P6, PT, R10, R107, PT ;  /* 0x0000006b0a00720c */ /* 0x000fc40003fc6270 */
[----:B------:R-:W3:Y:S04]  /*c50d0*/  LDL.LU R73, [R1+0x880] ;  /* 0x0008800001497983 */ /* 0x000ee80000300800 */
[----:B------:R1:W-:Y:S01]  /*c50e0*/  @P4 STG.E desc[UR60][R12.64], R75 ;  /* 0x0000004b0c004986 */ /* 0x0003e2000c10193c */
[----:B------:R-:W-:Y:S02]  /*c50f0*/  MOV R61, R77 ;  /* 0x0000004d003d7202 */ /* 0x000fe40000000f00 */
[C---:B------:R-:W-:Y:S01]  /*c5100*/  ISETP.LT.AND P1, PT, R7.reuse, R103, !P5 ;  /* 0x000000670700720c */ /* 0x040fe20006f21270 */
[----:B------:R-:W3:Y:S01]  /*c5110*/  LDL.LU R80, [R1+0x48c] ;  /* 0x00048c0001507983 */ /* 0x000ee20000300800 */
[----:B------:R-:W-:Y:S01]  /*c5120*/  ISETP.LT.AND P4, PT, R7, R104, !P6 ;  /* 0x000000680700720c */ /* 0x000fe20007781270 */
[----:B------:R-:W1:Y:S01]  /*c5130*/  LDC.64 R76, c[0x0][0x228] ;  /* 0x00008a00ff4c7b82 */ /* 0x000e620000000a00 */
[----:B------:R-:W-:-:S02]  /*c5140*/  ISETP.LT.AND P6, PT, R9, R68, !P6 ;  /* 0x000000440900720c */ /* 0x000fc400077c1270 */
[----:B------:R-:W3:Y:S01]  /*c5150*/  LDL.LU R68, [R1+0x870] ;  /* 0x0008700001447983 */ /* 0x000ee20000300800 */
[----:B------:R-:W-:Y:S01]  /*c5160*/  ISETP.LT.AND P5, PT, R9, R60, !P5 ;  /* 0x0000003c0900720c */ /* 0x000fe20006fa1270 */
[----:B------:R-:W-:Y:S01]  /*c5170*/  IMAD.IADD R8, R8, 0x1, R0 ;  /* 0x0000000108087824 */ /* 0x000fe200078e0200 */
[----:B------:R-:W-:Y:S02]  /*c5180*/  IADD3 R10, R6, 0x48, RZ ;  /* 0x00000048060a7810 */ /* 0x000fe40007ffe0ff */
[----:B------:R-:W3:Y:S08]  /*c5190*/  LDC R107, c[0x0][0x22c] ;  /* 0x00008b00ff6b7b82 */ /* 0x000ef00000000800 */
[----:B------:R-:W3:Y:S01]  /*c51a0*/  LDC R103, c[0x0][0x228] ;  /* 0x00008a00ff677b82 */ /* 0x000ee20000000800 */
[----:B-1----:R-:W-:Y:S01]  /*c51b0*/  IMAD.MOV.U32 R69, RZ, RZ, R76 ;  /* 0x000000ffff457224 */ /* 0x002fe200078e004c */
[----:B------:R-:W-:-:S06]  /*c51c0*/  MOV R60, R77 ;  /* 0x0000004d003c7202 */ /* 0x000fcc0000000f00 */
[----:B------:R-:W1:Y:S08]  /*c51d0*/  LDC R104, c[0x0][0x228] ;  /* 0x00008a00ff687b82 */ /* 0x000e700000000800 */
[----:B------:R-:W1:Y:S01]  /*c51e0*/  LDC.64 R76, c[0x0][0x228] ;  /* 0x00008a00ff4c7b82 */ /* 0x000e620000000a00 */
[----:B------:R-:W-:-:S04]  /*c51f0*/  IMAD.WIDE R12, R8, 0x4, R2 ;  /* 0x00000004080c7825 */ /* 0x000fc800078e0202 */
[----:B------:R-:W-:-:S04]  /*c5200*/  IMAD.WIDE R100, R8, 0x4, R4 ;  /* 0x0000000408647825 */ /* 0x000fc800078e0204 */
[----:B------:R-:W-:Y:S01]  /*c5210*/  IMAD.IADD R8, R8, 0x1, R0 ;  /* 0x0000000108087824 */ /* 0x000fe200078e0200 */
[----:B------:R1:W-:Y:S02]  /*c5220*/  @P1 STG.E desc[UR60][R12.64], R71 ;  /* 0x000000470c001986 */ /* 0x0003e4000c10193c */
[----:B-1----:R-:W-:Y:S01]  /*c5230*/  MOV R70, R76 ;  /* 0x0000004c00467202 */ /* 0x002fe20000000f00 */
[----:B------:R-:W-:Y:S02]  /*c5240*/  IMAD.MOV.U32 R75, RZ, RZ, R77 ;  /* 0x000000ffff4b7224 */ /* 0x000fe400078e004d */
[----:B------:R-:W1:Y:S01]  /*c5250*/  LDC.64 R76, c[0x0][0x228] ;  /* 0x00008a00ff4c7b82 */ /* 0x000e620000000a00 */
[----:B------:R-:W-:Y:S01]  /*c5260*/  IMAD.WIDE R12, R8, 0x4, R2 ;  /* 0x00000004080c7825 */ /* 0x000fe200078e0202 */
[----:B------:R-:W-:Y:S02]  /*c5270*/  ISETP.GE.AND P1, PT, R10, R108, PT ;  /* 0x0000006c0a00720c */ /* 0x000fe40003f26270 */
[----:B------:R-:W-:-:S04]  /*c5280*/  IADD3 R10, R6, 0x49, RZ ;  /* 0x00000049060a7810 */ /* 0x000fc80007ffe0ff */
[----:B------:R-:W3:Y:S01]  /*c5290*/  LDC R108, c[0x0][0x22c] ;  /* 0x00008b00ff6c7b82 */ /* 0x000ee20000000800 */
[----:B-1----:R-:W-:Y:S01]  /*c52a0*/  MOV R71, R76 ;  /* 0x0000004c00477202 */ /* 0x002fe20000000f00 */
[----:B----4-:R1:W-:Y:S01]  /*c52b0*/  @P5 STG.E desc[UR60][R100.64], R74 ;  /* 0x0000004a64005986 */ /* 0x0103e2000c10193c */
[----:B------:R-:W-:Y:S02]  /*c52c0*/  ISETP.LT.AND P5, PT, R7, R106, !P1 ;  /* 0x0000006a0700720c */ /* 0x000fe40004fa1270 */
[----:B------:R-:W-:-:S03]  /*c52d0*/  ISETP.LT.AND P1, PT, R9, R69, !P1 ;  /* 0x000000450900720c */ /* 0x000fc60004f21270 */
[----:B------:R-:W4:Y:S01]  /*c52e0*/  LDC R106, c[0x0][0x228] ;  /* 0x00008a00ff6a7b82 */ /* 0x000f220000000800 */
[----:B-1----:R-:W-:Y:S01]  /*c52f0*/  IMAD.MOV.U32 R74, RZ, RZ, R77 ;  /* 0x000000ffff4a7224 */ /* 0x002fe200078e004d */
[----:B--2---:R1:W-:Y:S04]  /*c5300*/  @P4 STG.E desc[UR60][R12.64], R72 ;  /* 0x000000480c004986 */ /* 0x0043e8000c10193c */
[----:B-1----:R-:W2:Y:S04]  /*c5310*/  LDL.LU R72, [R1+0x490] ;  /* 0x0004900001487983 */ /* 0x002ea80000300800 */
[----:B------:R-:W4:Y:S04]  /*c5320*/  LDL.LU R69, [R1+0x860] ;  /* 0x0008600001457983 */ /* 0x000f280000300800 */
[----:B------:R-:W4:Y:S04]  /*c5330*/  LDL.LU R77, [R1+0x884] ;  /* 0x00088400014d7983 */ /* 0x000f280000300800 */
[----:B------:R-:W4:Y:S01]  /*c5340*/  LDL.LU R76, [R1+0x874] ;  /* 0x00087400014c7983 */ /* 0x000f220000300800 */
[----:B------:R-:W-:Y:S01]  /*c5350*/  ISETP.GE.AND P4, PT, R10, R102, PT ;  /* 0x000000660a00720c */ /* 0x000fe20003f86270 */
[C---:B------:R-:W-:Y:S01]  /*c5360*/  IMAD.WIDE R12, R8.reuse, 0x4, R4 ;  /* 0x00000004080c7825 */ /* 0x040fe200078e0204 */
[----:B------:R-:W1:Y:S03]  /*c5370*/  LDC R102, c[0x0][0x22c] ;  /* 0x00008b00ff667b82 */ /* 0x000e660000000800 */
[----:B------:R-:W-:Y:S01]  /*c5380*/  IMAD.IADD R10, R8, 0x1, R0 ;  /* 0x00000001080a7824 */ /* 0x000fe200078e0200 */
[----:B---3--:R3:W-:Y:S03]  /*c5390*/  @P6 STG.E desc[UR60][R12.64], R80 ;  /* 0x000000500c006986 */ /* 0x0087e6000c10193c */
[----:B------:R-:W-:-:S05]  /*c53a0*/  IMAD.WIDE R100, R10, 0x4, R2 ;  /* 0x000000040a647825 */ /* 0x000fca00078e0202 */
[----:B------:R-:W-:Y:S01]  /*c53b0*/  @P5 STG.E desc[UR60][R100.64], R73 ;  /* 0x0000004964005986 */ /* 0x000fe2000c10193c */
[----:B---3--:R-:W-:-:S05]  /*c53c0*/  IMAD.WIDE R12, R10, 0x4, R4 ;  /* 0x000000040a0c7825 */ /* 0x008fca00078e0204 */
[----:B------:R3:W-:Y:S04]  /*c53d0*/  @P1 STG.E desc[UR60][R12.64], R68 ;  /* 0x000000440c001986 */ /* 0x0007e8000c10193c */
[----:B---3--:R-:W3:Y:S04]  /*c53e0*/  LDL.LU R68, [R1+0x494] ;  /* 0x0004940001447983 */ /* 0x008ee80000300800 */
[----:B------:R-:W3:Y:S04]  /*c53f0*/  LDL.LU R78, [R1+0x888] ;  /* 0x00088800014e7983 */ /* 0x000ee80000300800 */
[----:B------:R-:W3:Y:S01]  /*c5400*/  LDL.LU R88, [R1+0x864] ;  /* 0x0008640001587983 */ /* 0x000ee20000300800 */
[----:B------:R-:W-:-:S02]  /*c5410*/  IADD3 R8, R6, 0x4a, RZ ;  /* 0x0000004a06087810 */ /* 0x000fc40007ffe0ff */
[----:B------:R-:W-:Y:S02]  /*c5420*/  ISETP.LT.AND P6, PT, R7, R105, !P4 ;  /* 0x000000690700720c */ /* 0x000fe400067c1270 */
[----:B------:R-:W-:Y:S01]  /*c5430*/  ISETP.GE.AND P5, PT, R8, R107, PT ;  /* 0x0000006b0800720c */ /* 0x000fe20003fa6270 */
[----:B------:R-:W-:Y:S01]  /*c5440*/  IMAD.IADD R8, R10, 0x1, R0 ;  /* 0x000000010a087824 */ /* 0x000fe200078e0200 */
[----:B------:R-:W-:Y:S01]  /*c5450*/  ISETP.LT.AND P4, PT, R9, R70, !P4 ;  /* 0x000000460900720c */ /* 0x000fe20006781270 */
[----:B------:R-:W1:Y:S02]  /*c5460*/  LDC R107, c[0x0][0x22c] ;  /* 0x00008b00ff6b7b82 */ /* 0x000e640000000800 */
[----:B------:R-:W-:Y:S01]  /*c5470*/  IMAD.WIDE R100, R8, 0x4, R2 ;  /* 0x0000000408647825 */ /* 0x000fe200078e0202 */
[----:B------:R-:W-:-:S03]  /*c5480*/  MOV R73, R85 ;  /* 0x0000005500497202 */ /* 0x000fc60000000f00 */
[----:B------:R-:W-:Y:S02]  /*c5490*/  IMAD.MOV.U32 R70, RZ, RZ, R84 ;  /* 0x000000ffff467224 */ /* 0x000fe400078e0054 */
[----:B------:R-:W1:Y:S01]  /*c54a0*/  LDC.64 R84, c[0x0][0x228] ;  /* 0x00008a00ff547b82 */ /* 0x000e620000000a00 */
[----:B------:R-:W-:-:S04]  /*c54b0*/  IMAD.WIDE R12, R8, 0x4, R4 ;  /* 0x00000004080c7825 */ /* 0x000fc800078e0204 */
[----:B------:R-:W-:Y:S01]  /*c54c0*/  IMAD.IADD R8, R8, 0x1, R0 ;  /* 0x0000000108087824 */ /* 0x000fe200078e0200 */
[----:B------:R-:W-:Y:S02]  /*c54d0*/  IADD3 R10, R6, 0x4b, RZ ;  /* 0x0000004b060a7810 */ /* 0x000fe40007ffe0ff */
[----:B------:R-:W3:Y:S02]  /*c54e0*/  LDC R105, c[0x0][0x228] ;  /* 0x00008a00ff697b82 */ /* 0x000ee40000000800 */
[----:B------:R-:W-:Y:S02]  /*c54f0*/  ISETP.GE.AND P1, PT, R10, R108, PT ;  /* 0x0000006c0a00720c */ /* 0x000fe40003f26270 */
[----:B------:R-:W-:-:S04]  /*c5500*/  IADD3 R10, R6, 0x4c, RZ ;  /* 0x0000004c060a7810 */ /* 0x000fc80007ffe0ff */
[----:B------:R-:W3:Y:S01]  /*c5510*/  LDC R108, c[0x0][0x22c] ;  /* 0x00008b00ff6c7b82 */ /* 0x000ee20000000800 */
[----:B-1----:R-:W-:Y:S01]  /*c5520*/  IMAD.MOV.U32 R80, RZ, RZ, R84 ;  /* 0x000000ffff507224 */ /* 0x002fe200078e0054 */
[----:B--2---:R1:W-:Y:S01]  /*c5530*/  @P6 STG.E desc[UR60][R100.64], R72 ;  /* 0x0000004864006986 */ /* 0x0043e2000c10193c */
[----:B------:R-:W-:Y:S02]  /*c5540*/  ISETP.LT.AND P6, PT, R7, R103, !P5 ;  /* 0x000000670700720c */ /* 0x000fe40006fc1270 */
[----:B------:R-:W-:Y:S01]  /*c5550*/  ISETP.LT.AND P5, PT, R9, R71, !P5 ;  /* 0x000000470900720c */ /* 0x000fe20006fa1270 */
[----:B----4-:R2:W-:Y:S01]  /*c5560*/  @P4 STG.E desc[UR60][R12.64], R69 ;  /* 0x000000450c004986 */ /* 0x0105e2000c10193c */
[C---:B-1----:R-:W-:Y:S01]  /*c5570*/  IMAD.WIDE R100, R8.reuse, 0x4, R4 ;  /* 0x0000000408647825 */ /* 0x042fe200078e0204 */
[----:B------:R-:W-:Y:S01]  /*c5580*/  MOV R72, R85 ;  /* 0x0000005500487202 */ /* 0x000fe20000000f00 */
[----:B------:R-:W1:Y:S02]  /*c5590*/  LDC R103, c[0x0][0x228] ;  /* 0x00008a00ff677b82 */ /* 0x000e640000000800 */
[----:B--2---:R-:W-:Y:S01]  /*c55a0*/  IMAD.WIDE R12, R8, 0x4, R2 ;  /* 0x00000004080c7825 */ /* 0x004fe200078e0202 */
[----:B------:R-:W-:-:S04]  /*c55b0*/  ISETP.LT.AND P4, PT, R7, R104, !P1 ;  /* 0x000000680700720c */ /* 0x000fc80004f81270 */
[----:B------:R2:W-:Y:S01]  /*c55c0*/  @P6 STG.E desc[UR60][R12.64], R77 ;  /* 0x0000004d0c006986 */ /* 0x0005e2000c10193c */
[----:B------:R-:W-:Y:S01]  /*c55d0*/  IMAD.IADD R8, R8, 0x1, R0 ;  /* 0x0000000108087824 */ /* 0x000fe200078e0200 */
[----:B------:R-:W4:Y:S02]  /*c55e0*/  LDC.64 R84, c[0x0][0x228] ;  /* 0x00008a00ff547b82 */ /* 0x000f240000000a00 */
[----:B------:R2:W-:Y:S06]  /*c55f0*/  @P5 STG.E desc[UR60][R100.64], R76 ;  /* 0x0000004c64005986 */ /* 0x0005ec000c10193c */
[----:B------:R-:W1:Y:S01]  /*c5600*/  LDC R104, c[0x0][0x228] ;  /* 0x00008a00ff687b82 */ /* 0x000e620000000800 */
[----:B--2---:R-:W2:Y:S04]  /*c5610*/  LDL.LU R77, [R1+0x878] ;  /* 0x00087800014d7983 */ /* 0x004ea80000300800 */
[----:B------:R-:W2:Y:S01]  /*c5620*/  LDL.LU R76, [R1+0x498] ;  /* 0x00049800014c7983 */ /* 0x000ea20000300800 */
[----:B------:R-:W-:Y:S01]  /*c5630*/  ISETP.LT.AND P1, PT, R9, R70, !P1 ;  /* 0x000000460900720c */ /* 0x000fe20004f21270 */
[----:B------:R-:W-:Y:S01]  /*c5640*/  IMAD.WIDE R12, R8, 0x4, R2 ;  /* 0x00000004080c7825 */ /* 0x000fe200078e0202 */
[----:B------:R-:W-:-:S04]  /*c5650*/  ISETP.GE.AND P6, PT, R10, R107, PT ;  /* 0x0000006b0a00720c */ /* 0x000fc80003fc6270 */
[----:B---3--:R3:W-:Y:S01]  /*c5660*/  @P4 STG.E desc[UR60][R12.64], R68 ;  /* 0x000000440c004986 */ /* 0x0087e2000c10193c */
[----:B------:R-:W-:Y:S01]  /*c5670*/  ISETP.LT.AND P5, PT, R7, R106, !P6 ;  /* 0x0000006a0700720c */ /* 0x000fe200077a1270 */
[----:B----4-:R-:W-:Y:S01]  /*c5680*/  IMAD.MOV.U32 R71, RZ, RZ, R85 ;  /* 0x000000ffff477224 */ /* 0x010fe200078e0055 */
[----:B------:R-:W-:Y:S01]  /*c5690*/  ISETP.LT.AND P6, PT, R9, R80, !P6 ;  /* 0x000000500900720c */ /* 0x000fe200077c1270 */
[----:B------:R-:W4:Y:S01]  /*c56a0*/  LDC R107, c[0x0][0x22c] ;  /* 0x00008b00ff6b7b82 */ /* 0x000f220000000800 */
[----:B------:R-:W4:Y:S04]  /*c56b0*/  LDL.LU R80, [R1+0x868] ;  /* 0x0008680001507983 */ /* 0x000f280000300800 */
[----:B------:R-:W4:Y:S01]  /*c56c0*/  LDL.LU R89, [R1+0x88c] ;  /* 0x00088c0001597983 */ /* 0x000f220000300800 */
[----:B---3--:R-:W-:Y:S01]  /*c56d0*/  IMAD.WIDE R12, R8, 0x4, R4 ;  /* 0x00000004080c7825 */ /* 0x008fe200078e0204 */
[----:B------:R-:W-:Y:S01]  /*c56e0*/  MOV R69, R84 ;  /* 0x0000005400457202 */ /* 0x000fe20000000f00 */
[----:B------:R-:W3:Y:S03]  /*c56f0*/  LDC R106, c[0x0][0x228] ;  /* 0x00008a00ff6a7b82 */ /* 0x000ee60000000800 */
[----:B------:R1:W-:Y:S05]  /*c5700*/  @P1 STG.E desc[UR60][R12.64], R88 ;  /* 0x000000580c001986 */ /* 0x0003ea000c10193c */
[----:B------:R-:W3:Y:S01]  /*c5710*/  LDC.64 R84, c[0x0][0x228] ;  /* 0x00008a00ff547b82 */ /* 0x000ee20000000a00 */
[----:B-1----:R-:W4:Y:S01]  /*c5720*/  LDL.LU R88, [R1+0x87c] ;  /* 0x00087c0001587983 */ /* 0x002f220000300800 */
[----:B------:R-:W-:-:S04]  /*c5730*/  IADD3 R10, R6, 0x4d, RZ ;  /* 0x0000004d060a7810 */ /* 0x000fc80007ffe0ff */
[----:B------:R-:W-:Y:S01]  /*c5740*/  ISETP.GE.AND P4, PT, R10, R102, PT ;  /* 0x000000660a00720c */ /* 0x000fe20003f86270 */
[----:B------:R-:W-:Y:S01]  /*c5750*/  IMAD.IADD R10, R8, 0x1, R0 ;  /* 0x00000001080a7824 */ /* 0x000fe200078e0200 */
[----:B------:R-:W-:Y:S01]  /*c5760*/  IADD3 R8, R6, 0x4e, RZ ;  /* 0x0000004e06087810 */ /* 0x000fe20007ffe0ff */
[----:B------:R-:W1:Y:S02]  /*c5770*/  LDC R102, c[0x0][0x22c] ;  /* 0x00008b00ff667b82 */ /* 0x000e640000000800 */
[----:B------:R-:W-:Y:S01]  /*c5780*/  IMAD.WIDE R100, R10, 0x4, R2 ;  /* 0x000000040a647825 */ /* 0x000fe200078e0202 */
[----:B------:R-:W-:Y:S02]  /*c5790*/  ISETP.LT.AND P1, PT, R7, R105, !P4 ;  /* 0x000000690700720c */ /* 0x000fe40006721270 */
[----:B---3--:R-:W-:Y:S01]  /*c57a0*/  MOV R68, R84 ;  /* 0x0000005400447202 */ /* 0x008fe20000000f00 */
[----:B------:R-:W-:Y:S01]  /*c57b0*/  IMAD.MOV.U32 R70, RZ, RZ, R85 ;  /* 0x000000ffff467224 */ /* 0x000fe200078e0055 */
[----:B------:R3:W-:Y:S01]  /*c57c0*/  @P5 STG.E desc[UR60][R100.64], R78 ;  /* 0x0000004e64005986 */ /* 0x0007e2000c10193c */
[----:B------:R-:W1:Y:S01]  /*c57d0*/  LDC.64 R84, c[0x0][0x228] ;  /* 0x00008a00ff547b82 */ /* 0x000e620000000a00 */
[----:B------:R-:W-:Y:S01]  /*c57e0*/  ISETP.GE.AND P5, PT, R8, R108, PT ;  /* 0x0000006c0800720c */ /* 0x000fe20003fa6270 */
[----:B------:R-:W-:-:S02]  /*c57f0*/  IMAD.IADD R8, R10, 0x1, R0 ;  /* 0x000000010a087824 */ /* 0x000fc400078e0200 */
[----:B------:R-:W-:Y:S01]  /*c5800*/  IMAD.WIDE R12, R10, 0x4, R4 ;  /* 0x000000040a0c7825 */ /* 0x000fe200078e0204 */
[----:B------:R-:W-:-:S03]  /*c5810*/  ISETP.LT.AND P4, PT, R9, R69, !P4 ;  /* 0x000000450900720c */ /* 0x000fc60006781270 */
[----:B------:R-:W4:Y:S01]  /*c5820*/  LDC R108, c[0x0][0x22c] ;  /* 0x00008b00ff6c7b82 */ /* 0x000f220000000800 */
[----:B---3--:R-:W-:-:S07]  /*c5830*/  IMAD.WIDE R100, R8, 0x4, R2 ;  /* 0x0000000408647825 */ /* 0x008fce00078e0202 */
[----:B------:R-:W3:Y:S01]  /*c5840*/  LDC R105, c[0x0][0x228] ;  /* 0x00008a00ff697b82 */ /* 0x000ee20000000800 */
[----:B-1----:R-:W-:Y:S01]  /*c5850*/  IMAD.MOV.U32 R78, RZ, RZ, R84 ;  /* 0x000000ffff4e7224 */ /* 0x002fe200078e0054 */
[----:B--2---:R-:W-:Y:S04]  /*c5860*/  @P6 STG.E desc[UR60][R12.64], R77 ;  /* 0x0000004d0c006986 */ /* 0x004fe8000c10193c */
[----:B------:R1:W-:Y:S01]  /*c5870*/  @P1 STG.E desc[UR60][R100.64], R76 ;  /* 0x0000004c64001986 */ /* 0x0003e2000c10193c */
[----:B------:R-:W-:Y:S02]  /*c5880*/  ISETP.LT.AND P1, PT, R7, R103, !P5 ;  /* 0x000000670700720c */ /* 0x000fe40006f21270 */
[----:B------:R-:W-:Y:S01]  /*c5890*/  ISETP.LT.AND P5, PT, R9, R68, !P5 ;  /* 0x000000440900720c */ /* 0x000fe20006fa1270 */
[----:B------:R-:W2:Y:S01]  /*c58a0*/  LDC R103, c[0x0][0x228] ;  /* 0x00008a00ff677b82 */ /* 0x000ea20000000800 */
[----:B-1----:R-:W3:Y:S01]  /*c58b0*/  LDL.LU R76, [R1+0x49c] ;  /* 0x00049c00014c7983 */ /* 0x002ee20000300800 */
[----:B------:R-:W-:-:S03]  /*c58c0*/  IMAD.WIDE R12, R8, 0x4, R4 ;  /* 0x00000004080c7825 */ /* 0x000fc600078e0204 */
[----:B------:R-:W2:Y:S01]  /*c58d0*/  LDL.LU R90, [R1+0x8a0] ;  /* 0x0008a000015a7983 */ /* 0x000ea20000300800 */
[----:B------:R-:W-:-:S03]  /*c58e0*/  IMAD.IADD R8, R8, 0x1, R0 ;  /* 0x0000000108087824 */ /* 0x000fc600078e0200 */
[----:B------:R-:W2:Y:S01]  /*c58f0*/  LDL.LU R84, [R1+0x86c] ;  /* 0x00086c0001547983 */ /* 0x000ea20000300800 */
[----:B------:R-:W-:-:S03]  /*c5900*/  IMAD.WIDE R100, R8, 0x4, R4 ;  /* 0x0000000408647825 */ /* 0x000fc600078e0204 */
[----:B----4-:R1:W-:Y:S02]  /*c5910*/  @P4 STG.E desc[UR60][R12.64], R80 ;  /* 0x000000500c004986 */ /* 0x0103e4000c10193c */
[----:B-1----:R-:W-:-:S05]  /*c5920*/  IMAD.WIDE R12, R8, 0x4, R2 ;  /* 0x00000004080c7825 */ /* 0x002fca00078e0202 */
[----:B------:R1:W-:Y:S04]  /*c5930*/  @P1 STG.E desc[UR60][R12.64], R89 ;  /* 0x000000590c001986 */ /* 0x0003e8000c10193c */
[----:B------:R4:W-:Y:S04]  /*c5940*/  @P5 STG.E desc[UR60][R100.64], R88 ;  /* 0x0000005864005986 */ /* 0x0009e8000c10193c */
[----:B-1----:R-:W2:Y:S04]  /*c5950*/  LDL.LU R89, [R1+0x890] ;  /* 0x0008900001597983 */ /* 0x002ea80000300800 */
[----:B----4-:R-:W4:Y:S01]  /*c5960*/  LDL.LU R88, [R1+0xa0] ;  /* 0x0000a00001587983 */ /* 0x010f220000300800 */
[----:B------:R-:W-:Y:S01]  /*c5970*/  IADD3 R10, R6, 0x4f, RZ ;  /* 0x0000004f060a7810 */ /* 0x000fe20007ffe0ff */
[----:B------:R-:W-:Y:S01]  /*c5980*/  IMAD.IADD R8, R8, 0x1, R0 ;  /* 0x0000000108087824 */ /* 0x000fe200078e0200 */
[----:B------:R-:W-:Y:S01]  /*c5990*/  MOV R69, R85 ;  /* 0x0000005500457202 */ /* 0x000fe20000000f00 */
[----:B------:R-:W4:Y:S01]  /*c59a0*/  LDL.LU R91, [R1+0x4a0] ;  /* 0x0004a000015b7983 */ /* 0x000f220000300800 */
[----:B------:R-:W-:-:S02]  /*c59b0*/  ISETP.GE.AND P6, PT, R10, R107, PT ;  /* 0x0000006b0a00720c */ /* 0x000fc40003fc6270 */
[----:B------:R-:W1:Y:S01]  /*c59c0*/  LDC R107, c[0x0][0x22c] ;  /* 0x00008b00ff6b7b82 */ /* 0x000e620000000800 */
[----:B------:R-:W-:Y:S01]  /*c59d0*/  IMAD.WIDE R12, R8, 0x4, R2 ;  /* 0x00000004080c7825 */ /* 0x000fe200078e0202 */
[----:B------:R-:W-:Y:S01]  /*c59e0*/  ISETP.LT.AND P4, PT, R7, R104, !P6 ;  /* 0x000000680700720c */ /* 0x000fe20007781270 */
[----:B------:R-:W4:Y:S01]  /*c59f0*/  LDL.LU R96, [R1+0x8a4] ;  /* 0x0008a40001607983 */ /* 0x000f220000300800 */
[----:B------:R-:W-:Y:S02]  /*c5a00*/  IADD3 R10, R6, 0x50, RZ ;  /* 0x00000050060a7810 */ /* 0x000fe40007ffe0ff */
[----:B------:R-:W-:Y:S02]  /*c5a10*/  ISETP.LT.AND P6, PT, R9, R78, !P6 ;  /* 0x0000004e0900720c */ /* 0x000fe400077c1270 */
[----:B------:R-:W-:Y:S01]  /*c5a20*/  ISETP.GE.AND P1, PT, R10, R108, PT ;  /* 0x0000006c0a00720c */ /* 0x000fe20003f26270 */
[----:B------:R-:W-:Y:S01]  /*c5a30*/  IMAD.MOV.U32 R85, RZ, RZ, R86 ;  /* 0x000000ffff557224 */ /* 0x000fe200078e0056 */
[----:B------:R-:W-:Y:S01]  /*c5a40*/  IADD3 R10, R6, 0x51, RZ ;  /* 0x00000051060a7810 */ /* 0x000fe20007ffe0ff */
[----:B------:R-:W4:Y:S01]  /*c5a50*/  LDC R108, c[0x0][0x22c] ;  /* 0x00008b00ff6c7b82 */ /* 0x000f220000000800 */
[----:B------:R-:W-:-:S02]  /*c5a60*/  ISETP.LT.AND P5, PT, R7, R106, !P1 ;  /* 0x0000006a0700720c */ /* 0x000fc40004fa1270 */
[----:B------:R-:W-:Y:S02]  /*c5a70*/  ISETP.LT.AND P1, PT, R9, R85, !P1 ;  /* 0x000000550900720c */ /* 0x000fe40004f21270 */
[----:B------:R-:W-:-:S03]  /*c5a80*/  MOV R68, R87 ;  /* 0x0000005700447202 */ /* 0x000fc60000000f00 */
[----:B------:R-:W1:Y:S08]  /*c5a90*/  LDC.64 R86, c[0x0][0x228] ;  /* 0x00008a00ff567b82 */ /* 0x000e700000000a00 */
[----:B------:R-:W4:Y:S08]  /*c5aa0*/  LDC R104, c[0x0][0x228] ;  /* 0x00008a00ff687b82 */ /* 0x000f300000000800 */
[----:B------:R-:W4:Y:S01]  /*c5ab0*/  LDC R106, c[0x0][0x228] ;  /* 0x00008a00ff6a7b82 */ /* 0x000f220000000800 */
[----:B---3--:R3:W-:Y:S01]  /*c5ac0*/  @P4 STG.E desc[UR60][R12.64], R76 ;  /* 0x0000004c0c004986 */ /* 0x0087e2000c10193c */
[----:B------:R-:W-:Y:S01]  /*c5ad0*/  ISETP.GE.AND P4, PT, R10, R102, PT ;  /* 0x000000660a00720c */ /* 0x000fe20003f86270 */
[----:B------:R-:W-:Y:S01]  /*c5ae0*/  IMAD.IADD R10, R8, 0x1, R0 ;  /* 0x00000001080a7824 */ /* 0x000fe200078e0200 */
[----:B-1----:R-:W-:Y:S01]  /*c5af0*/  MOV R77, R86 ;  /* 0x00000056004d7202 */ /* 0x002fe20000000f00 */
[----:B------:R-:W-:-:S03]  /*c5b00*/  IMAD.MOV.U32 R80, RZ, RZ, R87 ;  /* 0x000000ffff507224 */ /* 0x000fc600078e0057 */
[----:B------:R-:W1:Y:S01]  /*c5b10*/  LDC R102, c[0x0][0x22c] ;  /* 0x00008b00ff667b82 */ /* 0x000e620000000800 */
[----:B------:R-:W-:-:S04]  /*c5b20*/  IMAD.WIDE R100, R10, 0x4, R2 ;  /* 0x000000040a647825 */ /* 0x000fc800078e0202 */
[----:B---3--:R-:W-:Y:S01]  /*c5b30*/  IMAD.WIDE R12, R8, 0x4, R4 ;  /* 0x00000004080c7825 */ /* 0x008fe200078e0204 */
[----:B------:R-:W-:Y:S02]  /*c5b40*/  IADD3 R8, R6, 0x52, RZ ;  /* 0x0000005206087810 */ /* 0x000fe40007ffe0ff */
[----:B------:R-:W3:Y:S02]  /*c5b50*/  LDC.64 R86, c[0x0][0x228] ;  /* 0x00008a00ff567b82 */ /* 0x000ee40000000a00 */
[----:B--2---:R2:W-:Y:S01]  /*c5b60*/  @P6 STG.E desc[UR60][R12.64], R84 ;  /* 0x000000540c006986 */ /* 0x0045e2000c10193c */
[----:B------:R-:W-:-:S03]  /*c5b70*/  ISETP.LT.AND P6, PT, R7, R105, !P4 ;  /* 0x000000690700720c */ /* 0x000fc600067c1270 */
[----:B------:R2:W-:Y:S01]  /*c5b80*/  @P5 STG.E desc[UR60][R100.64], R90 ;  /* 0x0000005a64005986 */ /* 0x0005e2000c10193c */
[----:B------:R-:W-:Y:S01]  /*c5b90*/  ISETP.GE.AND P5, PT, R8, R107, PT ;  /* 0x0000006b0800720c */ /* 0x000fe20003fa6270 */
[C---:B------:R-:W-:Y:S02]  /*c5ba0*/  IMAD.IADD R8, R10.reuse, 0x1, R0 ;  /* 0x000000010a087824 */ /* 0x040fe400078e0200 */
[----:B--2---:R-:W-:Y:S01]  /*c5bb0*/  IMAD.WIDE R12, R10, 0x4, R4 ;  /* 0x000000040a0c7825 */ /* 0x004fe200078e0204 */
[----:B------:R-:W-:Y:S01]  /*c5bc0*/  ISETP.LT.AND P4, PT, R9, R77, !P4 ;  /* 0x0000004d0900720c */ /* 0x000fe20006781270 */
[----:B------:R-:W2:Y:S02]  /*c5bd0*/  LDC.64 R84, c[0x0][0x228] ;  /* 0x00008a00ff547b82 */ /* 0x000ea40000000a00 */
[----:B------:R-:W-:Y:S01]  /*c5be0*/  IMAD.WIDE R100, R8, 0x4, R2 ;  /* 0x0000000408647825 */ /* 0x000fe200078e0202 */
[----:B------:R-:W2:Y:S01]  /*c5bf0*/  LDL.LU R90, [R1+0x894] ;  /* 0x00089400015a7983 */ /* 0x000ea20000300800 */
[----:B---3--:R-:W-:-:S04]  /*c5c00*/  MOV R76, R86 ;  /* 0x00000056004c7202 */ /* 0x008fc80000000f00 */
[----:B------:R-:W3:Y:S01]  /*c5c10*/  LDC R107, c[0x0][0x22c] ;  /* 0x00008b00ff6b7b82 */ /* 0x000ee20000000800 */
[----:B------:R-:W-:Y:S04]  /*c5c20*/  @P1 STG.E desc[UR60][R12.64], R89 ;  /* 0x000000590c001986 */ /* 0x000fe8000c10193c */
[----:B----4-:R4:W-:Y:S01]  /*c5c30*/  @P6 STG.E desc[UR60][R100.64], R88 ;  /* 0x0000005864006986 */ /* 0x0109e2000c10193c */
[----:B------:R-:W-:Y:S02]  /*c5c40*/  IMAD.MOV.U32 R78, RZ, RZ, R87 ;  /* 0x000000ffff4e7224 */ /* 0x000fe400078e0057 */
[----:B------:R-:W1:Y:S01]  /*c5c50*/  LDC R105, c[0x0][0x228] ;  /* 0x00008a00ff697b82 */ /* 0x000e620000000800 */
[----:B----4-:R-:W4:Y:S01]  /*c5c60*/  LDL.LU R88, [R1+0xa4] ;  /* 0x0000a40001587983 */ /* 0x010f220000300800 */
[----:B------:R-:W-:Y:S01]  /*c5c70*/  ISETP.LT.AND P6, PT, R7, R103, !P5 ;  /* 0x000000670700720c */ /* 0x000fe20006fc1270 */
[----:B------:R-:W-:Y:S01]  /*c5c80*/  IMAD.WIDE R12, R8, 0x4, R4 ;  /* 0x00000004080c7825 */ /* 0x000fe200078e0204 */
[----:B------:R-:W-:Y:S01]  /*c5c90*/  IADD3 R10, R6, 0x53, RZ ;  /* 0x00000053060a7810 */ /* 0x000fe20007ffe0ff */
[----:B------:R-:W4:Y:S01]  /*c5ca0*/  LDL.LU R89, [R1+0x8a8] ;  /* 0x0008a80001597983 */ /* 0x000f220000300800 */
[----:B--2---:R-:W-:Y:S01]  /*c5cb0*/  MOV R77, R85 ;  /* 0x00000055004d7202 */ /* 0x004fe20000000f00 */
[----:B------:R-:W-:Y:S01]  /*c5cc0*/  IMAD.IADD R8, R8, 0x1, R0 ;  /* 0x0000000108087824 */ /* 0x000fe200078e0200 */
[----:B------:R-:W2:Y:S01]  /*c5cd0*/  LDC R103, c[0x0][0x228] ;  /* 0x00008a00ff677b82 */ /* 0x000ea20000000800 */
[----:B------:R-:W2:Y:S01]  /*c5ce0*/  LDL.LU R86, [R1+0x4a4] ;  /* 0x0004a40001567983 */ /* 0x000ea20000300800 */
[----:B------:R-:W-:-:S03]  /*c5cf0*/  ISETP.GE.AND P1, PT, R10, R108, PT ;  /* 0x0000006c0a00720c */ /* 0x000fc60003f26270 */
[----:B------:R3:W-:Y:S01]  /*c5d00*/  @P4 STG.E desc[UR60][R12.64], R91 ;  /* 0x0000005b0c004986 */ /* 0x0007e2000c10193c */
[----:B------:R-:W-:Y:S02]  /*c5d10*/  ISETP.LT.AND P5, PT, R9, R76, !P5 ;  /* 0x0000004c0900720c */ /* 0x000fe40006fa1270 */
[----:B------:R-:W-:Y:S01]  /*c5d20*/  ISETP.LT.AND P4, PT, R7, R104, !P1 ;  /* 0x000000680700720c */ /* 0x000fe20004f81270 */
[----:B------:R-:W-:Y:S01]  /*c5d30*/  IMAD.WIDE R100, R8, 0x4, R4 ;  /* 0x0000000408647825 */ /* 0x000fe200078e0204 */
[----:B------:R-:W-:Y:S01]  /*c5d40*/  IADD3 R10, R6, 0x54, RZ ;  /* 0x00000054060a7810 */ /* 0x000fe20007ffe0ff */
[----:B------:R-:W2:Y:S02]  /*c5d50*/  LDC R108, c[0x0][0x22c] ;  /* 0x00008b00ff6c7b82 */ /* 0x000ea40000000800 */
[----:B---3--:R-:W-:-:S04]  /*c5d60*/  IMAD.WIDE R12, R8, 0x4, R2 ;  /* 0x00000004080c7825 */ /* 0x008fc800078e0202 */
[----:B------:R-:W-:Y:S01]  /*c5d70*/  IMAD.MOV.U32 R85, RZ, RZ, R92 ;  /* 0x000000ffff557224 */ /* 0x000fe200078e005c */
[----:B------:R3:W-:Y:S01]  /*c5d80*/  @P6 STG.E desc[UR60][R12.64], R96 ;  /* 0x000000600c006986 */ /* 0x0007e2000c10193c */
[----:B------:R-:W-:Y:S01]  /*c5d90*/  IMAD.IADD R8, R8, 0x1, R0 ;  /* 0x0000000108087824 */ /* 0x000fe200078e0200 */
[----:B------:R-:W-:Y:S01]  /*c5da0*/  MOV R76, R93 ;  /* 0x0000005d004c7202 */ /* 0x000fe20000000f00 */
[----:B------:R-:W-:Y:S01]  /*c5db0*/  IMAD.MOV.U32 R87, RZ, RZ, R84 ;  /* 0x000000ffff577224 */ /* 0x000fe200078e0054 */
[----:B------:R-:W2:Y:S01]  /*c5dc0*/  LDC R104, c[0x0][0x228] ;  /* 0x00008a00ff687b82 */ /* 0x000ea20000000800 */
[----:B---3--:R-:W3:Y:S01]  /*c5dd0*/  LDL.LU R96, [R1+0x898] ;  /* 0x0008980001607983 */ /* 0x008ee20000300800 */
[----:B------:R-:W-:Y:S01]  /*c5de0*/  IMAD.WIDE R12, R8, 0x4, R2 ;  /* 0x00000004080c7825 */ /* 0x000fe200078e0202 */
[----:B------:R-:W-:-:S05]  /*c5df0*/  ISETP.GE.AND P6, PT, R10, R107, PT ;  /* 0x0000006b0a00720c */ /* 0x000fca0003fc6270 */
[----:B------:R-:W1:Y:S01]  /*c5e00*/  LDC.64 R92, c[0x0][0x228] ;  /* 0x00008a00ff5c7b82 */ /* 0x000e620000000a00 */
[----:B------:R-:W-:Y:S01]  /*c5e10*/  @P5 STG.E desc[UR60][R100.64], R90 ;  /* 0x0000005a64005986 */ /* 0x000fe2000c10193c */
[----:B------:R-:W-:-:S06]  /*c5e20*/  ISETP.LT.AND P1, PT, R9, R87, !P1 ;  /* 0x000000570900720c */ /* 0x000fcc0004f21270 */
[----:B------:R-:W3:Y:S01]  /*c5e30*/  LDC R107, c[0x0][0x22c] ;  /* 0x00008b00ff6b7b82 */ /* 0x000ee20000000800 */
[----:B----4-:R4:W-:Y:S04]  /*c5e40*/  @P4 STG.E desc[UR60][R12.64], R88 ;  /* 0x000000580c004986 */ /* 0x0109e8000c10193c */
[----:B----4-:R-:W4:Y:S01]  /*c5e50*/  LDL.LU R88, [R1+0xa8] ;  /* 0x0000a80001587983 */ /* 0x010f220000300800 */
[----:B------:R-:W-:Y:S02]  /*c5e60*/  ISETP.LT.AND P5, PT, R7, R106, !P6 ;  /* 0x0000006a0700720c */ /* 0x000fe400077a1270 */
[----:B------:R-:W-:Y:S01]  /*c5e70*/  ISETP.LT.AND P6, PT, R9, R85, !P6 ;  /* 0x000000550900720c */ /* 0x000fe200077c1270 */
[----:B-1----:R-:W-:Y:S01]  /*c5e80*/  IMAD.MOV.U32 R91, RZ, RZ, R93 ;  /* 0x000000ffff5b7224 */ /* 0x002fe200078e005d */
[----:B------:R-:W4:Y:S01]  /*c5e90*/  LDL.LU R85, [R1+0x4a8] ;  /* 0x0004a80001557983 */ /* 0x000f220000300800 */
[----:B------:R-:W-:-:S02]  /*c5ea0*/  MOV R84, R92 ;  /* 0x0000005c00547202 */ /* 0x000fc40000000f00 */
[----:B------:R-:W-:Y:S01]  /*c5eb0*/  IADD3 R10, R6, 0x55, RZ ;  /* 0x00000055060a7810 */ /* 0x000fe20007ffe0ff */
[----:B------:R-:W4:Y:S01]  /*c5ec0*/  LDL.LU R122, [R1+0x8ac] ;  /* 0x0008ac00017a7983 */ /* 0x000f220000300800 */
[----:B------:R-:W1:Y:S03]  /*c5ed0*/  LDC.64 R92, c[0x0][0x228] ;  /* 0x00008a00ff5c7b82 */ /* 0x000e660000000a00 */
[----:B------:R-:W4:Y:S01]  /*c5ee0*/  LDL.LU R94, [R1+0x89c] ;  /* 0x00089c00015e7983 */ /* 0x000f220000300800 */
[----:B------:R-:W-:Y:S01]  /*c5ef0*/  IMAD.WIDE R12, R8, 0x4, R4 ;  /* 0x00000004080c7825 */ /* 0x000fe200078e0204 */
[----:B------:R-:W-:-:S03]  /*c5f00*/  ISETP.GE.AND P4, PT, R10, R102, PT ;  /* 0x000000660a00720c */ /* 0x000fc60003f86270 */
[----:B------:R-:W-:Y:S01]  /*c5f10*/  IMAD.IADD R10, R8, 0x1, R0 ;  /* 0x00000001080a7824 */ /* 0x000fe200078e0200 */
[----:B--2---:R2:W-:Y:S01]  /*c5f20*/  @P1 STG.E desc[UR60][R12.64], R86 ;  /* 0x000000560c001986 */ /* 0x0045e2000c10193c */
[----:B------:R-:W4:Y:S01]  /*c5f30*/  LDC R106, c[0x0][0x228] ;  /* 0x00008a00ff6a7b82 */ /* 0x000f220000000800 */
[----:B-1----:R-:W-:Y:S01]  /*c5f40*/  MOV R87, R92 ;  /* 0x0000005c00577202 */ /* 0x002fe20000000f00 */
[----:B------:R-:W-:-:S06]  /*c5f50*/  IMAD.MOV.U32 R90, RZ, RZ, R93 ;  /* 0x000000ffff5a7224 */ /* 0x000fcc00078e005d */
[----:B------:R-:W1:Y:S08]  /*c5f60*/  LDC R102, c[0x0][0x22c] ;  /* 0x00008b00ff667b82 */ /* 0x000e700000000800 */
[----:B------:R-:W1:Y:S01]  /*c5f70*/  LDC.64 R92, c[0x0][0x228] ;  /* 0x00008a00ff5c7b82 */ /* 0x000e620000000a00 */
[----:B------:R-:W-:Y:S01]  /*c5f80*/  ISETP.LT.AND P1, PT, R7, R105, !P4 ;  /* 0x000000690700720c */ /* 0x000fe20006721270 */
[----:B------:R-:W-:Y:S01]  /*c5f90*/  IMAD.WIDE R100, R10, 0x4, R2 ;  /* 0x000000040a647825 */ /* 0x000fe200078e0202 */
[----:B------:R-:W-:-:S02]  /*c5fa0*/  ISETP.LT.AND P4, PT, R9, R84, !P4 ;  /* 0x000000540900720c */ /* 0x000fc40006781270 */
[----:B------:R-:W4:Y:S01]  /*c5fb0*/  LDL.LU R84, [R1+0xac] ;  /* 0x0000ac0001547983 */ /* 0x000f220000300800 */
[----:B--2---:R-:W-:Y:S01]  /*c5fc0*/  IMAD.WIDE R12, R10, 0x4, R4 ;  /* 0x000000040a0c7825 */ /* 0x004fe200078e0204 */
[----:B------:R-:W-:Y:S01]  /*c5fd0*/  IADD3 R8, R6, 0x56, RZ ;  /* 0x0000005606087810 */ /* 0x000fe20007ffe0ff */
[----:B------:R-:W2:Y:S01]  /*c5fe0*/  LDC R105, c[0x0][0x228] ;  /* 0x00008a00ff697b82 */ /* 0x000ea20000000800 */
[----:B------:R-:W-:Y:S04]  /*c5ff0*/  @P5 STG.E desc[UR60][R100.64], R89 ;  /* 0x0000005964005986 */ /* 0x000fe8000c10193c */
[----:B---3--:R3:W-:Y:S01]  /*c6000*/  @P6 STG.E desc[UR60][R12.64], R96 ;  /* 0x000000600c006986 */ /* 0x0087e2000c10193c */
[----:B------:R-:W-:Y:S01]  /*c6010*/  ISETP.GE.AND P5, PT, R8, R108, PT ;  /* 0x0000006c0800720c */ /* 0x000fe20003fa6270 */
[----:B------:R-:W-:Y:S01]  /*c6020*/  IMAD.IADD R8, R10, 0x1, R0 ;  /* 0x000000010a087824 */ /* 0x000fe200078e0200 */
[----:B------:R-:W2:Y:S01]  /*c6030*/  LDC R108, c[0x0][0x22c] ;  /* 0x00008b00ff6c7b82 */ /* 0x000ea20000000800 */
[----:B-1----:R-:W-:Y:S01]  /*c6040*/  IMAD.MOV.U32 R86, RZ, RZ, R92 ;  /* 0x000000ffff567224 */ /* 0x002fe200078e005c */
[----:B---3--:R-:W3:Y:S04]  /*c6050*/  LDL.LU R96, [R1+0x8b0] ;  /* 0x0008b00001607983 */ /* 0x008ee80000300800 */
[----:B------:R-:W3:Y:S01]  /*c6060*/  LDL.LU R92, [R1+0x4ac] ;  /* 0x0004ac00015c7983 */ /* 0x000ee20000300800 */
[----:B------:R-:W-:-:S04]  /*c6070*/  IMAD.WIDE R100, R8, 0x4, R2 ;  /* 0x0000000408647825 */ /* 0x000fc800078e0202 */
[----:B------:R-:W-:Y:S01]  /*c6080*/  IMAD.WIDE R12, R8, 0x4, R4 ;  /* 0x00000004080c7825 */ /* 0x000fe200078e0204 */
[----:B------:R-:W-:-:S03]  /*c6090*/  MOV R89, R93 ;  /* 0x0000005d00597202 */ /* 0x000fc60000000f00 */
[----:B------:R-:W-:Y:S01]  /*c60a0*/  IMAD.IADD R8, R8, 0x1, R0 ;  /* 0x0000000108087824 */ /* 0x000fe200078e0200 */
[----:B----4-:R1:W-:Y:S02]  /*c60b0*/  @P1 STG.E desc[UR60][R100.64], R88 ;  /* 0x0000005864001986 */ /* 0x0103e4000c10193c */
[----:B-1----:R-:W1:Y:S01]  /*c60c0*/  LDC.64 R100, c[0x0][0x228] ;  /* 0x00008a00ff647b82 */ /* 0x002e620000000a00 */
[----:B------:R-:W-:Y:S02]  /*c60d0*/  ISETP.LT.AND P1, PT, R7, R103, !P5 ;  /* 0x000000670700720c */ /* 0x000fe40006f21270 */
[----:B------:R-:W-:Y:S01]  /*c60e0*/  ISETP.LT.AND P5, PT, R9, R87, !P5 ;  /* 0x000000570900720c */ /* 0x000fe20006fa1270 */
[----:B------:R4:W-:Y:S01]  /*c60f0*/  @P4 STG.E desc[UR60][R12.64], R85 ;  /* 0x000000550c004986 */ /* 0x0009e2000c10193c */
[----:B------:R-:W-:-:S03]  /*c6100*/  IADD3 R10, R6, 0x57, RZ ;  /* 0x00000057060a7810 */ /* 0x000fc60007ffe0ff */
[----:B------:R-:W3:Y:S01]  /*c6110*/  LDC R103, c[0x0][0x228] ;  /* 0x00008a00ff677b82 */ /* 0x000ee20000000800 */
[----:B----4-:R-:W-:-:S04]  /*c6120*/  IMAD.WIDE R12, R8, 0x4, R2 ;  /* 0x00000004080c7825 */ /* 0x010fc800078e0202 */
[----:B-1----:R-:W-:Y:S01]  /*c6130*/  IMAD.MOV.U32 R93, RZ, RZ, R100 ;  /* 0x000000ffff5d7224 */ /* 0x002fe200078e0064 */
[----:B------:R-:W-:Y:S01]  /*c6140*/  MOV R88, R101 ;  /* 0x0000006500587202 */ /* 0x000fe20000000f00 */
[----:B------:R-:W-:Y:S01]  /*c6150*/  IMAD.WIDE R100, R8, 0x4, R4 ;  /* 0x0000000408647825 */ /* 0x000fe200078e0204 */
[----:B------:R-:W-:Y:S04]  /*c6160*/  @P1 STG.E desc[UR60][R12.64], R122 ;  /* 0x0000007a0c001986 */ /* 0x000fe8000c10193c */
[----:B------:R1:W-:Y:S04]  /*c6170*/  @P5 STG.E desc[UR60][R100.64], R94 ;  /* 0x0000005e64005986 */ /* 0x0003e8000c10193c */
[----:B-1----:R-:W4:Y:S01]  /*c6180*/  LDL.LU R94, [R1+0x8b4] ;  /* 0x0008b400015e7983 */ /* 0x002f220000300800 */
[----:B------:R-:W1:Y:S03]  /*c6190*/  LDC.64 R100, c[0x0][0x228] ;  /* 0x00008a00ff647b82 */ /* 0x000e660000000a00 */
[----:B------:R-:W4:Y:S01]  /*c61a0*/  LDL.LU R122, [R1+0x8b8] ;  /* 0x0008b800017a7983 */ /* 0x000f220000300800 */
[----:B------:R-:W-:-:S04]  /*c61b0*/  ISETP.GE.AND P6, PT, R10, R107, PT ;  /* 0x0000006b0a00720c */ /* 0x000fc80003fc6270 */
[----:B------:R-:W-:Y:S01]  /*c61c0*/  ISETP.LT.AND P4, PT, R7, R104, !P6 ;  /* 0x000000680700720c */ /* 0x000fe20007781270 */
[----:B------:R-:W3:Y:S01]  /*c61d0*/  LDC R107, c[0x0][0x22c] ;  /* 0x00008b00ff6b7b82 */ /* 0x000ee20000000800 */
[----:B------:R-:W-:Y:S01]  /*c61e0*/  IADD3 R10, R6, 0x58, RZ ;  /* 0x00000058060a7810 */ /* 0x000fe20007ffe0ff */
[----:B------:R-:W-:Y:S01]  /*c61f0*/  IMAD.IADD R8, R8, 0x1, R0 ;  /* 0x0000000108087824 */ /* 0x000fe200078e0200 */
[----:B------:R-:W-:Y:S02]  /*c6200*/  ISETP.LT.AND P6, PT, R9, R86, !P6 ;  /* 0x000000560900720c */ /* 0x000fe400077c1270 */
[----:B--2---:R-:W-:Y:S01]  /*c6210*/  ISETP.GE.AND P1, PT, R10, R108, PT ;  /* 0x0000006c0a00720c */ /* 0x004fe20003f26270 */
[----:B------:R-:W-:Y:S01]  /*c6220*/  IMAD.WIDE R12, R8, 0x4, R2 ;  /* 0x00000004080c7825 */ /* 0x000fe200078e0202 */
[----:B------:R-:W-:Y:S01]  /*c6230*/  IADD3 R10, R6, 0x59, RZ ;  /* 0x00000059060a7810 */ /* 0x000fe20007ffe0ff */
[----:B------:R-:W2:Y:S01]  /*c6240*/  LDC.64 R108, c[0x0][0x228] ;  /* 0x00008a00ff6c7b82 */ /* 0x000ea20000000a00 */
[----:B------:R-:W-:-:S03]  /*c6250*/  ISETP.LT.AND P5, PT, R7, R106, !P1 ;  /* 0x0000006a0700720c */ /* 0x000fc60004fa1270 */
[----:B------:R1:W-:Y:S01]  /*c6260*/  @P4 STG.E desc[UR60][R12.64], R84 ;  /* 0x000000540c004986 */ /* 0x0003e2000c10193c */
[----:B------:R-:W-:Y:S01]  /*c6270*/  ISETP.GE.AND P4, PT, R10, R102, PT ;  /* 0x000000660a00720c */ /* 0x000fe20003f86270 */
[C---:B------:R-:W-:Y:S02]  /*c6280*/  IMAD.IADD R10, R8.reuse, 0x1, R0 ;  /* 0x00000001080a7824 */ /* 0x040fe400078e0200 */
[----:B-1----:R-:W-:Y:S01]  /*c6290*/  IMAD.MOV.U32 R86, RZ, RZ, R101 ;  /* 0x000000ffff567224 */ /* 0x002fe200078e0065 */
[----:B------:R-:W-:Y:S01]  /*c62a0*/  ISETP.LT.AND P1, PT, R9, R93, !P1 ;  /* 0x0000005d0900720c */ /* 0x000fe20004f21270 */
[----:B------:R-:W1:Y:S01]  /*c62b0*/  LDC R106, c[0x0][0x22c] ;  /* 0x00008b00ff6a7b82 */ /* 0x000e620000000800 */
[----:B------:R-:W-:Y:S01]  /*c62c0*/  IMAD.WIDE R12, R8, 0x4, R4 ;  /* 0x00000004080c7825 */ /* 0x000fe200078e0204 */
[----:B------:R-:W-:-:S06]  /*c62d0*/  MOV R84, R100 ;  /* 0x0000006400547202 */ /* 0x000fcc0000000f00 */
[----:B------:R-:W1:Y:S01]  /*c62e0*/  LDC R104, c[0x0][0x228] ;  /* 0x00008a00ff687b82 */ /* 0x000e620000000800 */
[----:B------:R-:W-:Y:S01]  /*c62f0*/  IMAD.WIDE R100, R10, 0x4, R2 ;  /* 0x000000040a647825 */ /* 0x000fe200078e0202 */
[----:B------:R-:W-:Y:S01]  /*c6300*/  IADD3 R8, R6, 0x5a, RZ ;  /* 0x0000005a06087810 */ /* 0x000fe20007ffe0ff */
[----:B---3--:R3:W-:Y:S01]  /*c6310*/  @P6 STG.E desc[UR60][R12.64], R92 ;  /* 0x0000005c0c006986 */ /* 0x0087e2000c10193c */
[----:B------:R-:W-:-:S03]  /*c6320*/  ISETP.LT.AND P6, PT, R7, R105, !P4 ;  /* 0x000000690700720c */ /* 0x000fc600067c1270 */
[----:B------:R2:W-:Y:S01]  /*c6330*/  @P5 STG.E desc[UR60][R100.64], R96 ;  /* 0x0000006064005986 */ /* 0x0005e2000c10193c */
[----:B------:R-:W-:Y:S01]  /*c6340*/  ISETP.GE.AND P5, PT, R8, R107, PT ;  /* 0x0000006b0800720c */ /* 0x000fe20003fa6270 */
[C---:B------:R-:W-:Y:S01]  /*c6350*/  IMAD.IADD R8, R10.reuse, 0x1, R0 ;  /* 0x000000010a087824 */ /* 0x040fe200078e0200 */
[----:B------:R-:W-:Y:S01]  /*c6360*/  MOV R85, R110 ;  /* 0x0000006e00557202 */ /* 0x000fe20000000f00 */
[----:B------:R-:W4:Y:S01]  /*c6370*/  LDC R107, c[0x0][0x22c] ;  /* 0x00008b00ff6b7b82 */ /* 0x000f220000000800 */
[----:B---3--:R-:W-:-:S04]  /*c6380*/  IMAD.WIDE R12, R10, 0x4, R4 ;  /* 0x000000040a0c7825 */ /* 0x008fc800078e0204 */
[----:B--2---:R-:W-:Y:S01]  /*c6390*/  IMAD.WIDE R100, R8, 0x4, R2 ;  /* 0x0000000408647825 */ /* 0x004fe200078e0202 */
[----:B------:R-:W-:Y:S02]  /*c63a0*/  @P1 STG.E desc[UR60][R12.64], R216 ;  /* 0x000000d80c001986 */ /* 0x000fe4000c10193c */
[----:B------:R-:W2:Y:S02]  /*c63b0*/  LDC R105, c[0x0][0x228] ;  /* 0x00008a00ff697b82 */ /* 0x000ea40000000800 */
[----:B------:R3:W-:Y:S01]  /*c63c0*/  @P6 STG.E desc[UR60][R100.64], R212 ;  /* 0x000000d464006986 */ /* 0x0007e2000c10193c */
[----:B------:R-:W-:-:S05]  /*c63d0*/  ISETP.LT.AND P4, PT, R9, R85, !P4 ;  /* 0x000000550900720c */ /* 0x000fca0006781270 */
[----:B------:R-:W2:Y:S08]  /*c63e0*/  LDC R102, c[0x0][0x22c] ;  /* 0x00008b00ff667b82 */ /* 0x000eb00000000800 */
[----:B---3--:R-:W3:Y:S01]  /*c63f0*/  LDC.64 R100, c[0x0][0x228] ;  /* 0x00008a00ff647b82 */ /* 0x008ee20000000a00 */
[----:B------:R-:W-:Y:S01]  /*c6400*/  ISETP.LT.AND P6, PT, R7, R103, !P5 ;  /* 0x000000670700720c */ /* 0x000fe20006fc1270 */
[----:B------:R-:W-:Y:S01]  /*c6410*/  IMAD.WIDE R12, R8, 0x4, R4 ;  /* 0x00000004080c7825 */ /* 0x000fe200078e0204 */
[----:B------:R-:W-:-:S03]  /*c6420*/  ISETP.LT.AND P5, PT, R9, R84, !P5 ;  /* 0x000000540900720c */ /* 0x000fc60006fa1270 */
[----:B------:R-:W-:Y:S01]  /*c6430*/  IMAD.IADD R8, R8, 0x1, R0 ;  /* 0x0000000108087824 */ /* 0x000fe200078e0200 */
[----:B------:R1:W-:Y:S01]  /*c6440*/  @P4 STG.E desc[UR60][R12.64], R208 ;  /* 0x000000d00c004986 */ /* 0x0003e2000c10193c */
[----:B------:R-:W-:Y:S01]  /*c6450*/  IMAD.MOV.U32 R92, RZ, RZ, R108 ;  /* 0x000000ffff5c7224 */ /* 0x000fe200078e006c */
[----:B------:R-:W-:Y:S01]  /*c6460*/  IADD3 R10, R6, 0x5b, RZ ;  /* 0x0000005b060a7810 */ /* 0x000fe20007ffe0ff */
[----:B------:R-:W-:Y:S01]  /*c6470*/  IMAD.MOV.U32 R87, RZ, RZ, R111 ;  /* 0x000000ffff577224 */ /* 0x000fe200078e006f */
[----:B------:R-:W2:Y:S01]  /*c6480*/  LDC R103, c[0x0][0x228] ;  /* 0x00008a00ff677b82 */ /* 0x000ea20000000800 */
[----:B-1----:R-:W-:-:S04]  /*c6490*/  IMAD.WIDE R12, R8, 0x4, R2 ;  /* 0x00000004080c7825 */ /* 0x002fc800078e0202 */
[----:B---3--:R-:W-:Y:S01]  /*c64a0*/  IMAD.MOV.U32 R108, RZ, RZ, R100 ;  /* 0x000000ffff6c7224 */ /* 0x008fe200078e0064 */
[----:B------:R-:W-:Y:S01]  /*c64b0*/  MOV R84, R101 ;  /* 0x0000006500547202 */ /* 0x000fe20000000f00 */
[----:B------:R-:W-:Y:S01]  /*c64c0*/  IMAD.WIDE R100, R8, 0x4, R4 ;  /* 0x0000000408647825 */ /* 0x000fe200078e0204 */
[----:B------:R-:W-:Y:S01]  /*c64d0*/  ISETP.GE.AND P1, PT, R10, R106, PT ;  /* 0x0000006a0a00720c */ /* 0x000fe20003f26270 */
[----:B------:R-:W1:Y:S03]  /*c64e0*/  LDC.64 R110, c[0x0][0x228] ;  /* 0x00008a00ff6e7b82 */ /* 0x000e660000000a00 */
[----:B------:R-:W-:Y:S01]  /*c64f0*/  ISETP.LT.AND P4, PT, R7, R104, !P1 ;  /* 0x000000680700720c */ /* 0x000fe20004f81270 */
[----:B------:R-:W-:Y:S01]  /*c6500*/  IMAD.IADD R8, R8, 0x1, R0 ;  /* 0x0000000108087824 */ /* 0x000fe200078e0200 */
[----:B------:R-:W-:Y:S02]  /*c6510*/  IADD3 R10, R6, 0x5c, RZ ;  /* 0x0000005c060a7810 */ /* 0x000fe40007ffe0ff */
[----:B------:R-:W-:Y:S01]  /*c6520*/  ISETP.LT.AND P1, PT, R9, R92, !P1 ;  /* 0x0000005c0900720c */ /* 0x000fe20004f21270 */
[----:B------:R-:W3:Y:S08]  /*c6530*/  LDC R104, c[0x0][0x228] ;  /* 0x00008a00ff687b82 */ /* 0x000ef00000000800 */
[----:B------:R-:W3:Y:S01]  /*c6540*/  LDC R106, c[0x0][0x22c] ;  /* 0x00008b00ff6a7b82 */ /* 0x000ee20000000800 */
[----:B----4-:R-:W-:Y:S04]  /*c6550*/  @P6 STG.E desc[UR60][R12.64], R94 ;  /* 0x0000005e0c006986 */ /* 0x010fe8000c10193c */
[----:B------:R4:W-:Y:S03]  /*c6560*/  @P5 STG.E desc[UR60][R100.64], R217 ;  /* 0x000000d964005986 */ /* 0x0009e6000c10193c */
[----:B----4-:R-:W4:Y:S01]  /*c6570*/  LDC.64 R100, c[0x0][0x228] ;  /* 0x00008a00ff647b82 */ /* 0x010f220000000a00 */
[----:B------:R-:W-:Y:S01]  /*c6580*/  ISETP.GE.AND P6, PT, R10, R107, PT ;  /* 0x0000006b0a00720c */ /* 0x000fe20003fc6270 */
[----:B------:R-:W-:Y:S01]  /*c6590*/  IMAD.WIDE R12, R8, 0x4, R2 ;  /* 0x00000004080c7825 */ /* 0x000fe200078e0202 */
[----:B------:R-:W-:-:S02]  /*c65a0*/  IADD3 R10, R6, 0x5d, RZ ;  /* 0x0000005d060a7810 */ /* 0x000fc40007ffe0ff */
[----:B--2---:R-:W-:Y:S02]  /*c65b0*/  ISETP.LT.AND P5, PT, R7, R105, !P6 ;  /* 0x000000690700720c */ /* 0x004fe400077a1270 */
[----:B------:R2:W-:Y:S01]  /*c65c0*/  @P4 STG.E desc[UR60][R12.64], R213 ;  /* 0x000000d50c004986 */ /* 0x0005e2000c10193c */
[----:B------:R-:W-:Y:S01]  /*c65d0*/  ISETP.GE.AND P4, PT, R10, R102, PT ;  /* 0x000000660a00720c */ /* 0x000fe20003f86270 */
[C---:B------:R-:W-:Y:S01]  /*c65e0*/  IMAD.IADD R10, R8.reuse, 0x1, R0 ;  /* 0x00000001080a7824 */ /* 0x040fe200078e0200 */
[----:B----4-:R-:W-:Y:S01]  /*c65f0*/  MOV R92, R100 ;  /* 0x00000064005c7202 */ /* 0x010fe20000000f00 */
[----:B------:R-:W-:Y:S01]  /*c6600*/  IMAD.MOV.U32 R94, RZ, RZ, R101 ;  /* 0x000000ffff5e7224 */ /* 0x000fe200078e0065 */
[----:B------:R-:W-:Y:S01]  /*c6610*/  ISETP.LT.AND P6, PT, R9, R108, !P6 ;  /* 0x0000006c0900720c */ /* 0x000fe200077c1270 */
[----:B--2---:R-:W-:Y:S01]  /*c6620*/  IMAD.WIDE R12, R8, 0x4, R4 ;  /* 0x00000004080c7825 */ /* 0x004fe200078e0204 */
[----:B------:R-:W-:Y:S01]  /*c6630*/  MOV R85, R109 ;  /* 0x0000006d00557202 */ /* 0x000fe20000000f00 */
[----:B------:R-:W2:Y:S02]  /*c6640*/  LDC R107, c[0x0][0x22c] ;  /* 0x00008b00ff6b7b82 */ /* 0x000ea40000000800 */
[----:B------:R-:W-:Y:S01]  /*c6650*/  IMAD.WIDE R100, R10, 0x4, R2 ;  /* 0x000000040a647825 */ /* 0x000fe200078e0202 */
[----:B------:R-:W-:Y:S04]  /*c6660*/  @P1 STG.E desc[UR60][R12.64], R209 ;  /* 0x000000d10c001986 */ /* 0x000fe8000c10193c */
[----:B------:R4:W-:Y:S01]  /*c6670*/  @P5 STG.E desc[UR60][R100.64], R122 ;  /* 0x0000007a64005986 */ /* 0x0009e2000c10193c */
[----:B------:R-:W-:Y:S01]  /*c6680*/  IADD3 R8, R6, 0x5e, RZ ;  /* 0x0000005e06087810 */ /* 0x000fe20007ffe0ff */
[----:B------:R-:W2:Y:S01]  /*c6690*/  LDC.64 R108, c[0x0][0x228] ;  /* 0x00008a00ff6c7b82 */ /* 0x000ea20000000a00 */
[----:B-1----:R-:W-:Y:S01]  /*c66a0*/  MOV R93, R110 ;  /* 0x0000006e005d7202 */ /* 0x002fe20000000f00 */
[----:B------:R-:W-:-:S02]  /*c66b0*/  IMAD.MOV.U32 R96, RZ, RZ, R111 ;  /* 0x000000ffff607224 */ /* 0x000fc400078e006f */
[----:B------:R-:W-:-:S04]  /*c66c0*/  IMAD.MOV.U32 R123, RZ, RZ, R113 ;  /* 0x000000ffff7b7224 */ /* 0x000fc800078e0071 */
[----:B------:R-:W1:Y:S01]  /*c66d0*/  LDC R105, c[0x0][0x228] ;  /* 0x00008a00ff697b82 */ /* 0x000e620000000800 */
[----:B----4-:R-:W4:Y:S04]  /*c66e0*/  LDL.LU R122, [R1+0x8bc] ;  /* 0x0008bc00017a7983 */ /* 0x010f280000300800 */
[----:B------:R-:W4:Y:S03]  /*c66f0*/  LDL.LU R114, [R1+0x8c0] ;  /* 0x0008c00001727983 */ /* 0x000f260000300800 */
[----:B------:R-:W4:Y:S01]  /*c6700*/  LDC R102, c[0x0][0x22c] ;  /* 0x00008b00ff667b82 */ /* 0x000f220000000800 */
[----:B------:R-:W4:Y:S01]  /*c6710*/  LDL.LU R115, [R1+0x4b0] ;  /* 0x0004b00001737983 */ /* 0x000f220000300800 */
[----:B---3--:R-:W-:-:S02]  /*c6720*/  ISETP.LT.AND P1, PT, R7, R104, !P4 ;  /* 0x000000680700720c */ /* 0x008fc40006721270 */
[----:B------:R-:W-:Y:S01]  /*c6730*/  ISETP.GE.AND P5, PT, R8, R106, PT ;  /* 0x0000006a0800720c */ /* 0x000fe20003fa6270 */
[C---:B------:R-:W-:Y:S01]  /*c6740*/  IMAD.IADD R8, R10.reuse, 0x1, R0 ;  /* 0x000000010a087824 */ /* 0x040fe200078e0200 */
[----:B------:R-:W3:Y:S01]  /*c6750*/  LDL.LU R111, [R1+0xb0] ;  /* 0x0000b000016f7983 */ /* 0x000ee20000300800 */
[----:B------:R-:W-:Y:S01]  /*c6760*/  IMAD.WIDE R12, R10, 0x4, R4 ;  /* 0x000000040a0c7825 */ /* 0x000fe200078e0204 */
[----:B------:R-:W-:Y:S01]  /*c6770*/  ISETP.LT.AND P4, PT, R9, R93, !P4 ;  /* 0x0000005d0900720c */ /* 0x000fe20006781270 */
[----:B------:R-:W4:Y:S01]  /*c6780*/  LDC R106, c[0x0][0x22c] ;  /* 0x00008b00ff6a7b82 */ /* 0x000f220000000800 */
[----:B------:R-:W3:Y:S01]  /*c6790*/  LDL.LU R150, [R1+0x8c4] ;  /* 0x0008c40001967983 */ /* 0x000ee20000300800 */
[----:B------:R-:W-:-:S03]  /*c67a0*/  IMAD.WIDE R100, R8, 0x4, R2 ;  /* 0x0000000408647825 */ /* 0x000fc600078e0202 */
[----:B------:R-:W-:Y:S03]  /*c67b0*/  @P6 STG.E desc[UR60][R12.64], R218 ;  /* 0x000000da0c006986 */ /* 0x000fe6000c10193c */
[----:B------:R-:W4:Y:S01]  /*c67c0*/  LDC R104, c[0x0][0x228] ;  /* 0x00008a00ff687b82 */ /* 0x000f220000000800 */
[----:B------:R2:W-:Y:S04]  /*c67d0*/  @P1 STG.E desc[UR60][R100.64], R214 ;  /* 0x000000d664001986 */ /* 0x0005e8000c10193c */
[----:B------:R-:W3:Y:S03]  /*c67e0*/  LDL.LU R113, [R1+0x4b4] ;  /* 0x0004b40001717983 */ /* 0x000ee60000300800 */
[----:B--2---:R-:W2:Y:S01]  /*c67f0*/  LDC.64 R100, c[0x0][0x228] ;  /* 0x00008a00ff647b82 */ /* 0x004ea20000000a00 */
[----:B------:R-:W-:Y:S01]  /*c6800*/  ISETP.LT.AND P1, PT, R7, R103, !P5 ;  /* 0x000000670700720c */ /* 0x000fe20006f21270 */
[C---:B------:R-:W-:Y:S01]  /*c6810*/  IMAD.WIDE R12, R8.reuse, 0x4, R4 ;  /* 0x00000004080c7825 */ /* 0x040fe200078e0204 */
[----:B------:R-:W-:Y:S01]  /*c6820*/  ISETP.LT.AND P5, PT, R9, R92, !P5 ;  /* 0x0000005c0900720c */ /* 0x000fe20006fa1270 */
[----:B------:R-:W3:Y:S02]  /*c6830*/  LDL.LU R148, [R1+0xb4] ;  /* 0x0000b40001947983 */ /* 0x000ee40000300800 */
[----:B------:R-:W-:Y:S01]  /*c6840*/  IMAD.IADD R8, R8, 0x1, R0 ;  /* 0x0000000108087824 */ /* 0x000fe200078e0200 */
[----:B------:R-:W-:Y:S01]  /*c6850*/  MOV R93, R109 ;  /* 0x0000006d005d7202 */ /* 0x000fe20000000f00 */
[----:B------:R1:W-:Y:S01]  /*c6860*/  @P4 STG.E desc[UR60][R12.64], R210 ;  /* 0x000000d20c004986 */ /* 0x0003e2000c10193c */
[----:B------:R-:W-:Y:S01]  /*c6870*/  IADD3 R10, R6, 0x5f, RZ ;  /* 0x0000005f060a7810 */ /* 0x000fe20007ffe0ff */
[----:B------:R-:W-:Y:S01]  /*c6880*/  IMAD.MOV.U32 R110, RZ, RZ, R108 ;  /* 0x000000ffff6e7224 */ /* 0x000fe200078e006c */
[----:B------:R-:W4:Y:S01]  /*c6890*/  LDC R103, c[0x0][0x228] ;  /* 0x00008a00ff677b82 */ /* 0x000f220000000800 */
[----:B------:R-:W3:Y:S01]  /*c68a0*/  LDL.LU R189, [R1+0x8c8] ;  /* 0x0008c80001bd7983 */ /* 0x000ee20000300800 */
[----:B-1----:R-:W-:-:S04]  /*c68b0*/  IMAD.WIDE R12, R8, 0x4, R2 ;  /* 0x00000004080c7825 */ /* 0x002fc800078e0202 */
[----:B--2---:R-:W-:Y:S01]  /*c68c0*/  IMAD.MOV.U32 R109, RZ, RZ, R100 ;  /* 0x000000ffff6d7224 */ /* 0x004fe200078e0064 */
[----:B------:R-:W-:Y:S01]  /*c68d0*/  MOV R92, R101 ;  /* 0x00000065005c7202 */ /* 0x000fe20000000f00 */
[----:B------:R-:W-:Y:S01]  /*c68e0*/  IMAD.WIDE R100, R8, 0x4, R4 ;  /* 0x0000000408647825 */ /* 0x000fe200078e0204 */
[----:B------:R-:W-:Y:S02]  /*c68f0*/  ISETP.GE.AND P6, PT, R10, R107, PT ;  /* 0x0000006b0a00720c */ /* 0x000fe40003fc6270 */
[----:B------:R-:W-:Y:S01]  /*c6900*/  IADD3 R10, R6, 0x60, RZ ;  /* 0x00000060060a7810 */ /* 0x000fe20007ffe0ff */
[----:B------:R-:W-:Y:S01]  /*c6910*/  IMAD.IADD R8, R8, 0x1, R0 ;  /* 0x0000000108087824 */ /* 0x000fe200078e0200 */
[----:B------:R-:W-:Y:S01]  /*c6920*/  ISETP.LT.AND P4, PT, R7, R105, !P6 ;  /* 0x000000690700720c */ /* 0x000fe20007781270 */
[----:B------:R-:W1:Y:S01]  /*c6930*/  LDC R107, c[0x0][0x22c] ;  /* 0x00008b00ff6b7b82 */ /* 0x000e620000000800 */
[----:B------:R-:W-:-:S07]  /*c6940*/  ISETP.LT.AND P6, PT, R9, R110, !P6 ;  /* 0x0000006e0900720c */ /* 0x000fce00077c1270 */
[----:B------:R-:W2:Y:S01]  /*c6950*/  LDC R105, c[0x0][0x228] ;  /* 0x00008a00ff697b82 */ /* 0x000ea20000000800 */
[----:B----4-:R-:W-:Y:S04]  /*c6960*/  @P1 STG.E desc[UR60][R12.64], R122 ;  /* 0x0000007a0c001986 */ /* 0x010fe8000c10193c */
[----:B------:R4:W-:Y:S03]  /*c6970*/  @P5 STG.E desc[UR60][R100.64], R219 ;  /* 0x000000db64005986 */ /* 0x0009e6000c10193c */
[----:B----4-:R-:W4:Y:S01]  /*c6980*/  LDC.64 R100, c[0x0][0x228] ;  /* 0x00008a00ff647b82 */ /* 0x010f220000000a00 */
[----:B------:R-:W-:Y:S01]  /*c6990*/  ISETP.GE.AND P1, PT, R10, R106, PT ;  /* 0x0000006a0a00720c */ /* 0x000fe20003f26270 */
[----:B------:R-:W-:Y:S01]  /*c69a0*/  IMAD.WIDE R12, R8, 0x4, R2 ;  /* 0x00000004080c7825 */ /* 0x000fe200078e0202 */
[----:B------:R-:W-:-:S02]  /*c69b0*/  IADD3 R10, R6, 0x61, RZ ;  /* 0x00000061060a7810 */ /* 0x000fc40007ffe0ff */
[----:B------:R-:W-:Y:S02]  /*c69c0*/  ISETP.LT.AND P5, PT, R7, R104, !P1 ;  /* 0x000000680700720c */ /* 0x000fe40004fa1270 */
[----:B------:R1:W-:Y:S01]  /*c69d0*/  @P4 STG.E desc[UR60][R12.64], R215 ;  /* 0x000000d70c004986 */ /* 0x0003e2000c10193c */
[----:B------:R-:W-:Y:S01]  /*c69e0*/  ISETP.GE.AND P4, PT, R10, R102, PT ;  /* 0x000000660a00720c */ /* 0x000fe20003f86270 */
[C---:B------:R-:W-:Y:S01]  /*c69f0*/  IMAD.IADD R10, R8.reuse, 0x1, R0 ;  /* 0x00000001080a7824 */ /* 0x040fe200078e0200 */
[----:B------:R-:W-:Y:S01]  /*c6a00*/  ISETP.LT.AND P1, PT, R9, R109, !P1 ;  /* 0x0000006d0900720c */ /* 0x000fe20004f21270 */
[----:B------:R-:W2:Y:S01]  /*c6a10*/  LDC R104, c[0x0][0x228] ;  /* 0x00008a00ff687b82 */ /* 0x000ea20000000800 */
[----:B-1----:R-:W-:-:S07]  /*c6a20*/  IMAD.WIDE R12, R8, 0x4, R4 ;  /* 0x00000004080c7825 */ /* 0x002fce00078e0204 */
[----:B------:R-:W1:Y:S01]  /*c6a30*/  LDC R106, c[0x0][0x22c] ;  /* 0x00008b00ff6a7b82 */ /* 0x000e620000000800 */
[----:B----4-:R-:W-:Y:S01]  /*c6a40*/  MOV R110, R100 ;  /* 0x00000064006e7202 */ /* 0x010fe20000000f00 */
[----:B------:R-:W-:Y:S02]  /*c6a50*/  IMAD.MOV.U32 R122, RZ, RZ, R101 ;  /* 0x000000ffff7a7224 */ /* 0x000fe400078e0065 */
[----:B------:R-:W-:Y:S01]  /*c6a60*/  IMAD.WIDE R100, R10, 0x4, R2 ;  /* 0x000000040a647825 */ /* 0x000fe200078e0202 */
[----:B------:R-:W-:Y:S03]  /*c6a70*/  @P6 STG.E desc[UR60][R12.64], R211 ;  /* 0x000000d30c006986 */ /* 0x000fe6000c10193c */
[----:B------:R-:W4:Y:S01]  /*c6a80*/  LDC R109, c[0x0][0x22c] ;  /* 0x00008b00ff6d7b82 */ /* 0x000f220000000800 */
[----:B------:R3:W-:Y:S01]  /*c6a90*/  @P5 STG.E desc[UR60][R100.64], R114 ;  /* 0x0000007264005986 */ /* 0x0007e2000c10193c */
[----:B------:R-:W-:-:S02]  /*c6aa0*/  IADD3 R8, R6, 0x62, RZ ;  /* 0x0000006206087810 */ /* 0x000fc40007ffe0ff */
[----:B------:R-:W-:-:S04]  /*c6ab0*/  MOV R108, R112 ;  /* 0x00000070006c7202 */ /* 0x000fc80000000f00 */
[----:B------:R-:W4:Y:S01]  /*c6ac0*/  LDC.64 R218, c[0x0][0x228] ;  /* 0x00008a00ffda7b82 */ /* 0x000f220000000a00 */
[----:B---3--:R-:W3:Y:S01]  /*c6ad0*/  LDL.LU R114, [R1+0x4b8] ;  /* 0x0004b80001727983 */ /* 0x008ee20000300800 */
[----:B------:R-:W-:Y:S01]  /*c6ae0*/  IMAD.WIDE R100, R10, 0x4, R4 ;  /* 0x000000040a647825 */ /* 0x000fe200078e0204 */
[----:B------:R-:W-:-:S05]  /*c6af0*/  ISETP.LT.AND P6, PT, R7, R103, !P4 ;  /* 0x000000670700720c */ /* 0x000fca00067c1270 */
[----:B------:R-:W4:Y:S01]  /*c6b00*/  LDC.64 R12, c[0x0][0x228] ;  /* 0x00008a00ff0c7b82 */ /* 0x000f220000000a00 */
[----:B------:R2:W-:Y:S01]  /*c6b10*/  @P1 STG.E desc[UR60][R100.64], R115 ;  /* 0x0000007364001986 */ /* 0x0005e2000c10193c */
[----:B------:R-:W-:-:S06]  /*c6b20*/  ISETP.GE.AND P5, PT, R8, R107, PT ;  /* 0x0000006b0800720c */ /* 0x000fcc0003fa6270 */
[----:B------:R-:W4:Y:S01]  /*c6b30*/  LDC R112, c[0x0][0x228] ;  /* 0x00008a00ff707b82 */ /* 0x000f220000000800 */
[----:B--2---:R-:W2:Y:S01]  /*c6b40*/  LDL.LU R115, [R1+0xb8] ;  /* 0x0000b80001737983 */ /* 0x004ea20000300800 */
[----:B------:R-:W-:Y:S01]  /*c6b50*/  ISETP.LT.AND P4, PT, R9, R108, !P4 ;  /* 0x0000006c0900720c */ /* 0x000fe20006781270 */
[----:B------:R-:W-:-:S05]  /*c6b60*/  IMAD.IADD R8, R10, 0x1, R0 ;  /* 0x000000010a087824 */ /* 0x000fca00078e0200 */
[----:B------:R-:W4:Y:S01]  /*c6b70*/  LDC R108, c[0x0][0x22c] ;  /* 0x00008b00ff6c7b82 */ /* 0x000f220000000800 */
[----:B------:R-:W2:Y:S01]  /*c6b80*/  LDL.LU R145, [R1+0x8cc] ;  /* 0x0008cc0001917983 */ /* 0x000ea20000300800 */
[----:B------:R-:W-:Y:S01]  /*c6b90*/  IMAD.WIDE R102, R8, 0x4, R2 ;  /* 0x0000000408667825 */ /* 0x000fe200078e0202 */
[----:B------:R-:W-:Y:S02]  /*c6ba0*/  IADD3 R10, R6, 0x63, RZ ;  /* 0x00000063060a7810 */ /* 0x000fe40007ffe0ff */
[----:B------:R-:W2:Y:S03]  /*c6bb0*/  LDL.LU R188, [R1+0x4bc] ;  /* 0x0004bc0001bc7983 */ /* 0x000ea60000300800 */
[----:B------:R-:W4:Y:S01]  /*c6bc0*/  LDC.64 R100, c[0x0][0x228] ;  /* 0x00008a00ff647b82 */ /* 0x000f220000000a00 */
[----:B------:R1:W-:Y:S01]  /*c6bd0*/  @P6 STG.E desc[UR60][R102.64], R204 ;  /* 0x000000cc66006986 */ /* 0x0003e2000c10193c */
[----:B------:R-:W-:Y:S01]  /*c6be0*/  ISETP.LT.AND P6, PT, R7, R104, !P5 ;  /* 0x000000680700720c */ /* 0x000fe20006fc1270 */
[----:B------:R-:W-:Y:S01]  /*c6bf0*/  IMAD.IADD R104, R8, 0x1, R0 ;  /* 0x0000000108687824 */ /* 0x000fe200078e0200 */
[----:B------:R-:W-:-:S02]  /*c6c00*/  ISETP.LT.AND P5, PT, R9, R110, !P5 ;  /* 0x0000006e0900720c */ /* 0x000fc40006fa1270 */
[----:B-1----:R-:W-:Y:S01]  /*c6c10*/  ISETP.GE.AND P1, PT, R10, R106, PT ;  /* 0x0000006a0a00720c */ /* 0x002fe20003f26270 */
[----:B------:R-:W-:Y:S01]  /*c6c20*/  IMAD.WIDE R106, R104, 0x4, R2 ;  /* 0x00000004686a7825 */ /* 0x000fe200078e0202 */
[----:B------:R-:W-:Y:S01]  /*c6c30*/  IADD3 R10, R6, 0x64, RZ ;  /* 0x00000064060a7810 */ /* 0x000fe20007ffe0ff */
[----:B------:R-:W1:Y:S02]  /*c6c40*/  LDC R110, c[0x0][0x228] ;  /* 0x00008a00ff6e7b82 */ /* 0x000e640000000800 */
[----:B------:R-:W-:-:S04]  /*c6c50*/  IMAD.WIDE R102, R8, 0x4, R4 ;  /* 0x0000000408667825 */ /* 0x000fc800078e0204 */
[C---:B------:R-:W-:Y:S01]  /*c6c60*/  IMAD.IADD R8, R104.reuse, 0x1, R0 ;  /* 0x0000000168087824 */ /* 0x040fe200078e0200 */
[----:B------:R4:W-:Y:S01]  /*c6c70*/  @P4 STG.E desc[UR60][R102.64], R111 ;  /* 0x0000006f66004986 */ /* 0x0009e2000c10193c */
[----:B------:R-:W-:Y:S01]  /*c6c80*/  ISETP.LT.AND P4, PT, R7, R105, !P1 ;  /* 0x000000690700720c */ /* 0x000fe20004f81270 */
[----:B------:R-:W-:Y:S02]  /*c6c90*/  IMAD.WIDE R104, R104, 0x4, R4 ;  /* 0x0000000468687825 */ /* 0x000fe400078e0204 */
[----:B------:R4:W-:Y:S02]  /*c6ca0*/  @P6 STG.E desc[UR60][R106.64], R150 ;  /* 0x000000966a006986 */ /* 0x0009e4000c10193c */
[----:B----4-:R-:W-:Y:S02]  /*c6cb0*/  ISETP.GE.AND P6, PT, R10, R109, PT ;  /* 0x0000006d0a00720c */ /* 0x010fe40003fc6270 */
[----:B------:R-:W-:Y:S01]  /*c6cc0*/  ISETP.LT.AND P1, PT, R9, R12, !P1 ;  /* 0x0000000c0900720c */ /* 0x000fe20004f21270 */
[----:B------:R-:W-:Y:S01]  /*c6cd0*/  @P5 STG.E desc[UR60][R104.64], R113 ;  /* 0x0000007168005986 */ /* 0x000fe2000c10193c */
[----:B------:R-:W-:Y:S01]  /*c6ce0*/  ISETP.LT.AND P5, PT, R7, R112, !P6 ;  /* 0x000000700700720c */ /* 0x000fe200077a1270 */
[----:B------:R-:W-:Y:S01]  /*c6cf0*/  IMAD.IADD R10, R8, 0x1, R0 ;  /* 0x00000001080a7824 */ /* 0x000fe200078e0200 */
[----:B------:R-:W-:Y:S01]  /*c6d00*/  IADD3 R12, R6, 0x65, RZ ;  /* 0x00000065060c7810 */ /* 0x000fe20007ffe0ff */
[----:B------:R-:W4:Y:S01]  /*c6d10*/  LDC.64 R102, c[0x0][0x228] ;  /* 0x00008a00ff667b82 */ /* 0x000f220000000a00 */
[----:B------:R-:W-:-:S07]  /*c6d20*/  IMAD.WIDE R106, R8, 0x4, R2 ;  /* 0x00000004086a7825 */ /* 0x000fce00078e0202 */
[----:B------:R-:W4:Y:S01]  /*c6d30*/  LDC R111, c[0x0][0x22c] ;  /* 0x00008b00ff6f7b82 */ /* 0x000f220000000800 */
[----:B------:R1:W-:Y:S01]  /*c6d40*/  @P4 STG.E desc[UR60][R106.64], R205 ;  /* 0x000000cd6a004986 */ /* 0x0003e2000c10193c */
[----:B------:R-:W-:Y:S01]  /*c6d50*/  ISETP.GE.AND P4, PT, R12, R108, PT ;  /* 0x0000006c0c00720c */ /* 0x000fe20003f86270 */
[----:B------:R-:W-:-:S05]  /*c6d60*/  IMAD.WIDE R108, R10, 0x4, R2 ;  /* 0x000000040a6c7825 */ /* 0x000fca00078e0202 */
[----:B------:R-:W3:Y:S01]  /*c6d70*/  LDC R12, c[0x0][0x228] ;  /* 0x00008a00ff0c7b82 */ /* 0x000ee20000000800 */
[----:B-1----:R-:W-:-:S07]  /*c6d80*/  IMAD.WIDE R106, R8, 0x4, R4 ;  /* 0x00000004086a7825 */ /* 0x002fce00078e0204 */
[----:B------:R-:W1:Y:S01]  /*c6d90*/  LDC R113, c[0x0][0x22c] ;  /* 0x00008b00ff717b82 */ /* 0x000e620000000800 */
[----:B------:R-:W-:Y:S04]  /*c6da0*/  @P1 STG.E desc[UR60][R106.64], R148 ;  /* 0x000000946a001986 */ /* 0x000fe8000c10193c */
[----:B------:R4:W-:Y:S01]  /*c6db0*/  @P5 STG.E desc[UR60][R108.64], R189 ;  /* 0x000000bd6c005986 */ /* 0x0009e2000c10193c */
[----:B------:R-:W-:Y:S02]  /*c6dc0*/  ISETP.LT.AND P6, PT, R9, R100, !P6 ;  /* 0x000000640900720c */ /* 0x000fe400077c1270 */
[----:B------:R-:W1:Y:S01]  /*c6dd0*/  LDC.64 R104, c[0x0][0x228] ;  /* 0x00008a00ff687b82 */ /* 0x000e620000000a00 */
[----:B------:R-:W-:-:S07]  /*c6de0*/  IADD3 R8, R6, 0x66, RZ ;  /* 0x0000006606087810 */ /* 0x000fce0007ffe0ff */
[----:B------:R-:W1:Y:S01]  /*c6df0*/  LDC R112, c[0x0][0x228] ;  /* 0x00008a00ff707b82 */ /* 0x000e620000000800 */
[----:B----4-:R-:W4:Y:S04]  /*c6e00*/  LDL.LU R189, [R1+0xbc] ;  /* 0x0000bc0001bd7983 */ /* 0x010f280000300800 */
[----:B------:R-:W4:Y:S01]  /*c6e10*/  LDL.LU R151, [R1+0x4c0] ;  /* 0x0004c00001977983 */ /* 0x000f220000300800 */
[----:B------:R-:W-:Y:S01]  /*c6e20*/  ISETP.LT.AND P5, PT, R7, R110, !P4 ;  /* 0x0000006e0700720c */ /* 0x000fe200067a1270 */
[C---:B------:R-:W-:Y:S01]  /*c6e30*/  IMAD.WIDE R106, R10.reuse, 0x4, R4 ;  /* 0x000000040a6a7825 */ /* 0x040fe200078e0204 */
[----:B------:R-:W1:Y:S01]  /*c6e40*/  LDC R148, c[0x0][0x22c] ;  /* 0x00008b00ff947b82 */ /* 0x000e620000000800 */
[----:B------:R-:W4:Y:S04]  /*c6e50*/  LDL.LU R238, [R1+0x8d0] ;  /* 0x0008d00001ee7983 */ /* 0x000f280000300800 */
[----:B------:R-:W4:Y:S01]  /*c6e60*/  LDL.LU R250, [R1+0xc0] ;  /* 0x0000c00001fa7983 */ /* 0x000f220000300800 */
[----:B------:R-:W-:Y:S01]  /*c6e70*/  IMAD.IADD R10, R10, 0x1, R0 ;  /* 0x000000010a0a7824 */ /* 0x000fe200078e0200 */
[----:B------:R-:W-:Y:S01]  /*c6e80*/  ISETP.LT.AND P4, PT, R9, R102, !P4 ;  /* 0x000000660900720c */ /* 0x000fe20006781270 */
[----:B------:R-:W1:Y:S01]  /*c6e90*/  LDC R100, c[0x0][0x228] ;  /* 0x00008a00ff647b82 */ /* 0x000e620000000800 */
[----:B------:R-:W4:Y:S01]  /*c6ea0*/  LDL.LU R249, [R1+0xd0] ;  /* 0x0000d00001f97983 */ /* 0x000f220000300800 */
[----:B------:R-:W-:Y:S01]  /*c6eb0*/  IMAD.WIDE R108, R10, 0x4, R2 ;  /* 0x000000040a6c7825 */ /* 0x000fe200078e0202 */
[----:B------:R-:W-:-:S02]  /*c6ec0*/  ISETP.GE.AND P1, PT, R8, R111, PT ;  /* 0x0000006f0800720c */ /* 0x000fc40003f26270 */
[----:B------:R-:W4:Y:S03]  /*c6ed0*/  LDL.LU R248, [R1+0x4c4] ;  /* 0x0004c40001f87983 */ /* 0x000f260000300800 */
[----:B------:R-:W1:Y:S01]  /*c6ee0*/  LDC R102, c[0x0][0x22c] ;  /* 0x00008b00ff667b82 */ /* 0x000e620000000800 */
[----:B------:R-:W4:Y:S01]  /*c6ef0*/  LDL.LU R243, [R1+0x8d4] ;  /* 0x0008d40001f37983 */ /* 0x000f220000300800 */
[----:B------:R-:W-:-:S03]  /*c6f00*/  IMAD.WIDE R110, R10, 0x4, R4 ;  /* 0x000000040a6e7825 */ /* 0x000fc600078e0204 */
[----:B------:R-:W4:Y:S03]  /*c6f10*/  LDL.LU R242, [R1+0xc4] ;  /* 0x0000c40001f27983 */ /* 0x000f260000300800 */
[----:B------:R-:W4:Y:S01]  /*c6f20*/  LDC R150, c[0x0][0x22c] ;  /* 0x00008b00ff967b82 */ /* 0x000f220000000800 */
[----:B------:R-:W4:Y:S04]  /*c6f30*/  LDL.LU R198, [R1+0xd4] ;  /* 0x0000d40001c67983 */ /* 0x000f280000300800 */
[----:B------:R-:W4:Y:S04]  /*c6f40*/  LDL.LU R199, [R1+0x4c8] ;  /* 0x0004c80001c77983 */ /* 0x000f280000300800 */
[----:B---3--:R3:W-:Y:S04]  /*c6f50*/  @P6 STG.E desc[UR60][R106.64], R114 ;  /* 0x000000726a006986 */ /* 0x0087e8000c10193c */
[----:B------:R1:W-:Y:S01]  /*c6f60*/  @P5 STG.E desc[UR60][R108.64], R206 ;  /* 0x000000ce6c005986 */ /* 0x0003e2000c10193c */
[----:B------:R-:W-:Y:S01]  /*c6f70*/  ISETP.LT.AND P5, PT, R7, R12, !P1 ;  /* 0x0000000c0700720c */ /* 0x000fe20004fa1270 */
[----:B------:R-:W-:Y:S01]  /*c6f80*/  IMAD.IADD R12, R10, 0x1, R0 ;  /* 0x000000010a0c7824 */ /* 0x000fe200078e0200 */
[----:B---3--:R-:W3:Y:S01]  /*c6f90*/  LDC.64 R106, c[0x0][0x228] ;  /* 0x00008a00ff6a7b82 */ /* 0x008ee20000000a00 */
[----:B--2---:R2:W-:Y:S01]  /*c6fa0*/  @P4 STG.E desc[UR60][R110.64], R115 ;  /* 0x000000736e004986 */ /* 0x0045e2000c10193c */
[----:B------:R-:W-:-:S06]  /*c6fb0*/  IADD3 R8, R6, 0x67, RZ ;  /* 0x0000006706087810 */ /* 0x000fcc0007ffe0ff */
[----:B-1----:R-:W1:Y:S01]  /*c6fc0*/  LDC.64 R108, c[0x0][0x228] ;  /* 0x00008a00ff6c7b82 */ /* 0x002e620000000a00 */
[----:B--2---:R-:W-:-:S07]  /*c6fd0*/  IMAD.WIDE R114, R12, 0x4, R2 ;  /* 0x000000040c727825 */ /* 0x004fce00078e0202 */
[----:B------:R-:W2:Y:S01]  /*c6fe0*/  LDC.64 R110, c[0x0][0x228] ;  /* 0x00008a00ff6e7b82 */ /* 0x000ea20000000a00 */
[----:B------:R3:W-:Y:S04]  /*c6ff0*/  @P5 STG.E desc[UR60][R114.64], R145 ;  /* 0x0000009172005986 */ /* 0x0007e8000c10193c */
[----:B---3--:R-:W3:Y:S04]  /*c7000*/  LDL.LU R145, [R1+0x8d8] ;  /* 0x0008d80001917983 */ /* 0x008ee80000300800 */
[----:B------:R-:W3:Y:S04]  /*c7010*/  LDL.LU R146, [R1+0xc8] ;  /* 0x0000c80001927983 */ /* 0x000ee80000300800 */
[----:B------:R-:W3:Y:S04]  /*c7020*/  LDL.LU R147, [R1+0xd8] ;  /* 0x0000d80001937983 */ /* 0x000ee80000300800 */
[----:B------:R-:W3:Y:S01]  /*c7030*/  LDL.LU R144, [R1+0x4cc] ;  /* 0x0004cc0001907983 */ /* 0x000ee20000300800 */
[----:B------:R-:W-:-:S02]  /*c7040*/  ISETP.GE.AND P6, PT, R8, R113, PT ;  /* 0x000000710800720c */ /* 0x000fc40003fc6270 */
[----:B------:R-:W-:Y:S02]  /*c7050*/  ISETP.LT.AND P1, PT, R9, R104, !P1 ;  /* 0x000000680900720c */ /* 0x000fe40004f21270 */
[----:B------:R-:W1:Y:S01]  /*c7060*/  LDC R104, c[0x0][0x228] ;  /* 0x00008a00ff687b82 */ /* 0x000e620000000800 */
[----:B------:R-:W-:Y:S01]  /*c7070*/  ISETP.LT.AND P4, PT, R7, R112, !P6 ;  /* 0x000000700700720c */ /* 0x000fe20007781270 */
[----:B------:R-:W-:Y:S01]  /*c7080*/  IMAD.IADD R8, R12, 0x1, R0 ;  /* 0x000000010c087824 */ /* 0x000fe200078e0200 */
[----:B------:R-:W-:Y:S01]  /*c7090*/  IADD3 R10, R6, 0x68, RZ ;  /* 0x00000068060a7810 */ /* 0x000fe20007ffe0ff */
[----:B------:R-:W-:Y:S01]  /*c70a0*/  IMAD.WIDE R112, R12, 0x4, R4 ;  /* 0x000000040c707825 */ /* 0x000fe200078e0204 */
[----:B------:R-:W-:Y:S02]  /*c70b0*/  ISETP.LT.AND P6, PT, R9, R106, !P6 ;  /* 0x0000006a0900720c */ /* 0x000fe400077c1270 */
[----:B------:R-:W-:Y:S01]  /*c70c0*/  ISETP.GE.AND P5, PT, R10, R148, PT ;  /* 0x000000940a00720c */ /* 0x000fe20003fa6270 */
[----:B------:R-:W-:Y:S01]  /*c70d0*/  IMAD.WIDE R114, R8, 0x4, R2 ;  /* 0x0000000408727825 */ /* 0x000fe200078e0202 */
[----:B------:R-:W-:Y:S01]  /*c70e0*/  IADD3 R10, R6, 0x69, RZ ;  /* 0x00000069060a7810 */ /* 0x000fe20007ffe0ff */
[----:B------:R-:W1:Y:S01]  /*c70f0*/  LDC R12, c[0x0][0x22c] ;  /* 0x00008b00ff0c7b82 */ /* 0x000e620000000800 */
[----:B------:R2:W-:Y:S01]  /*c7100*/  @P1 STG.E desc[UR60][R112.64], R188 ;  /* 0x000000bc70001986 */ /* 0x0005e2000c10193c */
[----:B------:R-:W-:-:S03]  /*c7110*/  ISETP.LT.AND P1, PT, R7, R100, !P5 ;  /* 0x000000640700720c */ /* 0x000fc60006f21270 */
[----:B------:R2:W-:Y:S01]  /*c7120*/  @P4 STG.E desc[UR60][R114.64], R207 ;  /* 0x000000cf72004986 */ /* 0x0005e2000c10193c */
[----:B------:R-:W-:Y:S02]  /*c7130*/  ISETP.GE.AND P4, PT, R10, R102, PT ;  /* 0x000000660a00720c */ /* 0x000fe40003f86270 */
[----:B------:R-:W1:Y:S01]  /*c7140*/  LDC R100, c[0x0][0x228] ;  /* 0x00008a00ff647b82 */ /* 0x000e620000000800 */
[C---:B------:R-:W-:Y:S02]  /*c7150*/  IMAD.IADD R10, R8.reuse, 0x1, R0 ;  /* 0x00000001080a7824 */ /* 0x040fe400078e0200 */
[----:B--2---:R-:W-:Y:S01]  /*c7160*/  IMAD.WIDE R112, R8, 0x4, R4 ;  /* 0x0000000408707825 */ /* 0x004fe200078e0204 */
[----:B------:R-:W2:Y:S04]  /*c7170*/  LDL.LU R188, [R1+0xcc] ;  /* 0x0000cc0001bc7983 */ /* 0x000ea80000300800 */
[----:B------:R-:W1:Y:S01]  /*c7180*/  LDC R106, c[0x0][0x22c] ;  /* 0x00008b00ff6a7b82 */ /* 0x000e620000000800 */
[----:B------:R-:W-:Y:S01]  /*c7190*/  IMAD.WIDE R148, R10, 0x4, R2 ;  /* 0x000000040a947825 */ /* 0x000fe200078e0202 */
[----:B------:R-:W-:-:S06]  /*c71a0*/  ISETP.LT.AND P5, PT, R9, R110, !P5 ;  /* 0x0000006e0900720c */ /* 0x000fcc0006fa1270 */
[----:B------:R-:W1:Y:S01]  /*c71b0*/  LDC.64 R114, c[0x0][0x228] ;  /* 0x00008a00ff727b82 */ /* 0x000e620000000a00 */
[----:B------:R-:W-:Y:S01]  /*c71c0*/  IADD3 R8, R6, 0x6a, RZ ;  /* 0x0000006a06087810 */ /* 0x000fe20007ffe0ff */
[----:B----4-:R4:W-:Y:S01]  /*c71d0*/  @P6 STG.E desc[UR60][R112.64], R189 ;  /* 0x000000bd70006986 */ /* 0x0109e2000c10193c */
[----:B-1----:R-:W-:-:S03]  /*c71e0*/  ISETP.LT.AND P6, PT, R7, R104, !P4 ;  /* 0x000000680700720c */ /* 0x002fc600067c1270 */
[----:B------:R1:W-:Y:S02]  /*c71f0*/  @P1 STG.E desc[UR60][R148.64], R151 ;  /* 0x0000009794001986 */ /* 0x0003e4000c10193c */
[----:B------:R-:W1:Y:S01]  /*c7200*/  LDC R102, c[0x0][0x228] ;  /* 0x00008a00ff667b82 */ /* 0x000e620000000800 */
[----:B------:R-:W-:Y:S01]  /*c7210*/  ISETP.GE.AND P1, PT, R8, R150, PT ;  /* 0x000000960800720c */ /* 0x000fe20003f26270 */
[----:B------:R-:W-:-:S04]  /*c7220*/  IMAD.IADD R8, R10, 0x1, R0 ;  /* 0x000000010a087824 */ /* 0x000fc800078e0200 */
[----:B------:R-:W-:Y:S01]  /*c7230*/  IMAD.WIDE R204, R8, 0x4, R2 ;  /* 0x0000000408cc7825 */ /* 0x000fe200078e0202 */
[----:B----4-:R-:W4:Y:S01]  /*c7240*/  LDL.LU R189, [R1+0xdc] ;  /* 0x0000dc0001bd7983 */ /* 0x010f220000300800 */
[----:B------:R-:W1:Y:S02]  /*c7250*/  LDC R110, c[0x0][0x228] ;  /* 0x00008a00ff6e7b82 */ /* 0x000e640000000800 */
[----:B------:R-:W-:-:S06]  /*c7260*/  IMAD.WIDE R112, R10, 0x4, R4 ;  /* 0x000000040a707825 */ /* 0x000fcc00078e0204 */
[----:B-1----:R-:W1:Y:S01]  /*c7270*/  LDC.64 R148, c[0x0][0x228] ;  /* 0x00008a00ff947b82 */ /* 0x002e620000000a00 */
[----:B------:R-:W-:Y:S01]  /*c7280*/  ISETP.LT.AND P4, PT, R9, R108, !P4 ;  /* 0x0000006c0900720c */ /* 0x000fe20006781270 */
[----:B------:R1:W-:Y:S01]  /*c7290*/  @P5 STG.E desc[UR60][R112.64], R238 ;  /* 0x000000ee70005986 */ /* 0x0003e2000c10193c */
[----:B------:R-:W-:-:S05]  /*c72a0*/  IADD3 R10, R6, 0x6b, RZ ;  /* 0x0000006b060a7810 */ /* 0x000fca0007ffe0ff */
[----:B------:R-:W1:Y:S01]  /*c72b0*/  LDC.64 R150, c[0x0][0x228] ;  /* 0x00008a00ff967b82 */ /* 0x000e620000000a00 */
[----:B------:R1:W-:Y:S01]  /*c72c0*/  @P6 STG.E desc[UR60][R204.64], R250 ;  /* 0x000000facc006986 */ /* 0x0003e2000c10193c */
[----:B------:R-:W-:Y:S02]  /*c72d0*/  ISETP.LT.AND P6, PT, R7, R100, !P1 ;  /* 0x000000640700720c */ /* 0x000fe40004fc1270 */
[----:B------:R-:W-:Y:S01]  /*c72e0*/  ISETP.GE.AND P5, PT, R10, R12, PT ;  /* 0x0000000c0a00720c */ /* 0x000fe20003fa6270 */
[C---:B------:R-:W-:Y:S01]  /*c72f0*/  IMAD.IADD R10, R8.reuse, 0x1, R0 ;  /* 0x00000001080a7824 */ /* 0x040fe200078e0200 */
[----:B------:R-:W-:Y:S01]  /*c7300*/  ISETP.LT.AND P1, PT, R9, R114, !P1 ;  /* 0x000000720900720c */ /* 0x000fe20004f21270 */
[----:B-1----:R-:W-:Y:S01]  /*c7310*/  IMAD.WIDE R112, R8, 0x4, R4 ;  /* 0x0000000408707825 */ /* 0x002fe200078e0204 */
[----:B------:R-:W-:Y:S01]  /*c7320*/  IADD3 R12, R6, 0x6c, RZ ;  /* 0x0000006c060c7810 */ /* 0x000fe20007ffe0ff */
[----:B------:R-:W1:Y:S02]  /*c7330*/  LDC R100, c[0x0][0x22c] ;  /* 0x00008b00ff647b82 */ /* 0x000e640000000800 */
[----:B------:R-:W-:Y:S01]  /*c7340*/  IMAD.WIDE R206, R10, 0x4, R2 ;  /* 0x000000040ace7825 */ /* 0x000fe200078e0202 */
[----:B------:R1:W-:Y:S01]  /*c7350*/  @P4 STG.E desc[UR60][R112.64], R249 ;  /* 0x000000f970004986 */ /* 0x0003e2000c10193c */
[----:B------:R-:W-:-:S03]  /*c7360*/  ISETP.LT.AND P4, PT, R7, R102, !P5 ;  /* 0x000000660700720c */ /* 0x000fc60006f81270 */
[----:B------:R1:W-:Y:S01]  /*c7370*/  @P6 STG.E desc[UR60][R206.64], R248 ;  /* 0x000000f8ce006986 */ /* 0x0003e2000c10193c */
[----:B------:R-:W-:Y:S01]  /*c7380*/  ISETP.GE.AND P6, PT, R12, R106, PT ;  /* 0x0000006a0c00720c */ /* 0x000fe20003fc6270 */
[C---:B------:R-:W-:Y:S01]  /*c7390*/  IMAD.IADD R8, R10.reuse, 0x1, R0 ;  /* 0x000000010a087824 */ /* 0x040fe200078e0200 */
[----:B------:R-:W-:Y:S01]  /*c73a0*/  ISETP.LT.AND P5, PT, R9, R148, !P5 ;  /* 0x000000940900720c */ /* 0x000fe20006fa1270 */
[----:B------:R-:W1:Y:S02]  /*c73b0*/  LDC.64 R204, c[0x0][0x228] ;  /* 0x00008a00ffcc7b82 */ /* 0x000e640000000a00 */
[----:B-1----:R-:W-:-:S06]  /*c73c0*/  IMAD.WIDE R112, R10, 0x4, R4 ;  /* 0x000000040a707825 */ /* 0x002fcc00078e0204 */
[----:B------:R-:W1:Y:S01]  /*c73d0*/  LDC R104, c[0x0][0x228] ;  /* 0x00008a00ff687b82 */ /* 0x000e620000000800 */
[----:B------:R-:W-:Y:S01]  /*c73e0*/  @P1 STG.E desc[UR60][R112.64], R243 ;  /* 0x000000f370001986 */ /* 0x000fe2000c10193c */
[----:B------:R-:W-:Y:S02]  /*c73f0*/  ISETP.LT.AND P1, PT, R9, R150, !P6 ;  /* 0x000000960900720c */ /* 0x000fe40007721270 */
[----:B------:R-:W-:Y:S01]  /*c7400*/  ISETP.LT.AND P6, PT, R7, R110, !P6 ;  /* 0x0000006e0700720c */ /* 0x000fe200077c1270 */
[----:B------:R-:W-:-:S03]  /*c7410*/  IMAD.WIDE R206, R8, 0x4, R2 ;  /* 0x0000000408ce7825 */ /* 0x000fc600078e0202 */
[----:B------:R-:W1:Y:S01]  /*c7420*/  LDC R108, c[0x0][0x228] ;  /* 0x00008a00ff6c7b82 */ /* 0x000e620000000800 */
[C---:B------:R-:W-:Y:S01]  /*c7430*/  IMAD.WIDE R208, R8.reuse, 0x4, R4 ;  /* 0x0000000408d07825 */ /* 0x040fe200078e0204 */
[----:B------:R1:W-:Y:S03]  /*c7440*/  @P4 STG.E desc[UR60][R206.64], R242 ;  /* 0x000000f2ce004986 */ /* 0x0003e6000c10193c */
[----:B------:R-:W-:Y:S01]  /*c7450*/  IMAD.IADD R10, R8, 0x1, R0 ;  /* 0x00000001080a7824 */ /* 0x000fe200078e0200 */
[----:B------:R1:W-:Y:S01]  /*c7460*/  @P5 STG.E desc[UR60][R208.64], R198 ;  /* 0x000000c6d0005986 */ /* 0x0003e2000c10193c */
[----:B------:R-:W-:Y:S01]  /*c7470*/  IADD3 R12, R6, 0x6d, RZ ;  /* 0x0000006d060c7810 */ /* 0x000fe20007ffe0ff */
[----:B------:R-:W3:Y:S01]  /*c7480*/  LDC R106, c[0x0][0x22c] ;  /* 0x00008b00ff6a7b82 */ /* 0x000ee20000000800 */
[----:B-1----:R-:W-:-:S07]  /*c7490*/  IMAD.WIDE R206, R10, 0x4, R2 ;  /* 0x000000040ace7825 */ /* 0x002fce00078e0202 */
[----:B------:R-:W1:Y:S01]  /*c74a0*/  LDC R114, c[0x0][0x22c] ;  /* 0x00008b00ff727b82 */ /* 0x000e620000000800 */
[----:B------:R-:W-:Y:S01]  /*c74b0*/  IMAD.WIDE R208, R10, 0x4, R4 ;  /* 0x000000040ad07825 */ /* 0x000fe200078e0204 */
[----:B------:R1:W-:Y:S01]  /*c74c0*/  @P6 STG.E desc[UR60][R206.64], R199 ;  /* 0x000000c7ce006986 */ /* 0x0003e2000c10193c */
[----:B------:R-:W-:-:S04]  /*c74d0*/  ISETP.GE.AND P4, PT, R12, R100, PT ;  /* 0x000000640c00720c */ /* 0x000fc80003f86270 */
[----:B------:R-:W-:Y:S01]  /*c74e0*/  ISETP.LT.AND P6, PT, R9, R204, !P4 ;  /* 0x000000cc0900720c */ /* 0x000fe200067c1270 */
[----:B------:R-:W3:Y:S01]  /*c74f0*/  LDC.64 R112, c[0x0][0x228] ;  /* 0x00008a00ff707b82 */ /* 0x000ee20000000a00 */
[C---:B------:R-:W-:Y:S02]  /*c7500*/  ISETP.LT.AND P4, PT, R7.reuse, R104, !P4 ;  /* 0x000000680700720c */ /* 0x040fe40006781270 */
[----:B------:R-:W-:Y:S02]  /*c7510*/  IADD3 R12, R10, R0, RZ ;  /* 0x000000000a0c7210 */ /* 0x000fe40007ffe0ff */
[----:B------:R-:W-:-:S03]  /*c7520*/  ISETP.LT.AND P5, PT, R7, R108, !P2 ;  /* 0x0000006c0700720c */ /* 0x000fc600057a1270 */
[C---:B------:R-:W-:Y:S01]  /*c7530*/  IMAD.WIDE R212, R12.reuse, 0x4, R2 ;  /* 0x000000040cd47825 */ /* 0x040fe200078e0202 */
[----:B------:R-:W2:Y:S03]  /*c7540*/  LDC R102, c[0x0][0x228] ;  /* 0x00008a00ff667b82 */ /* 0x000ea60000000800 */
[----:B------:R-:W-:-:S04]  /*c7550*/  IMAD.WIDE R210, R12, 0x4, R4 ;  /* 0x000000040cd27825 */ /* 0x000fc800078e0204 */
[----:B------:R-:W-:Y:S01]  /*c7560*/  IMAD.IADD R8, R12, 0x1, R0 ;  /* 0x000000010c087824 */ /* 0x000fe200078e0200 */
[----:B------:R-:W2:Y:S08]  /*c7570*/  LDC R104, c[0x0][0x22c] ;  /* 0x00008b00ff687b82 */ /* 0x000eb00000000800 */
[----:B-1----:R-:W1:Y:S08]  /*c7580*/  LDC.64 R206, c[0x0][0x228] ;  /* 0x00008a00ffce7b82 */ /* 0x002e700000000a00 */
[----:B------:R-:W4:Y:S01]  /*c7590*/  LDC R110, c[0x0][0x228] ;  /* 0x00008a00ff6e7b82 */ /* 0x000f220000000800 */
[----:B---3--:R3:W-:Y:S01]  /*c75a0*/  @P1 STG.E desc[UR60][R208.64], R145 ;  /* 0x00000091d0001986 */ /* 0x0087e2000c10193c */
[C---:B------:R-:W-:Y:S01]  /*c75b0*/  VIADD R100, R6.reuse, 0x73 ;  /* 0x0000007306647836 */ /* 0x040fe20000000000 */
[----:B------:R-:W-:-:S05]  /*c75c0*/  IADD3 R10, R6, 0x6f, RZ ;  /* 0x0000006f060a7810 */ /* 0x000fca0007ffe0ff */
[----:B------:R-:W4:Y:S01]  /*c75d0*/  LDC R108, c[0x0][0x228] ;  /* 0x00008a00ff6c7b82 */ /* 0x000f220000000800 */
[----:B---3--:R-:W3:Y:S07]  /*c75e0*/  LDL.LU R145, [R1+0x8dc] ;  /* 0x0008dc0001917983 */ /* 0x008eee0000300800 */
[----:B------:R-:W3:Y:S01]  /*c75f0*/  LDC.64 R208, c[0x0][0x228] ;  /* 0x00008a00ffd07b82 */ /* 0x000ee20000000a00 */
        /* <DEDUP_REMOVED lines=10> */
[----:B------:R1:W-:Y:S04]  /*c76a0*/  @P4 STG.E desc[UR60][R212.64], R146 ;  /* 0x00000092d4004986 */ /* 0x0003e8000c10193c */
[----:B------:R2:W-:Y:S04]  /*c76b0*/  @P6 STG.E desc[UR60][R210.64], R147 ;  /* 0x00000093d2006986 */ /* 0x0005e8000c10193c */
[----:B-1----:R-:W4:Y:S01]  /*c76c0*/  LDL.LU R146, [R1+0x4d8] ;  /* 0x0004d80001927983 */ /* 0x002f220000300800 */
[----:B------:R-:W-:-:S03]  /*c76d0*/  IMAD.WIDE R212, R8, 0x4, R2 ;  /* 0x0000000408d47825 */ /* 0x000fc600078e0202 */
[----:B--2---:R-:W2:Y:S01]  /*c76e0*/  LDL.LU R147, [R1+0xe8] ;  /* 0x0000e80001937983 */ /* 0x004ea20000300800 */
[----:B------:R-:W-:Y:S01]  /*c76f0*/  ISETP.GE.AND P1, PT, R100, R106, PT ;  /* 0x0000006a6400720c */ /* 0x000fe20003f26270 */
[----:B------:R-:W1:Y:S02]  /*c7700*/  LDC.64 R210, c[0x0][0x228] ;  /* 0x00008a00ffd27b82 */ /* 0x000e640000000a00 */
[----:B------:R1:W-:Y:S01]  /*c7710*/  @P5 STG.E desc[UR60][R212.64], R144 ;  /* 0x00000090d4005986 */ /* 0x0003e2000c10193c */
[----:B------:R-:W-:Y:S02]  /*c7720*/  ISETP.GE.AND P4, PT, R10, R114, PT ;  /* 0x000000720a00720c */ /* 0x000fe40003f86270 */
[----:B------:R-:W-:-:S03]  /*c7730*/  ISETP.LT.AND P2, PT, R9, R112, !P2 ;  /* 0x000000700900720c */ /* 0x000fc60005741270 */
[----:B------:R-:W4:Y:S01]  /*c7740*/  LDC R106, c[0x0][0x22c] ;  /* 0x00008b00ff6a7b82 */ /* 0x000f220000000800 */
[----:B-1----:R-:W2:Y:S01]  /*c7750*/  LDL.LU R144, [R1+0xc4c] ;  /* 0x000c4c0001907983 */ /* 0x002ea20000300800 */
[----:B------:R-:W-:-:S06]  /*c7760*/  ISETP.LT.AND P6, PT, R7, R102, !P4 ;  /* 0x000000660700720c */ /* 0x000fcc00067c1270 */
[----:B------:R-:W1:Y:S01]  /*c7770*/  LDC R100, c[0x0][0x22c] ;  /* 0x00008b00ff647b82 */ /* 0x000e620000000800 */
[----:B------:R-:W-:Y:S01]  /*c7780*/  IADD3 R12, R6, 0x70, RZ ;  /* 0x00000070060c7810 */ /* 0x000fe20007ffe0ff */
[C---:B------:R-:W-:Y:S02]  /*c7790*/  IMAD.IADD R10, R8.reuse, 0x1, R0 ;  /* 0x00000001080a7824 */ /* 0x040fe400078e0200 */
[----:B------:R-:W-:Y:S01]  /*c77a0*/  IMAD.WIDE R212, R8, 0x4, R4 ;  /* 0x0000000408d47825 */ /* 0x000fe200078e0204 */
[----:B------:R-:W-:Y:S02]  /*c77b0*/  ISETP.GE.AND P5, PT, R12, R104, PT ;  /* 0x000000680c00720c */ /* 0x000fe40003fa6270 */
[----:B------:R-:W-:Y:S01]  /*c77c0*/  ISETP.LT.AND P4, PT, R9, R206, !P4 ;  /* 0x000000ce0900720c */ /* 0x000fe20006781270 */
[----:B------:R-:W1:Y:S01]  /*c77d0*/  LDC R102, c[0x0][0x228] ;  /* 0x00008a00ff667b82 */ /* 0x000e620000000800 */
[C---:B------:R-:W-:Y:S01]  /*c77e0*/  IMAD.WIDE R214, R10.reuse, 0x4, R2 ;  /* 0x000000040ad67825 */ /* 0x040fe200078e0202 */
[----:B------:R-:W-:-:S03]  /*c77f0*/  IADD3 R8, R10, R0, RZ ;  /* 0x000000000a087210 */ /* 0x000fc60007ffe0ff */
[----:B------:R-:W-:Y:S02]  /*c7800*/  VIADD R12, R6, 0x71 ;  /* 0x00000071060c7836 */ /* 0x000fe40000000000 */
[----:B------:R-:W-:Y:S01]  /*c7810*/  IMAD.WIDE R216, R8, 0x4, R2 ;  /* 0x0000000408d87825 */ /* 0x000fe200078e0202 */
[----:B------:R-:W1:Y:S01]  /*c7820*/  LDC R104, c[0x0][0x228] ;  /* 0x00008a00ff687b82 */ /* 0x000e620000000800 */
[----:B---3--:R3:W-:Y:S01]  /*c7830*/  @P2 STG.E desc[UR60][R212.64], R145 ;  /* 0x00000091d4002986 */ /* 0x0087e2000c10193c */
[----:B------:R-:W-:Y:S02]  /*c7840*/  ISETP.LT.AND P2, PT, R9, R208, !P5 ;  /* 0x000000d00900720c */ /* 0x000fe40006f41270 */
[----:B----4-:R-:W-:Y:S01]  /*c7850*/  ISETP.LT.AND P5, PT, R7, R110, !P5 ;  /* 0x0000006e0700720c */ /* 0x010fe20006fa1270 */
[----:B------:R4:W-:Y:S04]  /*c7860*/  @P6 STG.E desc[UR60][R214.64], R188 ;  /* 0x000000bcd6006986 */ /* 0x0009e8000c10193c */
[----:B---3--:R-:W3:Y:S01]  /*c7870*/  LDL.LU R145, [R1+0x8ec] ;  /* 0x0008ec0001917983 */ /* 0x008ee20000300800 */
[----:B------:R-:W1:Y:S01]  /*c7880*/  LDC.64 R212, c[0x0][0x228] ;  /* 0x00008a00ffd47b82 */ /* 0x000e620000000a00 */
[----:B----4-:R-:W-:-:S02]  /*c7890*/  IMAD.WIDE R214, R10, 0x4, R4 ;  /* 0x000000040ad67825 */ /* 0x010fc400078e0204 */
[----:B------:R-:W4:Y:S01]  /*c78a0*/  LDL.LU R188, [R1+0x4dc] ;  /* 0x0004dc0001bc7983 */ /* 0x000f220000300800 */
[----:B------:R-:W-:-:S03]  /*c78b0*/  ISETP.GE.AND P6, PT, R12, R106, PT ;  /* 0x0000006a0c00720c */ /* 0x000fc60003fc6270 */
[----:B------:R1:W-:Y:S01]  /*c78c0*/  @P4 STG.E desc[UR60][R214.64], R189 ;  /* 0x000000bdd6004986 */ /* 0x0003e2000c10193c */
[----:B------:R-:W-:Y:S01]  /*c78d0*/  IADD3 R10, R6, 0x72, RZ ;  /* 0x00000072060a7810 */ /* 0x000fe20007ffe0ff */
[----:B------:R-:W2:Y:S02]  /*c78e0*/  LDC R106, c[0x0][0x228] ;  /* 0x00008a00ff6a7b82 */ /* 0x000ea40000000800 */
[----:B------:R1:W-:Y:S01]  /*c78f0*/  @P5 STG.E desc[UR60][R216.64], R251 ;  /* 0x000000fbd8005986 */ /* 0x0003e2000c10193c */
[----:B------:R-:W-:-:S05]  /*c7900*/  ISETP.LT.AND P5, PT, R9, R210, !P6 ;  /* 0x000000d20900720c */ /* 0x000fca00077a1270 */
[----:B------:R-:W4:Y:S01]  /*c7910*/  LDC R110, c[0x0][0x228] ;  /* 0x00008a00ff6e7b82 */ /* 0x000f220000000800 */
[----:B-1----:R-:W4:Y:S01]  /*c7920*/  LDL.LU R189, [R1+0xec] ;  /* 0x0000ec0001bd7983 */ /* 0x002f220000300800 */
[C---:B------:R-:W-:Y:S01]  /*c7930*/  ISETP.LT.AND P6, PT, R7.reuse, R108, !P6 ;  /* 0x0000006c0700720c */ /* 0x040fe200077c1270 */
[----:B------:R-:W-:Y:S02]  /*c7940*/  IMAD.WIDE R216, R8, 0x4, R4 ;  /* 0x0000000408d87825 */ /* 0x000fe400078e0204 */
[----:B------:R-:W4:Y:S03]  /*c7950*/  LDL.LU R237, [R1+0xc50] ;  /* 0x000c500001ed7983 */ /* 0x000f260000300800 */
[----:B------:R-:W1:Y:S01]  /*c7960*/  LDC R108, c[0x0][0x22c] ;  /* 0x00008b00ff6c7b82 */ /* 0x000e620000000800 */
[----:B------:R-:W-:Y:S01]  /*c7970*/  ISETP.GE.AND P4, PT, R10, R100, PT ;  /* 0x000000640a00720c */ /* 0x000fe20003f86270 */
[----:B------:R-:W-:Y:S01]  /*c7980*/  IMAD.IADD R10, R8, 0x1, R0 ;  /* 0x00000001080a7824 */ /* 0x000fe200078e0200 */
[----:B------:R-:W4:Y:S04]  /*c7990*/  LDL.LU R233, [R1+0x8f0] ;  /* 0x0008f00001e97983 */ /* 0x000f280000300800 */
[----:B------:R2:W-:Y:S01]  /*c79a0*/  @P2 STG.E desc[UR60][R216.64], R230 ;  /* 0x000000e6d8002986 */ /* 0x0005e2000c10193c */
[----:B------:R-:W1:Y:S01]  /*c79b0*/  LDC.64 R214, c[0x0][0x228] ;  /* 0x00008a00ffd67b82 */ /* 0x000e620000000a00 */
[----:B------:R-:W-:Y:S01]  /*c79c0*/  ISETP.LT.AND P2, PT, R7, R102, !P4 ;  /* 0x000000660700720c */ /* 0x000fe20006741270 */
[C---:B------:R-:W-:Y:S01]  /*c79d0*/  IMAD.WIDE R222, R10.reuse, 0x4, R2 ;  /* 0x000000040ade7825 */ /* 0x040fe200078e0202 */
[C---:B------:R-:W-:Y:S01]  /*c79e0*/  IADD3 R8, R10.reuse, R0, RZ ;  /* 0x000000000a087210 */ /* 0x040fe20007ffe0ff */
[----:B------:R-:W4:Y:S04]  /*c79f0*/  LDL.LU R229, [R1+0x4e0] ;  /* 0x0004e00001e57983 */ /* 0x000f280000300800 */
[----:B------:R-:W1:Y:S01]  /*c7a00*/  LDC R100, c[0x0][0x228] ;  /* 0x00008a00ff647b82 */ /* 0x000e620000000800 */
[----:B------:R2:W-:Y:S02]  /*c7a10*/  @P6 STG.E desc[UR60][R222.64], R238 ;  /* 0x000000eede006986 */ /* 0x0005e4000c10193c */
[----:B--2---:R-:W-:Y:S01]  /*c7a20*/  IMAD.WIDE R216, R10, 0x4, R4 ;  /* 0x000000040ad87825 */ /* 0x004fe200078e0204 */
[----:B------:R-:W-:Y:S01]  /*c7a30*/  ISETP.LT.AND P4, PT, R9, R212, !P4 ;  /* 0x000000d40900720c */ /* 0x000fe20006781270 */
[----:B------:R-:W2:Y:S03]  /*c7a40*/  LDL.LU R225, [R1+0xf0] ;  /* 0x0000f00001e17983 */ /* 0x000ea60000300800 */
[----:B------:R-:W1:Y:S01]  /*c7a50*/  LDC R102, c[0x0][0x22c] ;  /* 0x00008b00ff667b82 */ /* 0x000e620000000800 */
[----:B------:R1:W-:Y:S01]  /*c7a60*/  @P5 STG.E desc[UR60][R216.64], R250 ;  /* 0x000000fad8005986 */ /* 0x0003e2000c10193c */
[----:B------:R-:W-:Y:S01]  /*c7a70*/  IMAD.WIDE R222, R8, 0x4, R2 ;  /* 0x0000000408de7825 */ /* 0x000fe200078e0202 */
[----:B------:R-:W-:-:S02]  /*c7a80*/  IADD3 R10, R6, 0x74, RZ ;  /* 0x00000074060a7810 */ /* 0x000fc40007ffe0ff */
[----:B------:R-:W2:Y:S03]  /*c7a90*/  LDL.LU R251, [R1+0xc54] ;  /* 0x000c540001fb7983 */ /* 0x000ea60000300800 */
[----:B------:R-:W1:Y:S01]  /*c7aa0*/  LDC.64 R230, c[0x0][0x228] ;  /* 0x00008a00ffe67b82 */ /* 0x000e620000000a00 */
[----:B------:R-:W-:Y:S01]  /*c7ab0*/  VIADD R12, R6, 0xa8 ;  /* 0x000000a8060c7836 */ /* 0x000fe20000000000 */
[----:B------:R1:W-:Y:S01]  /*c7ac0*/  @P2 STG.E desc[UR60][R222.64], R249 ;  /* 0x000000f9de002986 */ /* 0x0003e2000c10193c */
[----:B------:R-:W-:-:S05]  /*c7ad0*/  IMAD.WIDE R226, R8, 0x4, R4 ;  /* 0x0000000408e27825 */ /* 0x000fca00078e0204 */
[----:B-1----:R-:W1:Y:S01]  /*c7ae0*/  LDC.64 R216, c[0x0][0x228] ;  /* 0x00008a00ffd87b82 */ /* 0x002e620000000a00 */
[----:B------:R-:W-:Y:S01]  /*c7af0*/  ISETP.GE.AND P6, PT, R12, R221, PT ;  /* 0x000000dd0c00720c */ /* 0x000fe20003fc6270 */
[----:B------:R-:W2:Y:S01]  /*c7b00*/  LDL.LU R250, [R1+0x8f4] ;  /* 0x0008f40001fa7983 */ /* 0x000ea20000300800 */
[----:B------:R-:W-:-:S05]  /*c7b10*/  ISETP.LT.AND P5, PT, R7, R106, !P1 ;  /* 0x0000006a0700720c */ /* 0x000fca0004fa1270 */
[----:B------:R-:W1:Y:S01]  /*c7b20*/  LDC.64 R222, c[0x0][0x228] ;  /* 0x00008a00ffde7b82 */ /* 0x000e620000000a00 */
[----:B------:R-:W-:Y:S01]  /*c7b30*/  ISETP.GE.AND P2, PT, R10, R108, PT ;  /* 0x0000006c0a00720c */ /* 0x000fe20003f46270 */
[----:B------:R-:W-:Y:S01]  /*c7b40*/  IMAD.IADD R8, R8, 0x1, R0 ;  /* 0x0000000108087824 */ /* 0x000fe200078e0200 */
[C---:B------:R-:W-:Y:S01]  /*c7b50*/  ISETP.LT.AND P1, PT, R9.reuse, R214, !P1 ;  /* 0x000000d60900720c */ /* 0x040fe20004f21270 */
[----:B------:R1:W-:Y:S04]  /*c7b60*/  @P4 STG.E desc[UR60][R226.64], R248 ;  /* 0x000000f8e2004986 */ /* 0x0003e8000c10193c */
[----:B------:R-:W1:Y:S01]  /*c7b70*/  LDC R12, c[0x0][0x228] ;  /* 0x00008a00ff0c7b82 */ /* 0x000e620000000800 */
[----:B------:R-:W-:Y:S01]  /*c7b80*/  ISETP.LT.AND P4, PT, R9, R218, !P2 ;  /* 0x000000da0900720c */ /* 0x000fe20005781270 */
[----:B------:R-:W2:Y:S01]  /*c7b90*/  LDL.LU R249, [R1+0x4e4] ;  /* 0x0004e40001f97983 */ /* 0x000ea20000300800 */
[----:B------:R-:W-:Y:S01]  /*c7ba0*/  ISETP.LT.AND P2, PT, R7, R100, !P2 ;  /* 0x000000640700720c */ /* 0x000fe20005741270 */
[----:B------:R-:W-:Y:S01]  /*c7bb0*/  IMAD.WIDE R234, R8, 0x4, R4 ;  /* 0x0000000408ea7825 */ /* 0x000fe200078e0204 */
[----:B------:R-:W-:-:S03]  /*c7bc0*/  IADD3 R10, R6, 0x75, RZ ;  /* 0x00000075060a7810 */ /* 0x000fc60007ffe0ff */
[C---:B-1----:R-:W-:Y:S01]  /*c7bd0*/  IMAD.WIDE R226, R8.reuse, 0x4, R2 ;  /* 0x0000000408e27825 */ /* 0x042fe200078e0202 */
[----:B------:R-:W2:Y:S01]  /*c7be0*/  LDL.LU R248, [R1+0xf4] ;  /* 0x0000f40001f87983 */ /* 0x000ea20000300800 */
[----:B------:R-:W1:Y:S02]  /*c7bf0*/  LDC R100, c[0x0][0x228] ;  /* 0x00008a00ff647b82 */ /* 0x000e640000000800 */
[----:B------:R-:W-:Y:S01]  /*c7c00*/  IMAD.IADD R8, R8, 0x1, R0 ;  /* 0x0000000108087824 */ /* 0x000fe200078e0200 */
[----:B------:R1:W-:Y:S01]  /*c7c10*/  @P5 STG.E desc[UR60][R226.64], R243 ;  /* 0x000000f3e2005986 */ /* 0x0003e2000c10193c */
[----:B------:R-:W-:Y:S02]  /*c7c20*/  ISETP.GE.AND P5, PT, R10, R102, PT ;  /* 0x000000660a00720c */ /* 0x000fe40003fa6270 */
[----:B------:R-:W-:Y:S01]  /*c7c30*/  IADD3 R10, R6, 0x76, RZ ;  /* 0x00000076060a7810 */ /* 0x000fe20007ffe0ff */
[----:B------:R1:W-:Y:S01]  /*c7c40*/  @P1 STG.E desc[UR60][R234.64], R242 ;  /* 0x000000f2ea001986 */ /* 0x0003e2000c10193c */
[----:B------:R-:W-:Y:S01]  /*c7c50*/  ISETP.LT.AND P1, PT, R7, R104, !P5 ;  /* 0x000000680700720c */ /* 0x000fe20006f21270 */
[C---:B------:R-:W-:Y:S01]  /*c7c60*/  IMAD.WIDE R238, R8.reuse, 0x4, R4 ;  /* 0x0000000408ee7825 */ /* 0x040fe200078e0204 */
[----:B------:R-:W-:Y:S01]  /*c7c70*/  ISETP.LT.AND P5, PT, R9, R216, !P5 ;  /* 0x000000d80900720c */ /* 0x000fe20006fa1270 */
[----:B------:R-:W1:Y:S02]  /*c7c80*/  LDC R102, c[0x0][0x228] ;  /* 0x00008a00ff667b82 */ /* 0x000e640000000800 */
[----:B-1----:R-:W-:-:S06]  /*c7c90*/  IMAD.WIDE R226, R8, 0x4, R2 ;  /* 0x0000000408e27825 */ /* 0x002fcc00078e0202 */
[----:B------:R-:W1:Y:S01]  /*c7ca0*/  LDC.64 R234, c[0x0][0x228] ;  /* 0x00008a00ffea7b82 */ /* 0x000e620000000a00 */
[----:B------:R1:W-:Y:S01]  /*c7cb0*/  @P2 STG.E desc[UR60][R226.64], R198 ;  /* 0x000000c6e2002986 */ /* 0x0003e2000c10193c */
[----:B------:R-:W-:Y:S01]  /*c7cc0*/  ISETP.GE.AND P2, PT, R10, R223, PT ;  /* 0x000000df0a00720c */ /* 0x000fe20003f46270 */
[----:B------:R-:W-:Y:S02]  /*c7cd0*/  IMAD.IADD R8, R8, 0x1, R0 ;  /* 0x0000000108087824 */ /* 0x000fe400078e0200 */
[----:B------:R1:W-:Y:S01]  /*c7ce0*/  @P4 STG.E desc[UR60][R238.64], R199 ;  /* 0x000000c7ee004986 */ /* 0x0003e2000c10193c */
[----:B------:R-:W-:Y:S01]  /*c7cf0*/  ISETP.LT.AND P4, PT, R9, R222, !P2 ;  /* 0x000000de0900720c */ /* 0x000fe20005781270 */
[C---:B------:R-:W-:Y:S01]  /*c7d00*/  IMAD.WIDE R222, R8.reuse, 0x4, R2 ;  /* 0x0000000408de7825 */ /* 0x040fe200078e0202 */
[----:B------:R-:W-:Y:S01]  /*c7d10*/  ISETP.LT.AND P2, PT, R7, R12, !P2 ;  /* 0x0000000c0700720c */ /* 0x000fe20005741270 */
[----:B------:R-:W4:Y:S01]  /*c7d20*/  LDC R104, c[0x0][0x228] ;  /* 0x00008a00ff687b82 */ /* 0x000f220000000800 */
[----:B-1----:R-:W2:Y:S04]  /*c7d30*/  LDL.LU R198, [R1+0xc58] ;  /* 0x000c580001c67983 */ /* 0x002ea80000300800 */
[----:B------:R-:W2:Y:S01]  /*c7d40*/  LDL.LU R199, [R1+0x8f8] ;  /* 0x0008f80001c77983 */ /* 0x000ea20000300800 */
[----:B------:R-:W-:Y:S01]  /*c7d50*/  IMAD.WIDE R238, R8, 0x4, R4 ;  /* 0x0000000408ee7825 */ /* 0x000fe200078e0204 */
[----:B------:R-:W-:Y:S01]  /*c7d60*/  IADD3 R10, R6, 0x77, RZ ;  /* 0x00000077060a7810 */ /* 0x000fe20007ffe0ff */
[----:B------:R-:W1:Y:S02]  /*c7d70*/  LDC.64 R226, c[0x0][0x228] ;  /* 0x00008a00ffe27b82 */ /* 0x000e640000000a00 */
[----:B------:R-:W-:Y:S01]  /*c7d80*/  IMAD.IADD R8, R8, 0x1, R0 ;  /* 0x0000000108087824 */ /* 0x000fe200078e0200 */
[----:B------:R1:W-:Y:S04]  /*c7d90*/  @P1 STG.E desc[UR60][R222.64], R146 ;  /* 0x00000092de001986 */ /* 0x0003e8000c10193c */
[----:B------:R1:W-:Y:S01]  /*c7da0*/  @P5 STG.E desc[UR60][R238.64], R147 ;  /* 0x00000093ee005986 */ /* 0x0003e2000c10193c */
[----:B------:R-:W4:Y:S03]  /*c7db0*/  LDC R12, c[0x0][0x228] ;  /* 0x00008a00ff0c7b82 */ /* 0x000f260000000800 */
[----:B-1----:R-:W2:Y:S05]  /*c7dc0*/  LDL.LU R146, [R1+0x4e8] ;  /* 0x0004e80001927983 */ /* 0x002eaa0000300800 */
[----:B------:R-:W1:Y:S01]  /*c7dd0*/  LDC.64 R222, c[0x0][0x228] ;  /* 0x00008a00ffde7b82 */ /* 0x000e620000000a00 */
[----:B------:R-:W-:Y:S01]  /*c7de0*/  IMAD.WIDE R238, R8, 0x4, R2 ;  /* 0x0000000408ee7825 */ /* 0x000fe200078e0202 */
[----:B------:R-:W2:Y:S04]  /*c7df0*/  LDL.LU R147, [R1+0xf8] ;  /* 0x0000f80001937983 */ /* 0x000ea80000300800 */
[----:B------:R1:W-:Y:S02]  /*c7e00*/  @P2 STG.E desc[UR60][R238.64], R144 ;  /* 0x00000090ee002986 */ /* 0x0003e4000c10193c */
[----:B------:R-:W2:Y:S08]  /*c7e10*/  LDC R108, c[0x0][0x228] ;  /* 0x00008a00ff6c7b82 */ /* 0x000eb00000000800 */
[----:B------:R-:W2:Y:S01]  /*c7e20*/  LDC R106, c[0x0][0x228] ;  /* 0x00008a00ff6a7b82 */ /* 0x000ea20000000800 */
[----:B-1----:R-:W2:Y:S01]  /*c7e30*/  LDL.LU R144, [R1+0xc5c] ;  /* 0x000c5c0001907983 */ /* 0x002ea20000300800 */
[----:B------:R-:W-:Y:S01]  /*c7e40*/  ISETP.GE.AND P1, PT, R10, R231, PT ;  /* 0x000000e70a00720c */ /* 0x000fe20003f26270 */
[----:B------:R-:W-:Y:S01]  /*c7e50*/  IMAD.WIDE R242, R8, 0x4, R4 ;  /* 0x0000000408f27825 */ /* 0x000fe200078e0204 */
[----:B------:R-:W-:-:S02]  /*c7e60*/  IADD3 R10, R6, 0x78, RZ ;  /* 0x00000078060a7810 */ /* 0x000fc40007ffe0ff */
[----:B------:R-:W-:Y:S01]  /*c7e70*/  ISETP.LT.AND P5, PT, R7, R102, !P1 ;  /* 0x000000660700720c */ /* 0x000fe20004fa1270 */
[----:B------:R-:W-:Y:S01]  /*c7e80*/  IMAD.IADD R8, R8, 0x1, R0 ;  /* 0x0000000108087824 */ /* 0x000fe200078e0200 */
[----:B------:R-:W-:Y:S01]  /*c7e90*/  ISETP.LT.AND P1, PT, R9, R230, !P1 ;  /* 0x000000e60900720c */ /* 0x000fe20004f21270 */
[----:B------:R-:W1:Y:S01]  /*c7ea0*/  LDC R102, c[0x0][0x228] ;  /* 0x00008a00ff667b82 */ /* 0x000e620000000800 */
[----:B------:R-:W-:Y:S01]  /*c7eb0*/  ISETP.GE.AND P2, PT, R10, R235, PT ;  /* 0x000000eb0a00720c */ /* 0x000fe20003f46270 */
[----:B------:R-:W-:Y:S01]  /*c7ec0*/  IMAD.WIDE R230, R8, 0x4, R2 ;  /* 0x0000000408e67825 */ /* 0x000fe200078e0202 */
[----:B------:R-:W-:-:S03]  /*c7ed0*/  IADD3 R10, R6, 0x79, RZ ;  /* 0x00000079060a7810 */ /* 0x000fc60007ffe0ff */
[----:B------:R-:W-:-:S04]  /*c7ee0*/  IMAD.WIDE R238, R8, 0x4, R4 ;  /* 0x0000000408ee7825 */ /* 0x000fc800078e0204 */
[----:B------:R-:W-:Y:S01]  /*c7ef0*/  IMAD.IADD R8, R8, 0x1, R0 ;  /* 0x0000000108087824 */ /* 0x000fe200078e0200 */
[----:B---3--:R3:W-:Y:S01]  /*c7f00*/  @P4 STG.E desc[UR60][R242.64], R145 ;  /* 0x00000091f2004986 */ /* 0x0087e2000c10193c */
[----:B------:R-:W-:Y:S02]  /*c7f10*/  ISETP.LT.AND P4, PT, R9, R234, !P2 ;  /* 0x000000ea0900720c */ /* 0x000fe40005781270 */
[----:B------:R-:W-:Y:S01]  /*c7f20*/  ISETP.LT.AND P2, PT, R7, R100, !P2 ;  /* 0x000000640700720c */ /* 0x000fe20005741270 */
[----:B------:R-:W1:Y:S01]  /*c7f30*/  LDC.64 R234, c[0x0][0x228] ;  /* 0x00008a00ffea7b82 */ /* 0x000e620000000a00 */
[----:B----4-:R4:W-:Y:S04]  /*c7f40*/  @P5 STG.E desc[UR60][R230.64], R188 ;  /* 0x000000bce6005986 */ /* 0x0109e8000c10193c */
[----:B---3--:R-:W3:Y:S01]  /*c7f50*/  LDL.LU R145, [R1+0x8fc] ;  /* 0x0008fc0001917983 */ /* 0x008ee20000300800 */
[----:B------:R-:W-:Y:S01]  /*c7f60*/  ISETP.GE.AND P5, PT, R10, R227, PT ;  /* 0x000000e30a00720c */ /* 0x000fe20003fa6270 */
[----:B------:R-:W-:Y:S01]  /*c7f70*/  IMAD.WIDE R242, R8, 0x4, R4 ;  /* 0x0000000408f27825 */ /* 0x000fe200078e0204 */
[----:B------:R-:W2:Y:S01]  /*c7f80*/  LDC R100, c[0x0][0x228] ;  /* 0x00008a00ff647b82 */ /* 0x000ea20000000800 */
[----:B----4-:R-:W4:Y:S01]  /*c7f90*/  LDL.LU R188, [R1+0x4ec] ;  /* 0x0004ec0001bc7983 */ /* 0x010f220000300800 */
[----:B------:R-:W-:-:S03]  /*c7fa0*/  IADD3 R10, R6, 0x7a, RZ ;  /* 0x0000007a060a7810 */ /* 0x000fc60007ffe0ff */
[----:B------:R1:W-:Y:S01]  /*c7fb0*/  @P1 STG.E desc[UR60][R238.64], R189 ;  /* 0x000000bdee001986 */ /* 0x0003e2000c10193c */
[----:B------:R-:W-:Y:S02]  /*c7fc0*/  ISETP.LT.AND P1, PT, R7, R104, !P5 ;  /* 0x000000680700720c */ /* 0x000fe40006f21270 */
[----:B------:R-:W2:Y:S01]  /*c7fd0*/  LDC.64 R230, c[0x0][0x228] ;  /* 0x00008a00ffe67b82 */ /* 0x000ea20000000a00 */
[----:B------:R-:W-:-:S07]  /*c7fe0*/  ISETP.LT.AND P5, PT, R9, R226, !P5 ;  /* 0x000000e20900720c */ /* 0x000fce0006fa1270 */
[----:B------:R-:W2:Y:S01]  /*c7ff0*/  LDC.64 R226, c[0x0][0x228] ;  /* 0x00008a00ffe27b82 */ /* 0x000ea20000000a00 */
[----:B-1----:R-:W4:Y:S01]  /*c8000*/  LDL.LU R189, [R1+0xfc] ;  /* 0x0000fc0001bd7983 */ /* 0x002f220000300800 */
[----:B------:R-:W-:-:S05]  /*c8010*/  IMAD.WIDE R238, R8, 0x4, R2 ;  /* 0x0000000408ee7825 */ /* 0x000fca00078e0202 */
[----:B------:R1:W-:Y:S01]  /*c8020*/  @P2 STG.E desc[UR60][R238.64], R237 ;  /* 0x000000edee002986 */ /* 0x0003e2000c10193c */
[----:B------:R-:W-:Y:S01]  /*c8030*/  ISETP.GE.AND P2, PT, R10, R223, PT ;  /* 0x000000df0a00720c */ /* 0x000fe20003f46270 */
[----:B------:R-:W-:Y:S01]  /*c8040*/  IMAD.IADD R8, R8, 0x1, R0 ;  /* 0x0000000108087824 */ /* 0x000fe200078e0200 */
[----:B------:R-:W2:Y:S01]  /*c8050*/  LDC R104, c[0x0][0x228] ;  /* 0x00008a00ff687b82 */ /* 0x000ea20000000800 */
[----:B------:R1:W-:Y:S01]  /*c8060*/  @P4 STG.E desc[UR60][R242.64], R233 ;  /* 0x000000e9f2004986 */ /* 0x0003e2000c10193c */
[----:B------:R-:W-:Y:S01]  /*c8070*/  ISETP.LT.AND P4, PT, R9, R222, !P2 ;  /* 0x000000de0900720c */ /* 0x000fe20005781270 */
[C---:B------:R-:W-:Y:S02]  /*c8080*/  IMAD.WIDE R222, R8.reuse, 0x4, R2 ;  /* 0x0000000408de7825 */ /* 0x040fe400078e0202 */
[----:B-1----:R-:W4:Y:S04]  /*c8090*/  LDL.LU R237, [R1+0xc60] ;  /* 0x000c600001ed7983 */ /* 0x002f280000300800 */
[----:B------:R-:W4:Y:S01]  /*c80a0*/  LDL.LU R233, [R1+0x900] ;  /* 0x0009000001e97983 */ /* 0x000f220000300800 */
[C---:B------:R-:W-:Y:S01]  /*c80b0*/  ISETP.LT.AND P2, PT, R7.reuse, R12, !P2 ;  /* 0x0000000c0700720c */ /* 0x040fe20005741270 */
[----:B------:R-:W-:Y:S01]  /*c80c0*/  IMAD.WIDE R238, R8, 0x4, R4 ;  /* 0x0000000408ee7825 */ /* 0x000fe200078e0204 */
[----:B------:R-:W-:Y:S01]  /*c80d0*/  IADD3 R10, R6, 0x7b, RZ ;  /* 0x0000007b060a7810 */ /* 0x000fe20007ffe0ff */
[----:B------:R1:W-:Y:S01]  /*c80e0*/  @P1 STG.E desc[UR60][R222.64], R229 ;  /* 0x000000e5de001986 */ /* 0x0003e2000c10193c */
[----:B------:R-:W1:Y:S01]  /*c80f0*/  LDC R12, c[0x0][0x228] ;  /* 0x00008a00ff0c7b82 */ /* 0x000e620000000800 */
[----:B------:R-:W-:Y:S01]  /*c8100*/  IMAD.IADD R8, R8, 0x1, R0 ;  /* 0x0000000108087824 */ /* 0x000fe200078e0200 */
[----:B------:R-:W-:Y:S01]  /*c8110*/  ISETP.GE.AND P1, PT, R10, R235, PT ;  /* 0x000000eb0a00720c */ /* 0x000fe20003f26270 */
[----:B--2---:R2:W-:Y:S04]  /*c8120*/  @P5 STG.E desc[UR60][R238.64], R225 ;  /* 0x000000e1ee005986 */ /* 0x0045e8000c10193c */
[----:B-1----:R-:W4:Y:S01]  /*c8130*/  LDL.LU R229, [R1+0x4f0] ;  /* 0x0004f00001e57983 */ /* 0x002f220000300800 */
[----:B------:R-:W-:Y:S01]  /*c8140*/  IADD3 R10, R6, 0x7c, RZ ;  /* 0x0000007c060a7810 */ /* 0x000fe20007ffe0ff */
[----:B------:R-:W1:Y:S01]  /*c8150*/  LDC.64 R222, c[0x0][0x228] ;  /* 0x00008a00ffde7b82 */ /* 0x000e620000000a00 */
[----:B--2---:R-:W-:Y:S01]  /*c8160*/  IMAD.WIDE R238, R8, 0x4, R2 ;  /* 0x0000000408ee7825 */ /* 0x004fe200078e0202 */
[----:B------:R-:W2:Y:S01]  /*c8170*/  LDL.LU R225, [R1+0x100] ;  /* 0x0001000001e17983 */ /* 0x000ea20000300800 */
[----:B------:R-:W-:-:S02]  /*c8180*/  ISETP.LT.AND P5, PT, R7, R102, !P1 ;  /* 0x000000660700720c */ /* 0x000fc40004fa1270 */
[----:B------:R-:W-:Y:S01]  /*c8190*/  IMAD.WIDE R242, R8, 0x4, R4 ;  /* 0x0000000408f27825 */ /* 0x000fe200078e0204 */
[----:B------:R1:W-:Y:S01]  /*c81a0*/  @P2 STG.E desc[UR60][R238.64], R251 ;  /* 0x000000fbee002986 */ /* 0x0003e2000c10193c */
[----:B------:R-:W-:Y:S01]  /*c81b0*/  ISETP.GE.AND P2, PT, R10, R231, PT ;  /* 0x000000e70a00720c */ /* 0x000fe20003f46270 */
[----:B------:R-:W1:Y:S01]  /*c81c0*/  LDC R102, c[0x0][0x228] ;  /* 0x00008a00ff667b82 */ /* 0x000e620000000800 */
[C---:B------:R-:W-:Y:S01]  /*c81d0*/  ISETP.LT.AND P1, PT, R9.reuse, R234, !P1 ;  /* 0x000000ea0900720c */ /* 0x040fe20004f21270 */
[----:B------:R-:W-:Y:S01]  /*c81e0*/  IMAD.IADD R8, R8, 0x1, R0 ;  /* 0x0000000108087824 */ /* 0x000fe200078e0200 */
[----:B------:R1:W-:Y:S01]  /*c81f0*/  @P4 STG.E desc[UR60][R242.64], R250 ;  /* 0x000000faf2004986 */ /* 0x0003e2000c10193c */
[----:B------:R-:W-:-:S03]  /*c8200*/  ISETP.LT.AND P4, PT, R9, R230, !P2 ;  /* 0x000000e60900720c */ /* 0x000fc60005781270 */
[----:B-1----:R-:W2:Y:S01]  /*c8210*/  LDL.LU R251, [R1+0xc64] ;  /* 0x000c640001fb7983 */ /* 0x002ea20000300800 */
[C---:B------:R-:W-:Y:S01]  /*c8220*/  IMAD.WIDE R230, R8.reuse, 0x4, R2 ;  /* 0x0000000408e67825 */ /* 0x040fe200078e0202 */
[----:B------:R-:W-:Y:S01]  /*c8230*/  ISETP.LT.AND P2, PT, R7, R100, !P2 ;  /* 0x000000640700720c */ /* 0x000fe20005741270 */
[----:B------:R-:W1:Y:S01]  /*c8240*/  LDC.64 R234, c[0x0][0x228] ;  /* 0x00008a00ffea7b82 */ /* 0x000e620000000a00 */
[----:B------:R-:W2:Y:S01]  /*c8250*/  LDL.LU R250, [R1+0x904] ;  /* 0x0009040001fa7983 */ /* 0x000ea20000300800 */
[----:B------:R-:W-:Y:S01]  /*c8260*/  IMAD.WIDE R238, R8, 0x4, R4 ;  /* 0x0000000408ee7825 */ /* 0x000fe200078e0204 */
[----:B------:R-:W-:Y:S02]  /*c8270*/  IADD3 R10, R6, 0x7d, RZ ;  /* 0x0000007d060a7810 */ /* 0x000fe40007ffe0ff */
[----:B------:R1:W-:Y:S01]  /*c8280*/  @P5 STG.E desc[UR60][R230.64], R249 ;  /* 0x000000f9e6005986 */ /* 0x0003e2000c10193c */
[----:B------:R-:W-:Y:S01]  /*c8290*/  IMAD.IADD R8, R8, 0x1, R0 ;  /* 0x0000000108087824 */ /* 0x000fe200078e0200 */
[----:B------:R-:W-:Y:S01]  /*c82a0*/  ISETP.GE.AND P5, PT, R10, R227, PT ;  /* 0x000000e30a00720c */ /* 0x000fe20003fa6270 */
[----:B------:R-:W3:Y:S01]  /*c82b0*/  LDC R100, c[0x0][0x228] ;  /* 0x00008a00ff647b82 */ /* 0x000ee20000000800 */
[----:B------:R1:W-:Y:S01]  /*c82c0*/  @P1 STG.E desc[UR60][R238.64], R248 ;  /* 0x000000f8ee001986 */ /* 0x0003e2000c10193c */
[----:B------:R-:W-:-:S03]  /*c82d0*/  IADD3 R10, R6, 0x7e, RZ ;  /* 0x0000007e060a7810 */ /* 0x000fc60007ffe0ff */
[----:B-1----:R-:W2:Y:S03]  /*c82e0*/  LDL.LU R249, [R1+0x4f4] ;  /* 0x0004f40001f97983 */ /* 0x002ea60000300800 */
[----:B------:R-:W1:Y:S01]  /*c82f0*/  LDC.64 R230, c[0x0][0x228] ;  /* 0x00008a00ffe67b82 */ /* 0x000e620000000a00 */
[C---:B------:R-:W-:Y:S01]  /*c8300*/  IMAD.WIDE R238, R8.reuse, 0x4, R2 ;  /* 0x0000000408ee7825 */ /* 0x040fe200078e0202 */
[----:B------:R-:W2:Y:S01]  /*c8310*/  LDL.LU R248, [R1+0x104] ;  /* 0x0001040001f87983 */ /* 0x000ea20000300800 */
[----:B------:R-:W-:Y:S02]  /*c8320*/  ISETP.LT.AND P1, PT, R7, R104, !P5 ;  /* 0x000000680700720c */ /* 0x000fe40006f21270 */
[----:B------:R-:W-:Y:S01]  /*c8330*/  IMAD.WIDE R242, R8, 0x4, R4 ;  /* 0x0000000408f27825 */ /* 0x000fe200078e0204 */
[----:B------:R-:W-:Y:S02]  /*c8340*/  ISETP.LT.AND P5, PT, R9, R226, !P5 ;  /* 0x000000e20900720c */ /* 0x000fe40006fa1270 */
[----:B------:R-:W4:Y:S01]  /*c8350*/  LDC R104, c[0x0][0x228] ;  /* 0x00008a00ff687b82 */ /* 0x000f220000000800 */
[----:B------:R1:W-:Y:S01]  /*c8360*/  @P2 STG.E desc[UR60][R238.64], R198 ;  /* 0x000000c6ee002986 */ /* 0x0003e2000c10193c */
[----:B------:R-:W-:Y:S01]  /*c8370*/  ISETP.GE.AND P2, PT, R10, R223, PT ;  /* 0x000000df0a00720c */ /* 0x000fe20003f46270 */
[----:B------:R-:W-:-:S02]  /*c8380*/  IMAD.IADD R8, R8, 0x1, R0 ;  /* 0x0000000108087824 */ /* 0x000fc400078e0200 */
[----:B------:R1:W-:Y:S01]  /*c8390*/  @P4 STG.E desc[UR60][R242.64], R199 ;  /* 0x000000c7f2004986 */ /* 0x0003e2000c10193c */
[----:B------:R-:W-:Y:S01]  /*c83a0*/  ISETP.LT.AND P4, PT, R9, R222, !P2 ;  /* 0x000000de0900720c */ /* 0x000fe20005781270 */
[C---:B------:R-:W-:Y:S01]  /*c83b0*/  IMAD.WIDE R222, R8.reuse, 0x4, R2 ;  /* 0x0000000408de7825 */ /* 0x040fe200078e0202 */
[----:B------:R-:W-:Y:S01]  /*c83c0*/  ISETP.LT.AND P2, PT, R7, R12, !P2 ;  /* 0x0000000c0700720c */ /* 0x000fe20005741270 */
[----:B------:R-:W4:Y:S01]  /*c83d0*/  LDC.64 R226, c[0x0][0x228] ;  /* 0x00008a00ffe27b82 */ /* 0x000f220000000a00 */
[----:B-1----:R-:W2:Y:S01]  /*c83e0*/  LDL.LU R198, [R1+0xc68] ;  /* 0x000c680001c67983 */ /* 0x002ea20000300800 */
[----:B------:R-:W-:-:S03]  /*c83f0*/  IMAD.WIDE R238, R8, 0x4, R4 ;  /* 0x0000000408ee7825 */ /* 0x000fc600078e0204 */
[----:B------:R-:W2:Y:S01]  /*c8400*/  LDL.LU R199, [R1+0x908] ;  /* 0x0009080001c77983 */ /* 0x000ea20000300800 */
[----:B------:R-:W-:Y:S01]  /*c8410*/  IMAD.IADD R8, R8, 0x1, R0 ;  /* 0x0000000108087824 */ /* 0x000fe200078e0200 */
[----:B------:R-:W-:Y:S01]  /*c8420*/  IADD3 R10, R6, 0x7f, RZ ;  /* 0x0000007f060a7810 */ /* 0x000fe20007ffe0ff */
[----:B------:R-:W1:Y:S01]  /*c8430*/  LDC R12, c[0x0][0x228] ;  /* 0x00008a00ff0c7b82 */ /* 0x000e620000000800 */
[----:B------:R1:W-:Y:S04]  /*c8440*/  @P1 STG.E desc[UR60][R222.64], R146 ;  /* 0x00000092de001986 */ /* 0x0003e8000c10193c */
[----:B------:R1:W-:Y:S04]  /*c8450*/  @P5 STG.E desc[UR60][R238.64], R147 ;  /* 0x00000093ee005986 */ /* 0x0003e8000c10193c */
[----:B-1----:R-:W2:Y:S01]  /*c8460*/  LDL.LU R146, [R1+0x4f8] ;  /* 0x0004f80001927983 */ /* 0x002ea20000300800 */
[----:B------:R-:W1:Y:S01]  /*c8470*/  LDC.64 R222, c[0x0][0x228] ;  /* 0x00008a00ffde7b82 */ /* 0x000e620000000a00 */
[----:B------:R-:W-:-:S02]  /*c8480*/  IMAD.WIDE R238, R8, 0x4, R2 ;  /* 0x0000000408ee7825 */ /* 0x000fc400078e0202 */
[----:B------:R-:W2:Y:S04]  /*c8490*/  LDL.LU R147, [R1+0x108] ;  /* 0x0001080001937983 */ /* 0x000ea80000300800 */
[----:B------:R1:W-:Y:S04]  /*c84a0*/  @P2 STG.E desc[UR60][R238.64], R144 ;  /* 0x00000090ee002986 */ /* 0x0003e8000c10193c */
[----:B-1----:R-:W2:Y:S01]  /*c84b0*/  LDL.LU R144, [R1+0xc6c] ;  /* 0x000c6c0001907983 */ /* 0x002ea20000300800 */
[----:B------:R-:W-:Y:S02]  /*c84c0*/  ISETP.GE.AND P1, PT, R10, R235, PT ;  /* 0x000000eb0a00720c */ /* 0x000fe40003f26270 */
[----:B------:R-:W-:Y:S01]  /*c84d0*/  IADD3 R10, R6, 0x80, RZ ;  /* 0x00000080060a7810 */ /* 0x000fe20007ffe0ff */
[----:B------:R-:W-:Y:S01]  /*c84e0*/  IMAD.WIDE R242, R8, 0x4, R4 ;  /* 0x0000000408f27825 */ /* 0x000fe200078e0204 */
[----:B------:R-:W-:-:S02]  /*c84f0*/  ISETP.LT.AND P5, PT, R7, R102, !P1 ;  /* 0x000000660700720c */ /* 0x000fc40004fa1270 */
[----:B------:R-:W-:Y:S01]  /*c8500*/  ISETP.GE.AND P2, PT, R10, R231, PT ;  /* 0x000000e70a00720c */ /* 0x000fe20003f46270 */
[----:B------:R-:W-:Y:S01]  /*c8510*/  IMAD.IADD R8, R8, 0x1, R0 ;  /* 0x0000000108087824 */ /* 0x000fe200078e0200 */
[----:B------:R-:W-:Y:S01]  /*c8520*/  ISETP.LT.AND P1, PT, R9, R234, !P1 ;  /* 0x000000ea0900720c */ /* 0x000fe20004f21270 */
[----:B------:R-:W1:Y:S01]  /*c8530*/  LDC R102, c[0x0][0x228] ;  /* 0x00008a00ff667b82 */ /* 0x000e620000000800 */
[----:B------:R-:W-:Y:S01]  /*c8540*/  IADD3 R10, R6, 0x81, RZ ;  /* 0x00000081060a7810 */ /* 0x000fe20007ffe0ff */
[----:B------:R-:W-:-:S06]  /*c8550*/  IMAD.WIDE R238, R8, 0x4, R4 ;  /* 0x0000000408ee7825 */ /* 0x000fcc00078e0204 */
[----:B------:R-:W1:Y:S01]  /*c8560*/  LDC.64 R234, c[0x0][0x228] ;  /* 0x00008a00ffea7b82 */ /* 0x000e620000000a00 */
[----:B---3--:R3:W-:Y:S01]  /*c8570*/  @P4 STG.E desc[UR60][R242.64], R145 ;  /* 0x00000091f2004986 */ /* 0x0087e2000c10193c */
[----:B------:R-:W-:Y:S01]  /*c8580*/  ISETP.LT.AND P4, PT, R9, R230, !P2 ;  /* 0x000000e60900720c */ /* 0x000fe20005781270 */
[----:B------:R-:W-:Y:S01]  /*c8590*/  IMAD.WIDE R230, R8, 0x4, R2 ;  /* 0x0000000408e67825 */ /* 0x000fe200078e0202 */
[----:B------:R-:W-:-:S04]  /*c85a0*/  ISETP.LT.AND P2, PT, R7, R100, !P2 ;  /* 0x000000640700720c */ /* 0x000fc80005741270 */
[----:B------:R-:W2:Y:S01]  /*c85b0*/  LDC R100, c[0x0][0x228] ;  /* 0x00008a00ff647b82 */ /* 0x000ea20000000800 */
[----:B------:R-:W-:Y:S01]  /*c85c0*/  IMAD.IADD R8, R8, 0x1, R0 ;  /* 0x0000000108087824 */ /* 0x000fe200078e0200 */
[----:B---3--:R-:W3:Y:S04]  /*c85d0*/  LDL.LU R145, [R1+0x90c] ;  /* 0x00090c0001917983 */ /* 0x008ee80000300800 */
[----:B----4-:R4:W-:Y:S01]  /*c85e0*/  @P5 STG.E desc[UR60][R230.64], R188 ;  /* 0x000000bce6005986 */ /* 0x0109e2000c10193c */
[----:B------:R-:W-:-:S03]  /*c85f0*/  ISETP.GE.AND P5, PT, R10, R227, PT ;  /* 0x000000e30a00720c */ /* 0x000fc60003fa6270 */
[----:B------:R1:W-:Y:S01]  /*c8600*/  @P1 STG.E desc[UR60][R238.64], R189 ;  /* 0x000000bdee001986 */ /* 0x0003e2000c10193c */
[----:B------:R-:W-:-:S03]  /*c8610*/  IADD3 R10, R6, 0x82, RZ ;  /* 0x00000082060a7810 */ /* 0x000fc60007ffe0ff */
[----:B----4-:R-:W4:Y:S01]  /*c8620*/  LDL.LU R188, [R1+0x4fc] ;  /* 0x0004fc0001bc7983 */ /* 0x010f220000300800 */
[----:B------:R-:W-:Y:S01]  /*c8630*/  ISETP.LT.AND P1, PT, R7, R104, !P5 ;  /* 0x000000680700720c */ /* 0x000fe20006f21270 */
[C---:B------:R-:W-:Y:S01]  /*c8640*/  IMAD.WIDE R242, R8.reuse, 0x4, R4 ;  /* 0x0000000408f27825 */ /* 0x040fe200078e0204 */
[----:B------:R-:W2:Y:S01]  /*c8650*/  LDC.64 R230, c[0x0][0x228] ;  /* 0x00008a00ffe67b82 */ /* 0x000ea20000000a00 */
[----:B-1----:R-:W4:Y:S02]  /*c8660*/  LDL.LU R189, [R1+0x10c] ;  /* 0x00010c0001bd7983 */ /* 0x002f240000300800 */
[----:B------:R-:W-:Y:S01]  /*c8670*/  IMAD.WIDE R238, R8, 0x4, R2 ;  /* 0x0000000408ee7825 */ /* 0x000fe200078e0202 */
[----:B------:R-:W-:-:S04]  /*c8680*/  ISETP.LT.AND P5, PT, R9, R226, !P5 ;  /* 0x000000e20900720c */ /* 0x000fc80006fa1270 */
[----:B------:R1:W-:Y:S01]  /*c8690*/  @P2 STG.E desc[UR60][R238.64], R237 ;  /* 0x000000edee002986 */ /* 0x0003e2000c10193c */
[----:B------:R-:W-:Y:S01]  /*c86a0*/  ISETP.GE.AND P2, PT, R10, R223, PT ;  /* 0x000000df0a00720c */ /* 0x000fe20003f46270 */
[----:B------:R-:W-:Y:S01]  /*c86b0*/  IMAD.IADD R8, R8, 0x1, R0 ;  /* 0x0000000108087824 */ /* 0x000fe200078e0200 */
[----:B------:R-:W2:Y:S01]  /*c86c0*/  LDC.64 R226, c[0x0][0x228] ;  /* 0x00008a00ffe27b82 */ /* 0x000ea20000000a00 */
[----:B------:R1:W-:Y:S01]  /*c86d0*/  @P4 STG.E desc[UR60][R242.64], R233 ;  /* 0x000000e9f2004986 */ /* 0x0003e2000c10193c */
[----:B------:R-:W-:Y:S01]  /*c86e0*/  ISETP.LT.AND P4, PT, R9, R222, !P2 ;  /* 0x000000de0900720c */ /* 0x000fe20005781270 */
[----:B------:R-:W-:-:S05]  /*c86f0*/  IMAD.WIDE R222, R8, 0x4, R2 ;  /* 0x0000000408de7825 */ /* 0x000fca00078e0202 */
[----:B------:R-:W2:Y:S01]  /*c8700*/  LDC R104, c[0x0][0x228] ;  /* 0x00008a00ff687b82 */ /* 0x000ea20000000800 */
        /* <DEDUP_REMOVED lines=117> */
[----:B------:R-:W-:Y:S01]  /*c8e60*/  ISETP.LT.AND P5, PT, R7, R102, !P1 ;  /* 0x000000660700720c */ /* 0x000fe20004fa1270 */
[C---:B--2---:R-:W-:Y:S01]  /*c8e70*/  IMAD.WIDE R238, R8.reuse, 0x4, R2 ;  /* 0x0000000408ee7825 */ /* 0x044fe200078e0202 */
[----:B------:R-:W2:Y:S03]  /*c8e80*/  LDL.LU R225, [R1+0x120] ;  /* 0x0001200001e17983 */ /* 0x000ea60000300800 */
        /* <DEDUP_REMOVED lines=27> */
[C---:B------:R-:W-:Y:S01]  /*c9040*/  ISETP.LT.AND P5, PT, R9.reuse, R226, !P5 ;  /* 0x000000e20900720c */ /* 0x040fe20006fa1270 */
[----:B------:R1:W-:Y:S01]  /*c9050*/  @P2 STG.E desc[UR60][R238.64], R198 ;  /* 0x000000c6ee002986 */ /* 0x0003e2000c10193c */
[----:B------:R-:W-:Y:S01]  /*c9060*/  ISETP.GE.AND P2, PT, R10, R223, PT ;  /* 0x000000df0a00720c */ /* 0x000fe20003f46270 */
[----:B------:R-:W-:Y:S01]  /*c9070*/  IMAD.IADD R8, R8, 0x1, R0 ;  /* 0x0000000108087824 */ /* 0x000fe200078e0200 */
[----:B------:R-:W4:Y:S01]  /*c9080*/  LDC.64 R226, c[0x0][0x228] ;  /* 0x00008a00ffe27b82 */ /* 0x000f220000000a00 */
[----:B------:R1:W-:Y:S01]  /*c9090*/  @P4 STG.E desc[UR60][R242.64], R199 ;  /* 0x000000c7f2004986 */ /* 0x0003e2000c10193c */
[----:B------:R-:W-:Y:S01]  /*c90a0*/  ISETP.LT.AND P4, PT, R9, R222, !P2 ;  /* 0x000000de0900720c */ /* 0x000fe20005781270 */
[----:B------:R-:W-:Y:S01]  /*c90b0*/  IMAD.WIDE R222, R8, 0x4, R2 ;  /* 0x0000000408de7825 */ /* 0x000fe200078e0202 */
[----:B------:R-:W-:-:S04]  /*c90c0*/  ISETP.LT.AND P2, PT, R7, R12, !P2 ;  /* 0x0000000c0700720c */ /* 0x000fc80005741270 */
[----:B------:R-:W4:Y:S01]  /*c90d0*/  LDC R104, c[0x0][0x228] ;  /* 0x00008a00ff687b82 */ /* 0x000f220000000800 */
        /* <DEDUP_REMOVED lines=74> */
[----:B------:R-:W-:-:S02]  /*c9580*/  ISETP.LT.AND P4, PT, R9, R230, !P2 ;  /* 0x000000e60900720c */ /* 0x000fc40005781270 */
[C---:B------:R-:W-:Y:S01]  /*c9590*/  IMAD.WIDE R230, R8.reuse, 0x4, R2 ;  /* 0x0000000408e67825 */ /* 0x040fe200078e0202 */
[----:B-1----:R-:W2:Y:S01]  /*c95a0*/  LDL.LU R251, [R1+0x934] ;  /* 0x0009340001fb7983 */ /* 0x002ea20000300800 */
[----:B------:R-:W-:Y:S02]  /*c95b0*/  ISETP.LT.AND P2, PT, R7, R100, !P2 ;  /* 0x000000640700720c */ /* 0x000fe40005741270 */
[----:B------:R-:W-:Y:S01]  /*c95c0*/  IMAD.WIDE R238, R8, 0x4, R4 ;  /* 0x0000000408ee7825 */ /* 0x000fe200078e0204 */
[----:B------:R-:W-:Y:S01]  /*c95d0*/  IADD3 R10, R6, 0x95, RZ ;  /* 0x00000095060a7810 */ /* 0x000fe20007ffe0ff */
[----:B------:R-:W1:Y:S01]  /*c95e0*/  LDC.64 R234, c[0x0][0x228] ;  /* 0x00008a00ffea7b82 */ /* 0x000e620000000a00 */
[----:B------:R-:W2:Y:S01]  /*c95f0*/  LDL.LU R250, [R1+0xc94] ;  /* 0x000c940001fa7983 */ /* 0x000ea20000300800 */
[----:B------:R-:W-:-:S03]  /*c9600*/  IMAD.IADD R8, R8, 0x1, R0 ;  /* 0x0000000108087824 */ /* 0x000fc600078e0200 */
[----:B------:R1:W-:Y:S01]  /*c9610*/  @P5 STG.E desc[UR60][R230.64], R249 ;  /* 0x000000f9e6005986 */ /* 0x0003e2000c10193c */
[----:B------:R-:W-:Y:S02]  /*c9620*/  ISETP.GE.AND P5, PT, R10, R227, PT ;  /* 0x000000e30a00720c */ /* 0x000fe40003fa6270 */
[----:B------:R-:W3:Y:S01]  /*c9630*/  LDC R100, c[0x0][0x228] ;  /* 0x00008a00ff647b82 */ /* 0x000ee20000000800 */
[----:B------:R1:W-:Y:S01]  /*c9640*/  @P1 STG.E desc[UR60][R238.64], R248 ;  /* 0x000000f8ee001986 */ /* 0x0003e2000c10193c */
[----:B------:R-:W-:-:S03]  /*c9650*/  IADD3 R10, R6, 0x96, RZ ;  /* 0x00000096060a7810 */ /* 0x000fc60007ffe0ff */
[----:B-1----:R-:W2:Y:S01]  /*c9660*/  LDL.LU R249, [R1+0x134] ;  /* 0x0001340001f97983 */ /* 0x002ea20000300800 */
[C---:B------:R-:W-:Y:S02]  /*c9670*/  IMAD.WIDE R242, R8.reuse, 0x4, R4 ;  /* 0x0000000408f27825 */ /* 0x040fe400078e0204 */
[----:B------:R-:W1:Y:S01]  /*c9680*/  LDC.64 R230, c[0x0][0x228] ;  /* 0x00008a00ffe67b82 */ /* 0x000e620000000a00 */
[----:B------:R-:W2:Y:S01]  /*c9690*/  LDL.LU R248, [R1+0x534] ;  /* 0x0005340001f87983 */ /* 0x000ea20000300800 */
[----:B------:R-:W-:Y:S01]  /*c96a0*/  IMAD.WIDE R238, R8, 0x4, R2 ;  /* 0x0000000408ee7825 */ /* 0x000fe200078e0202 */
[----:B------:R-:W-:Y:S02]  /*c96b0*/  ISETP.LT.AND P1, PT, R7, R104, !P5 ;  /* 0x000000680700720c */ /* 0x000fe40006f21270 */
[C---:B------:R-:W-:Y:S02]  /*c96c0*/  ISETP.LT.AND P5, PT, R9.reuse, R226, !P5 ;  /* 0x000000e20900720c */ /* 0x040fe40006fa1270 */
        /* <DEDUP_REMOVED lines=50> */
[----:B------:R-:W-:-:S05]  /*c99f0*/  IMAD.WIDE R238, R8, 0x4, R2 ;  /* 0x0000000408ee7825 */ /* 0x000fca00078e0202 */
[----:B------:R1:W-:Y:S01]  /*c9a00*/  @P2 STG.E desc[UR60][R238.64], R237 ;  /* 0x000000edee002986 */ /* 0x0003e2000c10193c */
[----:B------:R-:W-:Y:S01]  /*c9a10*/  ISETP.GE.AND P2, PT, R10, R223, PT ;  /* 0x000000df0a00720c */ /* 0x000fe20003f46270 */
[----:B------:R-:W-:Y:S01]  /*c9a20*/  IMAD.IADD R8, R8, 0x1, R0 ;  /* 0x0000000108087824 */ /* 0x000fe200078e0200 */
[----:B------:R-:W2:Y:S01]  /*c9a30*/  LDC R104, c[0x0][0x228] ;  /* 0x00008a00ff687b82 */ /* 0x000ea20000000800 */
[----:B------:R1:W-:Y:S01]  /*c9a40*/  @P4 STG.E desc[UR60][R242.64], R233 ;  /* 0x000000e9f2004986 */ /* 0x0003e2000c10193c */
[C---:B------:R-:W-:Y:S01]  /*c9a50*/  ISETP.LT.AND P4, PT, R9.reuse, R222, !P2 ;  /* 0x000000de0900720c */ /* 0x040fe20005781270 */
[C---:B------:R-:W-:Y:S01]  /*c9a60*/  IMAD.WIDE R222, R8.reuse, 0x4, R2 ;  /* 0x0000000408de7825 */ /* 0x040fe200078e0202 */
[----:B------:R-:W-:Y:S01]  /*c9a70*/  ISETP.LT.AND P5, PT, R9, R226, !P5 ;  /* 0x000000e20900720c */ /* 0x000fe20006fa1270 */
[----:B-1----:R-:W4:Y:S01]  /*c9a80*/  LDL.LU R237, [R1+0x940] ;  /* 0x0009400001ed7983 */ /* 0x002f220000300800 */
[----:B------:R-:W-:Y:S01]  /*c9a90*/  ISETP.LT.AND P2, PT, R7, R12, !P2 ;  /* 0x0000000c0700720c */ /* 0x000fe20005741270 */
[----:B------:R-:W-:Y:S01]  /*c9aa0*/  IMAD.WIDE R238, R8, 0x4, R4 ;  /* 0x0000000408ee7825 */ /* 0x000fe200078e0204 */
[----:B------:R-:W-:Y:S01]  /*c9ab0*/  IADD3 R10, R6, 0x9b, RZ ;  /* 0x0000009b060a7810 */ /* 0x000fe20007ffe0ff */
[----:B------:R-:W4:Y:S01]  /*c9ac0*/  LDL.LU R233, [R1+0xca0] ;  /* 0x000ca00001e97983 */ /* 0x000f220000300800 */
[----:B------:R-:W1:Y:S03]  /*c9ad0*/  LDC.64 R226, c[0x0][0x228] ;  /* 0x00008a00ffe27b82 */ /* 0x000e660000000a00 */
[----:B------:R2:W-:Y:S01]  /*c9ae0*/  @P1 STG.E desc[UR60][R222.64], R229 ;  /* 0x000000e5de001986 */ /* 0x0005e2000c10193c */
[----:B------:R-:W-:Y:S01]  /*c9af0*/  IMAD.IADD R8, R8, 0x1, R0 ;  /* 0x0000000108087824 */ /* 0x000fe200078e0200 */
[----:B------:R-:W-:-:S03]  /*c9b00*/  ISETP.GE.AND P1, PT, R10, R235, PT ;  /* 0x000000eb0a00720c */ /* 0x000fc60003f26270 */
[----:B------:R-:W1:Y:S01]  /*c9b10*/  LDC R12, c[0x0][0x228] ;  /* 0x00008a00ff0c7b82 */ /* 0x000e620000000800 */
[----:B--2---:R-:W2:Y:S07]  /*c9b20*/  LDL.LU R229, [R1+0x540] ;  /* 0x0005400001e57983 */ /* 0x004eae0000300800 */
[----:B------:R-:W1:Y:S01]  /*c9b30*/  LDC.64 R222, c[0x0][0x228] ;  /* 0x00008a00ffde7b82 */ /* 0x000e620000000a00 */
[----:B------:R1:W-:Y:S01]  /*c9b40*/  @P5 STG.E desc[UR60][R238.64], R225 ;  /* 0x000000e1ee005986 */ /* 0x0003e2000c10193c */
[----:B------:R-:W-:-:S02]  /*c9b50*/  ISETP.LT.AND P5, PT, R7, R102, !P1 ;  /* 0x000000660700720c */ /* 0x000fc40004fa1270 */
[----:B------:R-:W-:Y:S01]  /*c9b60*/  IADD3 R10, R6, 0x9c, RZ ;  /* 0x0000009c060a7810 */ /* 0x000fe20007ffe0ff */
[C---:B------:R-:W-:Y:S01]  /*c9b70*/  IMAD.WIDE R242, R8.reuse, 0x4, R4 ;  /* 0x0000000408f27825 */ /* 0x040fe200078e0204 */
[----:B------:R-:W-:Y:S02]  /*c9b80*/  ISETP.LT.AND P1, PT, R9, R234, !P1 ;  /* 0x000000ea0900720c */ /* 0x000fe40004f21270 */
[----:B------:R-:W1:Y:S02]  /*c9b90*/  LDC R102, c[0x0][0x228] ;  /* 0x00008a00ff667b82 */ /* 0x000e640000000800 */
[C---:B-1----:R-:W-:Y:S01]  /*c9ba0*/  IMAD.WIDE R238, R8.reuse, 0x4, R2 ;  /* 0x0000000408ee7825 */ /* 0x042fe200078e0202 */
[----:B------:R-:W2:Y:S03]  /*c9bb0*/  LDL.LU R225, [R1+0x140] ;  /* 0x0001400001e17983 */ /* 0x000ea60000300800 */
[----:B------:R-:W-:Y:S01]  /*c9bc0*/  IMAD.IADD R8, R8, 0x1, R0 ;  /* 0x0000000108087824 */ /* 0x000fe200078e0200 */
[----:B------:R1:W-:Y:S01]  /*c9bd0*/  @P2 STG.E desc[UR60][R238.64], R251 ;  /* 0x000000fbee002986 */ /* 0x0003e2000c10193c */
[----:B------:R-:W-:-:S02]  /*c9be0*/  ISETP.GE.AND P2, PT, R10, R231, PT ;  /* 0x000000e70a00720c */ /* 0x000fc40003f46270 */
[C---:B------:R-:W-:Y:S01]  /*c9bf0*/  IMAD.WIDE R234, R8.reuse, 0x4, R2 ;  /* 0x0000000408ea7825 */ /* 0x040fe200078e0202 */
[----:B------:R1:W-:Y:S01]  /*c9c00*/  @P4 STG.E desc[UR60][R242.64], R250 ;  /* 0x000000faf2004986 */ /* 0x0003e2000c10193c */
[----:B------:R-:W-:Y:S02]  /*c9c10*/  ISETP.LT.AND P4, PT, R9, R230, !P2 ;  /* 0x000000e60900720c */ /* 0x000fe40005781270 */
[----:B------:R-:W-:Y:S01]  /*c9c20*/  ISETP.LT.AND P2, PT, R7, R100, !P2 ;  /* 0x000000640700720c */ /* 0x000fe20005741270 */
[----:B------:R-:W1:Y:S02]  /*c9c30*/  LDC.64 R230, c[0x0][0x228] ;  /* 0x00008a00ffe67b82 */ /* 0x000e640000000a00 */
[----:B-1----:R-:W2:Y:S01]  /*c9c40*/  LDL.LU R251, [R1+0x944] ;  /* 0x0009440001fb7983 */ /* 0x002ea20000300800 */
[----:B------:R-:W-:-:S03]  /*c9c50*/  IMAD.WIDE R238, R8, 0x4, R4 ;  /* 0x0000000408ee7825 */ /* 0x000fc600078e0204 */
[----:B------:R-:W2:Y:S01]  /*c9c60*/  LDL.LU R250, [R1+0xca4] ;  /* 0x000ca40001fa7983 */ /* 0x000ea20000300800 */
[----:B------:R-:W-:Y:S01]  /*c9c70*/  IMAD.IADD R8, R8, 0x1, R0 ;  /* 0x0000000108087824 */ /* 0x000fe200078e0200 */
[----:B------:R-:W-:Y:S01]  /*c9c80*/  IADD3 R10, R6, 0x9d, RZ ;  /* 0x0000009d060a7810 */ /* 0x000fe20007ffe0ff */
[----:B------:R-:W1:Y:S01]  /*c9c90*/  LDC R100, c[0x0][0x228] ;  /* 0x00008a00ff647b82 */ /* 0x000e620000000800 */
[----:B------:R1:W-:Y:S02]  /*c9ca0*/  @P5 STG.E desc[UR60][R234.64], R249 ;  /* 0x000000f9ea005986 */ /* 0x0003e4000c10193c */
[----:B------:R-:W-:Y:S02]  /*c9cb0*/  ISETP.GE.AND P5, PT, R10, R227, PT ;  /* 0x000000e30a00720c */ /* 0x000fe40003fa6270 */
[----:B------:R1:W-:Y:S01]  /*c9cc0*/  @P1 STG.E desc[UR60][R238.64], R248 ;  /* 0x000000f8ee001986 */ /* 0x0003e2000c10193c */
[----:B------:R-:W-:-:S03]  /*c9cd0*/  IADD3 R10, R6, 0x9e, RZ ;  /* 0x0000009e060a7810 */ /* 0x000fc60007ffe0ff */
[----:B-1----:R-:W2:Y:S01]  /*c9ce0*/  LDL.LU R249, [R1+0x544] ;  /* 0x0005440001f97983 */ /* 0x002ea20000300800 */
[C---:B------:R-:W-:Y:S01]  /*c9cf0*/  IMAD.WIDE R242, R8.reuse, 0x4, R4 ;  /* 0x0000000408f27825 */ /* 0x040fe200078e0204 */
[----:B------:R-:W1:Y:S02]  /*c9d00*/  LDC.64 R234, c[0x0][0x228] ;  /* 0x00008a00ffea7b82 */ /* 0x000e640000000a00 */
[----:B------:R-:W2:Y:S01]  /*c9d10*/  LDL.LU R248, [R1+0x144] ;  /* 0x0001440001f87983 */ /* 0x000ea20000300800 */
[----:B------:R-:W-:Y:S01]  /*c9d20*/  IMAD.WIDE R238, R8, 0x4, R2 ;  /* 0x0000000408ee7825 */ /* 0x000fe200078e0202 */
[----:B------:R-:W-:-:S04]  /*c9d30*/  ISETP.LT.AND P1, PT, R7, R104, !P5 ;  /* 0x000000680700720c */ /* 0x000fc80006f21270 */
[----:B------:R1:W-:Y:S01]  /*c9d40*/  @P2 STG.E desc[UR60][R238.64], R198 ;  /* 0x000000c6ee002986 */ /* 0x0003e2000c10193c */
[----:B------:R-:W-:Y:S01]  /*c9d50*/  ISETP.GE.AND P2, PT, R10, R223, PT ;  /* 0x000000df0a00720c */ /* 0x000fe20003f46270 */
[----:B------:R-:W-:Y:S01]  /*c9d60*/  IMAD.IADD R10, R8, 0x1, R0 ;  /* 0x00000001080a7824 */ /* 0x000fe200078e0200 */
[C---:B------:R-:W-:Y:S01]  /*c9d70*/  ISETP.LT.AND P5, PT, R9.reuse, R226, !P5 ;  /* 0x000000e20900720c */ /* 0x040fe20006fa1270 */
[----:B------:R1:W-:Y:S01]  /*c9d80*/  @P4 STG.E desc[UR60][R242.64], R199 ;  /* 0x000000c7f2004986 */ /* 0x0003e2000c10193c */
[----:B------:R-:W-:Y:S01]  /*c9d90*/  ISETP.LT.AND P4, PT, R9, R222, !P2 ;  /* 0x000000de0900720c */ /* 0x000fe20005781270 */
[----:B------:R-:W4:Y:S01]  /*c9da0*/  LDC R104, c[0x0][0x228] ;  /* 0x00008a00ff687b82 */ /* 0x000f220000000800 */
[----:B------:R-:W-:Y:S01]  /*c9db0*/  ISETP.LT.AND P2, PT, R7, R12, !P2 ;  /* 0x0000000c0700720c */ /* 0x000fe20005741270 */
[----:B-1----:R-:W2:Y:S01]  /*c9dc0*/  LDL.LU R198, [R1+0x948] ;  /* 0x0009480001c67983 */ /* 0x002ea20000300800 */
[----:B------:R-:W-:-:S05]  /*c9dd0*/  IMAD.WIDE R238, R10, 0x4, R2 ;  /* 0x000000040aee7825 */ /* 0x000fca00078e0202 */
[----:B------:R-:W1:Y:S01]  /*c9de0*/  LDC.64 R222, c[0x0][0x228] ;  /* 0x00008a00ffde7b82 */ /* 0x000e620000000a00 */
[----:B------:R-:W2:Y:S01]  /*c9df0*/  LDL.LU R199, [R1+0xca8] ;  /* 0x000ca80001c77983 */ /* 0x000ea20000300800 */
[C---:B------:R-:W-:Y:S02]  /*c9e00*/  IMAD.IADD R8, R10.reuse, 0x1, R0 ;  /* 0x000000010a087824 */ /* 0x040fe400078e0200 */
[----:B------:R-:W-:Y:S01]  /*c9e10*/  IMAD.WIDE R226, R10, 0x4, R4 ;  /* 0x000000040ae27825 */ /* 0x000fe200078e0204 */
[----:B------:R1:W-:Y:S04]  /*c9e20*/  @P1 STG.E desc[UR60][R238.64], R146 ;  /* 0x00000092ee001986 */ /* 0x0003e8000c10193c */
[----:B------:R1:W-:Y:S02]  /*c9e30*/  @P5 STG.E desc[UR60][R226.64], R147 ;  /* 0x00000093e2005986 */ /* 0x0003e4000c10193c */
[----:B-1----:R-:W-:-:S02]  /*c9e40*/  IMAD.WIDE R238, R8, 0x4, R2 ;  /* 0x0000000408ee7825 */ /* 0x002fc400078e0202 */
[----:B------:R-:W2:Y:S01]  /*c9e50*/  LDL.LU R146, [R1+0x548] ;  /* 0x0005480001927983 */ /* 0x000ea20000300800 */
[C---:B------:R-:W-:Y:S02]  /*c9e60*/  IADD3 R12, R6.reuse, 0x9f, RZ ;  /* 0x0000009f060c7810 */ /* 0x040fe40007ffe0ff */
[----:B------:R-:W-:Y:S01]  /*c9e70*/  IADD3 R10, R6, 0xa0, RZ ;  /* 0x000000a0060a7810 */ /* 0x000fe20007ffe0ff */
[----:B------:R-:W2:Y:S01]  /*c9e80*/  LDL.LU R147, [R1+0x148] ;  /* 0x0001480001937983 */ /* 0x000ea20000300800 */
[----:B------:R-:W1:Y:S03]  /*c9e90*/  LDC.64 R226, c[0x0][0x228] ;  /* 0x00008a00ffe27b82 */ /* 0x000e660000000a00 */
[----:B------:R1:W-:Y:S04]  /*c9ea0*/  @P2 STG.E desc[UR60][R238.64], R144 ;  /* 0x00000090ee002986 */ /* 0x0003e8000c10193c */
[----:B-1----:R-:W2:Y:S01]  /*c9eb0*/  LDL.LU R144, [R1+0x94c] ;  /* 0x00094c0001907983 */ /* 0x002ea20000300800 */
[----:B------:R-:W-:Y:S01]  /*c9ec0*/  ISETP.GE.AND P1, PT, R12, R231, PT ;  /* 0x000000e70c00720c */ /* 0x000fe20003f26270 */
[----:B------:R-:W-:-:S03]  /*c9ed0*/  IMAD.WIDE R238, R8, 0x4, R4 ;  /* 0x0000000408ee7825 */ /* 0x000fc600078e0204 */
[----:B------:R-:W-:Y:S02]  /*c9ee0*/  ISETP.LT.AND P5, PT, R7, R102, !P1 ;  /* 0x000000660700720c */ /* 0x000fe40004fa1270 */
[----:B------:R-:W-:Y:S01]  /*c9ef0*/  ISETP.GE.AND P2, PT, R10, R235, PT ;  /* 0x000000eb0a00720c */ /* 0x000fe20003f46270 */
[--C-:B------:R-:W-:Y:S01]  /*c9f00*/  IMAD.IADD R10, R8, 0x1, R0.reuse ;  /* 0x00000001080a7824 */ /* 0x100fe200078e0200 */
[----:B------:R-:W-:Y:S01]  /*c9f10*/  ISETP.LT.AND P1, PT, R9, R230, !P1 ;  /* 0x000000e60900720c */ /* 0x000fe20004f21270 */
[----:B------:R-:W1:Y:S01]  /*c9f20*/  LDC R102, c[0x0][0x228] ;  /* 0x00008a00ff667b82 */ /* 0x000e620000000800 */
[----:B------:R-:W-:Y:S01]  /*c9f30*/  IADD3 R12, R6, 0xa1, RZ ;  /* 0x000000a1060c7810 */ /* 0x000fe20007ffe0ff */
[----:B------:R-:W-:-:S06]  /*c9f40*/  IMAD.IADD R8, R10, 0x1, R0 ;  /* 0x000000010a087824 */ /* 0x000fcc00078e0200 */
[----:B------:R-:W1:Y:S01]  /*c9f50*/  LDC.64 R230, c[0x0][0x228] ;  /* 0x00008a00ffe67b82 */ /* 0x000e620000000a00 */
[----:B------:R-:W-:Y:S01]  /*c9f60*/  IMAD.WIDE R242, R8, 0x4, R2 ;  /* 0x0000000408f27825 */ /* 0x000fe200078e0202 */
[----:B---3--:R3:W-:Y:S01]  /*c9f70*/  @P4 STG.E desc[UR60][R238.64], R145 ;  /* 0x00000091ee004986 */ /* 0x0087e2000c10193c */
[----:B------:R-:W-:-:S05]  /*c9f80*/  ISETP.LT.AND P4, PT, R7, R100, !P2 ;  /* 0x000000640700720c */ /* 0x000fca0005781270 */
[----:B------:R-:W2:Y:S01]  /*c9f90*/  LDC R100, c[0x0][0x228] ;  /* 0x00008a00ff647b82 */ /* 0x000ea20000000800 */
[----:B---3--:R-:W-:Y:S01]  /*c9fa0*/  IMAD.WIDE R238, R10, 0x4, R2 ;  /* 0x000000040aee7825 */ /* 0x008fe200078e0202 */
[----:B------:R-:W3:Y:S04]  /*c9fb0*/  LDL.LU R145, [R1+0xcac] ;  /* 0x000cac0001917983 */ /* 0x000ee80000300800 */
[----:B----4-:R4:W-:Y:S01]  /*c9fc0*/  @P5 STG.E desc[UR60][R238.64], R188 ;  /* 0x000000bcee005986 */ /* 0x0109e2000c10193c */
[----:B------:R-:W-:Y:S02]  /*c9fd0*/  ISETP.GE.AND P5, PT, R12, R223, PT ;  /* 0x000000df0c00720c */ /* 0x000fe40003fa6270 */
[----:B------:R-:W-:Y:S01]  /*c9fe0*/  ISETP.LT.AND P2, PT, R9, R234, !P2 ;  /* 0x000000ea0900720c */ /* 0x000fe20005741270 */
[----:B----4-:R-:W-:Y:S01]  /*c9ff0*/  IMAD.WIDE R238, R10, 0x4, R4 ;  /* 0x000000040aee7825 */ /* 0x010fe200078e0204 */
[----:B------:R-:W-:Y:S01]  /*ca000*/  IADD3 R10, R8, R0, RZ ;  /* 0x00000000080a7210 */ /* 0x000fe20007ffe0ff */
[----:B------:R-:W4:Y:S04]  /*ca010*/  LDL.LU R188, [R1+0x54c] ;  /* 0x00054c0001bc7983 */ /* 0x000f280000300800 */
[----:B------:R1:W-:Y:S01]  /*ca020*/  @P1 STG.E desc[UR60][R238.64], R189 ;  /* 0x000000bdee001986 */ /* 0x0003e2000c10193c */
[----:B------:R-:W-:-:S02]  /*ca030*/  ISETP.LT.AND P1, PT, R7, R104, !P5 ;  /* 0x000000680700720c */ /* 0x000fc40006f21270 */
[----:B------:R-:W-:Y:S01]  /*ca040*/  ISETP.LT.AND P5, PT, R9, R222, !P5 ;  /* 0x000000de0900720c */ /* 0x000fe20006fa1270 */
[----:B------:R-:W-:Y:S01]  /*ca050*/  VIADD R12, R6, 0xa2 ;  /* 0x000000a2060c7836 */ /* 0x000fe20000000000 */
[----:B------:R-:W2:Y:S01]  /*ca060*/  LDC.64 R222, c[0x0][0x228] ;  /* 0x00008a00ffde7b82 */ /* 0x000ea20000000a00 */
[----:B------:R-:W-:Y:S01]  /*ca070*/  IMAD.WIDE R234, R8, 0x4, R4 ;  /* 0x0000000408ea7825 */ /* 0x000fe200078e0204 */
[----:B------:R-:W-:Y:S02]  /*ca080*/  @P4 STG.E desc[UR60][R242.64], R237 ;  /* 0x000000edf2004986 */ /* 0x000fe4000c10193c */
[----:B------:R-:W-:Y:S01]  /*ca090*/  ISETP.GE.AND P4, PT, R12, R227, PT ;  /* 0x000000e30c00720c */ /* 0x000fe20003f86270 */
[----:B-1----:R-:W-:-:S03]  /*ca0a0*/  IMAD.WIDE R238, R10, 0x4, R2 ;  /* 0x000000040aee7825 */ /* 0x002fc600078e0202 */
[----:B------:R-:W1:Y:S01]  /*ca0b0*/  LDC R104, c[0x0][0x228] ;  /* 0x00008a00ff687b82 */ /* 0x000e620000000800 */
[----:B------:R2:W-:Y:S01]  /*ca0c0*/  @P2 STG.E desc[UR60][R234.64], R233 ;  /* 0x000000e9ea002986 */ /* 0x0005e2000c10193c */
[----:B------:R-:W-:-:S03]  /*ca0d0*/  IADD3 R8, R6, 0xa3, RZ ;  /* 0x000000a306087810 */ /* 0x000fc60007ffe0ff */
[----:B------:R-:W4:Y:S01]  /*ca0e0*/  LDL.LU R189, [R1+0x14c] ;  /* 0x00014c0001bd7983 */ /* 0x000f220000300800 */
[----:B------:R-:W-:Y:S02]  /*ca0f0*/  ISETP.GE.AND P2, PT, R8, R231, PT ;  /* 0x000000e70800720c */ /* 0x000fe40003f46270 */
[----:B------:R-:W1:Y:S01]  /*ca100*/  LDC R12, c[0x0][0x228] ;  /* 0x00008a00ff0c7b82 */ /* 0x000e620000000800 */
[----:B--2---:R2:W-:Y:S01]  /*ca110*/  @P1 STG.E desc[UR60][R238.64], R229 ;  /* 0x000000e5ee001986 */ /* 0x0045e2000c10193c */
[----:B------:R-:W-:Y:S02]  /*ca120*/  ISETP.LT.AND P1, PT, R7, R102, !P4 ;  /* 0x000000660700720c */ /* 0x000fe40006721270 */
[----:B------:R-:W-:-:S04]  /*ca130*/  ISETP.LT.AND P4, PT, R9, R226, !P4 ;  /* 0x000000e20900720c */ /* 0x000fc80006781270 */
[----:B------:R-:W1:Y:S01]  /*ca140*/  LDC.64 R234, c[0x0][0x228] ;  /* 0x00008a00ffea7b82 */ /* 0x000e620000000a00 */
[----:B--2---:R-:W-:-:S07]  /*ca150*/  IMAD.WIDE R238, R10, 0x4, R4 ;  /* 0x000000040aee7825 */ /* 0x004fce00078e0204 */
[----:B------:R-:W2:Y:S01]  /*ca160*/  LDC R102, c[0x0][0x228] ;  /* 0x00008a00ff667b82 */ /* 0x000ea20000000800 */
[----:B------:R-:W4:Y:S01]  /*ca170*/  LDL.LU R229, [R1+0xcc0] ;  /* 0x000cc00001e57983 */ /* 0x000f220000300800 */
[----:B------:R-:W-:-:S03]  /*ca180*/  IMAD.IADD R10, R10, 0x1, R0 ;  /* 0x000000010a0a7824 */ /* 0x000fc600078e0200 */
[----:B------:R1:W-:Y:S01]  /*ca190*/  @P5 STG.E desc[UR60][R238.64], R225 ;  /* 0x000000e1ee005986 */ /* 0x0003e2000c10193c */
[----:B------:R-:W-:Y:S01]  /*ca1a0*/  ISETP.LT.AND P5, PT, R9, R230, !P2 ;  /* 0x000000e60900720c */ /* 0x000fe200057a1270 */
[----:B------:R-:W-:Y:S01]  /*ca1b0*/  IMAD.WIDE R226, R10, 0x4, R2 ;  /* 0x000000040ae27825 */ /* 0x000fe200078e0202 */
[----:B------:R-:W-:Y:S01]  /*ca1c0*/  ISETP.LT.AND P2, PT, R7, R100, !P2 ;  /* 0x000000640700720c */ /* 0x000fe20005741270 */
[----:B------:R-:W2:Y:S01]  /*ca1d0*/  LDC.64 R230, c[0x0][0x228] ;  /* 0x00008a00ffe67b82 */ /* 0x000ea20000000a00 */
[----:B------:R-:W-:Y:S01]  /*ca1e0*/  IADD3 R8, R6, 0xa4, RZ ;  /* 0x000000a406087810 */ /* 0x000fe20007ffe0ff */
[----:B-1----:R-:W4:Y:S01]  /*ca1f0*/  LDL.LU R225, [R1+0x950] ;  /* 0x0009500001e17983 */ /* 0x002f220000300800 */
[----:B------:R-:W-:-:S05]  /*ca200*/  IMAD.WIDE R238, R10, 0x4, R4 ;  /* 0x000000040aee7825 */ /* 0x000fca00078e0204 */
[----:B------:R-:W1:Y:S01]  /*ca210*/  LDC R100, c[0x0][0x228] ;  /* 0x00008a00ff647b82 */ /* 0x000e620000000800 */
[----:B------:R2:W-:Y:S01]  /*ca220*/  @P1 STG.E desc[UR60][R226.64], R251 ;  /* 0x000000fbe2001986 */ /* 0x0005e2000c10193c */
[----:B------:R-:W-:Y:S01]  /*ca230*/  IMAD.IADD R10, R10, 0x1, R0 ;  /* 0x000000010a0a7824 */ /* 0x000fe200078e0200 */
[----:B------:R-:W-:Y:S02]  /*ca240*/  ISETP.GE.AND P1, PT, R8, R223, PT ;  /* 0x000000df0800720c */ /* 0x000fe40003f26270 */
[----:B------:R2:W-:Y:S02]  /*ca250*/  @P4 STG.E desc[UR60][R238.64], R250 ;  /* 0x000000faee004986 */ /* 0x0005e4000c10193c */
[----:B------:R-:W-:Y:S01]  /*ca260*/  ISETP.LT.AND P4, PT, R9, R222, !P1 ;  /* 0x000000de0900720c */ /* 0x000fe20004f81270 */
[----:B------:R-:W3:Y:S01]  /*ca270*/  LDC.64 R242, c[0x0][0x228] ;  /* 0x00008a00fff27b82 */ /* 0x000ee20000000a00 */
[----:B------:R-:W-:Y:S01]  /*ca280*/  ISETP.LT.AND P1, PT, R7, R104, !P1 ;  /* 0x000000680700720c */ /* 0x000fe20004f21270 */
[----:B--2---:R-:W2:Y:S01]  /*ca290*/  LDL.LU R251, [R1+0xcb0] ;  /* 0x000cb00001fb7983 */ /* 0x004ea20000300800 */
[----:B------:R-:W-:Y:S01]  /*ca2a0*/  IMAD.WIDE R226, R10, 0x4, R2 ;  /* 0x000000040ae27825 */ /* 0x000fe200078e0202 */
[----:B------:R-:W-:-:S04]  /*ca2b0*/  IADD3 R8, R6, 0xa5, RZ ;  /* 0x000000a506087810 */ /* 0x000fc80007ffe0ff */
[----:B------:R-:W1:Y:S01]  /*ca2c0*/  LDC R104, c[0x0][0x228] ;  /* 0x00008a00ff687b82 */ /* 0x000e620000000800 */
[----:B------:R-:W2:Y:S01]  /*ca2d0*/  LDL.LU R250, [R1+0x550] ;  /* 0x0005500001fa7983 */ /* 0x000ea20000300800 */
[----:B------:R-:W-:-:S03]  /*ca2e0*/  IMAD.WIDE R222, R10, 0x4, R4 ;  /* 0x000000040ade7825 */ /* 0x000fc600078e0204 */
[----:B------:R1:W-:Y:S01]  /*ca2f0*/  @P2 STG.E desc[UR60][R226.64], R249 ;  /* 0x000000f9e2002986 */ /* 0x0003e2000c10193c */
[----:B------:R-:W-:Y:S01]  /*ca300*/  IMAD.IADD R10, R10, 0x1, R0 ;  /* 0x000000010a0a7824 */ /* 0x000fe200078e0200 */
[----:B------:R-:W-:Y:S02]  /*ca310*/  ISETP.GE.AND P2, PT, R8, R235, PT ;  /* 0x000000eb0800720c */ /* 0x000fe40003f46270 */
[----:B------:R1:W-:Y:S01]  /*ca320*/  @P5 STG.E desc[UR60][R222.64], R248 ;  /* 0x000000f8de005986 */ /* 0x0003e2000c10193c */
[----:B------:R-:W-:-:S03]  /*ca330*/  IADD3 R8, R6, 0xa6, RZ ;  /* 0x000000a606087810 */ /* 0x000fc60007ffe0ff */
[----:B-1----:R-:W2:Y:S01]  /*ca340*/  LDL.LU R249, [R1+0xcc4] ;  /* 0x000cc40001f97983 */ /* 0x002ea20000300800 */
[----:B------:R-:W1:Y:S01]  /*ca350*/  LDC.64 R226, c[0x0][0x228] ;  /* 0x00008a00ffe27b82 */ /* 0x000e620000000a00 */
[C---:B------:R-:W-:Y:S02]  /*ca360*/  IMAD.WIDE R222, R10.reuse, 0x4, R2 ;  /* 0x000000040ade7825 */ /* 0x040fe400078e0202 */
[----:B------:R-:W2:Y:S01]  /*ca370*/  LDL.LU R248, [R1+0x954] ;  /* 0x0009540001f87983 */ /* 0x000ea20000300800 */
[----:B------:R-:W-:Y:S01]  /*ca380*/  ISETP.LT.AND P5, PT, R7, R102, !P2 ;  /* 0x000000660700720c */ /* 0x000fe200057a1270 */
[----:B------:R-:W-:Y:S02]  /*ca390*/  IMAD.WIDE R238, R10, 0x4, R4 ;  /* 0x000000040aee7825 */ /* 0x000fe400078e0204 */
[----:B------:R1:W-:Y:S01]  /*ca3a0*/  @P1 STG.E desc[UR60][R222.64], R198 ;  /* 0x000000c6de001986 */ /* 0x0003e2000c10193c */
[----:B------:R-:W-:Y:S01]  /*ca3b0*/  ISETP.GE.AND P1, PT, R8, R231, PT ;  /* 0x000000e70800720c */ /* 0x000fe20003f26270 */
[----:B------:R-:W4:Y:S01]  /*ca3c0*/  LDC R102, c[0x0][0x228] ;  /* 0x00008a00ff667b82 */ /* 0x000f220000000800 */
[----:B------:R-:W-:Y:S01]  /*ca3d0*/  IMAD.IADD R10, R10, 0x1, R0 ;  /* 0x000000010a0a7824 */ /* 0x000fe200078e0200 */
[----:B------:R1:W-:Y:S01]  /*ca3e0*/  @P4 STG.E desc[UR60][R238.64], R199 ;  /* 0x000000c7ee004986 */ /* 0x0003e2000c10193c */
[----:B------:R-:W-:-:S02]  /*ca3f0*/  ISETP.LT.AND P2, PT, R9, R234, !P2 ;  /* 0x000000ea0900720c */ /* 0x000fc40005741270 */
[----:B------:R-:W-:Y:S02]  /*ca400*/  ISETP.LT.AND P4, PT, R9, R230, !P1 ;  /* 0x000000e60900720c */ /* 0x000fe40004f81270 */
[----:B------:R-:W-:Y:S01]  /*ca410*/  ISETP.LT.AND P1, PT, R7, R12, !P1 ;  /* 0x0000000c0700720c */ /* 0x000fe20004f21270 */
[----:B-1----:R-:W2:Y:S01]  /*ca420*/  LDL.LU R198, [R1+0xcb4] ;  /* 0x000cb40001c67983 */ /* 0x002ea20000300800 */
[C---:B------:R-:W-:Y:S01]  /*ca430*/  IMAD.WIDE R234, R10.reuse, 0x4, R2 ;  /* 0x000000040aea7825 */ /* 0x040fe200078e0202 */
[----:B------:R-:W1:Y:S02]  /*ca440*/  LDC.64 R222, c[0x0][0x228] ;  /* 0x00008a00ffde7b82 */ /* 0x000e640000000a00 */
[----:B------:R-:W2:Y:S01]  /*ca450*/  LDL.LU R199, [R1+0x554] ;  /* 0x0005540001c77983 */ /* 0x000ea20000300800 */
[C---:B------:R-:W-:Y:S01]  /*ca460*/  IADD3 R8, R10.reuse, R0, RZ ;  /* 0x000000000a087210 */ /* 0x040fe20007ffe0ff */
[----:B------:R-:W-:Y:S02]  /*ca470*/  IMAD.WIDE R230, R10, 0x4, R4 ;  /* 0x000000040ae67825 */ /* 0x000fe400078e0204 */
[----:B------:R1:W-:Y:S02]  /*ca480*/  @P5 STG.E desc[UR60][R234.64], R146 ;  /* 0x00000092ea005986 */ /* 0x0003e4000c10193c */
[----:B------:R-:W4:Y:S02]  /*ca490*/  LDC.64 R238, c[0x0][0x228] ;  /* 0x00008a00ffee7b82 */ /* 0x000f240000000a00 */
[----:B------:R1:W-:Y:S02]  /*ca4a0*/  @P2 STG.E desc[UR60][R230.64], R147 ;  /* 0x00000093e6002986 */ /* 0x0003e4000c10193c */
[----:B-1----:R-:W-:-:S02]  /*ca4b0*/  IMAD.WIDE R234, R8, 0x4, R2 ;  /* 0x0000000408ea7825 */ /* 0x002fc400078e0202 */
[----:B------:R-:W2:Y:S04]  /*ca4c0*/  LDL.LU R146, [R1+0xcc8] ;  /* 0x000cc80001927983 */ /* 0x000ea80000300800 */
[----:B------:R-:W2:Y:S04]  /*ca4d0*/  LDL.LU R147, [R1+0x958] ;  /* 0x0009580001937983 */ /* 0x000ea80000300800 */
[----:B------:R1:W-:Y:S04]  /*ca4e0*/  @P1 STG.E desc[UR60][R234.64], R144 ;  /* 0x00000090ea001986 */ /* 0x0003e8000c10193c */
[----:B-1----:R-:W2:Y:S01]  /*ca4f0*/  LDL.LU R144, [R1+0xcb8] ;  /* 0x000cb80001907983 */ /* 0x002ea20000300800 */
[----:B------:R-:W-:Y:S01]  /*ca500*/  VIADD R12, R6, 0xa7 ;  /* 0x000000a7060c7836 */ /* 0x000fe20000000000 */
[C---:B------:R-:W-:Y:S01]  /*ca510*/  IADD3 R10, R8.reuse, R0, RZ ;  /* 0x00000000080a7210 */ /* 0x040fe20007ffe0ff */
[----:B------:R-:W-:Y:S01]  /*ca520*/  IMAD.WIDE R230, R8, 0x4, R4 ;  /* 0x0000000408e67825 */ /* 0x000fe200078e0204 */
[----:B------:R-:W-:Y:S01]  /*ca530*/  ISETP.LT.AND P2, PT, R7, R100, !P6 ;  /* 0x000000640700720c */ /* 0x000fe20007741270 */
[----:B------:R-:W1:Y:S01]  /*ca540*/  LDC.64 R234, c[0x0][0x228] ;  /* 0x00008a00ffea7b82 */ /* 0x000e620000000a00 */
[----:B------:R-:W-:-:S04]  /*ca550*/  ISETP.GE.AND P5, PT, R12, R227, PT ;  /* 0x000000e30c00720c */ /* 0x000fc80003fa6270 */
[----:B------:R-:W-:Y:S02]  /*ca560*/  ISETP.LT.AND P1, PT, R7, R104, !P5 ;  /* 0x000000680700720c */ /* 0x000fe40006f21270 */
[C---:B------:R-:W-:Y:S01]  /*ca570*/  ISETP.LT.AND P5, PT, R9.reuse, R226, !P5 ;  /* 0x000000e20900720c */ /* 0x040fe20006fa1270 */
[----:B------:R-:W-:Y:S01]  /*ca580*/  IMAD.WIDE R226, R10, 0x4, R2 ;  /* 0x000000040ae27825 */ /* 0x000fe200078e0202 */
[----:B------:R-:W-:Y:S01]  /*ca590*/  IADD3 R12, R6, 0xa9, RZ ;  /* 0x000000a9060c7810 */ /* 0x000fe20007ffe0ff */
[----:B------:R-:W1:Y:S01]  /*ca5a0*/  LDC R104, c[0x0][0x228] ;  /* 0x00008a00ff687b82 */ /* 0x000e620000000800 */
[----:B------:R-:W-:Y:S01]  /*ca5b0*/  ISETP.LT.AND P6, PT, R9, R220, !P6 ;  /* 0x000000dc0900720c */ /* 0x000fe200077c1270 */
[----:B------:R-:W-:Y:S02]  /*ca5c0*/  IMAD.IADD R8, R10, 0x1, R0 ;  /* 0x000000010a087824 */ /* 0x000fe400078e0200 */
[----:B------:R-:W-:Y:S02]  /*ca5d0*/  VIADD R100, R6, 0xaa ;  /* 0x000000aa06647836 */ /* 0x000fe40000000000 */
[----:B------:R-:W-:Y:S01]  /*ca5e0*/  IMAD.WIDE R220, R8, 0x4, R4 ;  /* 0x0000000408dc7825 */ /* 0x000fe200078e0204 */
[----:B---3--:R3:W-:Y:S02]  /*ca5f0*/  @P4 STG.E desc[UR60][R230.64], R145 ;  /* 0x00000091e6004986 */ /* 0x0087e4000c10193c */
[----:B------:R-:W-:-:S02]  /*ca600*/  ISETP.GE.AND P4, PT, R100, R243, PT ;  /* 0x000000f36400720c */ /* 0x000fc40003f86270 */
[----:B------:R-:W1:Y:S01]  /*ca610*/  LDC R100, c[0x0][0x228] ;  /* 0x00008a00ff647b82 */ /* 0x000e620000000800 */
[----:B---3--:R-:W3:Y:S01]  /*ca620*/  LDL.LU R145, [R1+0x558] ;  /* 0x0005580001917983 */ /* 0x008ee20000300800 */
[----:B------:R-:W-:-:S03]  /*ca630*/  IMAD.WIDE R230, R10, 0x4, R4 ;  /* 0x000000040ae67825 */ /* 0x000fc600078e0204 */
[----:B----4-:R4:W-:Y:S01]  /*ca640*/  @P1 STG.E desc[UR60][R226.64], R188 ;  /* 0x000000bce2001986 */ /* 0x0109e2000c10193c */
[----:B------:R-:W-:Y:S01]  /*ca650*/  ISETP.GE.AND P1, PT, R12, R223, PT ;  /* 0x000000df0c00720c */ /* 0x000fe20003f26270 */
[C---:B------:R-:W-:Y:S02]  /*ca660*/  IMAD.IADD R10, R8.reuse, 0x1, R0 ;  /* 0x00000001080a7824 */ /* 0x040fe400078e0200 */
[----:B----4-:R-:W-:Y:S01]  /*ca670*/  IMAD.WIDE R226, R8, 0x4, R2 ;  /* 0x0000000408e27825 */ /* 0x010fe200078e0202 */
[----:B------:R-:W4:Y:S04]  /*ca680*/  LDL.LU R188, [R1+0xccc] ;  /* 0x000ccc0001bc7983 */ /* 0x000f280000300800 */
[----:B------:R1:W-:Y:S01]  /*ca690*/  @P5 STG.E desc[UR60][R230.64], R189 ;  /* 0x000000bde6005986 */ /* 0x0003e2000c10193c */
[----:B------:R-:W-:-:S02]  /*ca6a0*/  ISETP.LT.AND P5, PT, R7, R102, !P1 ;  /* 0x000000660700720c */ /* 0x000fc40004fa1270 */
[----:B------:R-:W2:Y:S01]  /*ca6b0*/  LDC R102, c[0x0][0x228] ;  /* 0x00008a00ff667b82 */ /* 0x000ea20000000800 */
[----:B------:R-:W-:Y:S02]  /*ca6c0*/  ISETP.LT.AND P1, PT, R9, R222, !P1 ;  /* 0x000000de0900720c */ /* 0x000fe40004f21270 */
[----:B------:R-:W-:-:S05]  /*ca6d0*/  IADD3 R8, R10, R0, RZ ;  /* 0x000000000a087210 */ /* 0x000fca0007ffe0ff */
[----:B-1----:R-:W1:Y:S01]  /*ca6e0*/  LDC.64 R230, c[0x0][0x228] ;  /* 0x00008a00ffe67b82 */ /* 0x002e620000000a00 */
[----:B------:R-:W-:Y:S01]  /*ca6f0*/  IADD3 R12, R6, 0xab, RZ ;  /* 0x000000ab060c7810 */ /* 0x000fe20007ffe0ff */
[----:B------:R-:W4:Y:S04]  /*ca700*/  LDL.LU R189, [R1+0x95c] ;  /* 0x00095c0001bd7983 */ /* 0x000f280000300800 */
[----:B------:R1:W-:Y:S01]  /*ca710*/  @P2 STG.E desc[UR60][R226.64], R229 ;  /* 0x000000e5e2002986 */ /* 0x0003e2000c10193c */
[----:B------:R-:W-:Y:S01]  /*ca720*/  IMAD.WIDE R222, R8, 0x4, R2 ;  /* 0x0000000408de7825 */ /* 0x000fe200078e0202 */
[----:B------:R-:W-:Y:S02]  /*ca730*/  ISETP.GE.AND P2, PT, R12, R239, PT ;  /* 0x000000ef0c00720c */ /* 0x000fe40003f46270 */
[----:B------:R-:W4:Y:S01]  /*ca740*/  LDL.LU R233, [R1+0xcbc] ;  /* 0x000cbc0001e97983 */ /* 0x000f220000300800 */
[----:B-1----:R-:W1:Y:S03]  /*ca750*/  LDC.64 R226, c[0x0][0x228] ;  /* 0x00008a00ffe27b82 */ /* 0x002e660000000a00 */
[----:B------:R2:W-:Y:S01]  /*ca760*/  @P6 STG.E desc[UR60][R220.64], R225 ;  /* 0x000000e1dc006986 */ /* 0x0005e2000c10193c */
[----:B------:R-:W-:-:S04]  /*ca770*/  ISETP.LT.AND P6, PT, R7, R108, !P4 ;  /* 0x0000006c0700720c */ /* 0x000fc800067c1270 */
[----:B------:R-:W1:Y:S01]  /*ca780*/  LDC R108, c[0x0][0x228] ;  /* 0x00008a00ff6c7b82 */ /* 0x000e620000000800 */
[----:B------:R-:W-:Y:S01]  /*ca790*/  ISETP.LT.AND P4, PT, R9, R110, !P4 ;  /* 0x0000006e0900720c */ /* 0x000fe20006781270 */
[----:B------:R-:W-:Y:S01]  /*ca7a0*/  VIADD R12, R6, 0xac ;  /* 0x000000ac060c7836 */ /* 0x000fe20000000000 */
[----:B------:R-:W4:Y:S01]  /*ca7b0*/  LDL.LU R229, [R1+0x55c] ;  /* 0x00055c0001e57983 */ /* 0x000f220000300800 */
[----:B--2---:R-:W-:-:S05]  /*ca7c0*/  IMAD.WIDE R220, R10, 0x4, R2 ;  /* 0x000000040adc7825 */ /* 0x004fca00078e0202 */
[----:B------:R2:W-:Y:S01]  /*ca7d0*/  @P5 STG.E desc[UR60][R220.64], R251 ;  /* 0x000000fbdc005986 */ /* 0x0005e2000c10193c */
[----:B------:R-:W-:Y:S02]  /*ca7e0*/  ISETP.GE.AND P5, PT, R12, R235, PT ;  /* 0x000000eb0c00720c */ /* 0x000fe40003fa6270 */
[----:B------:R-:W1:Y:S01]  /*ca7f0*/  LDC R12, c[0x0][0x228] ;  /* 0x00008a00ff0c7b82 */ /* 0x000e620000000800 */
[----:B--2---:R-:W-:-:S05]  /*ca800*/  IMAD.WIDE R220, R10, 0x4, R4 ;  /* 0x000000040adc7825 */ /* 0x004fca00078e0204 */
[----:B------:R2:W-:Y:S04]  /*ca810*/  @P1 STG.E desc[UR60][R220.64], R250 ;  /* 0x000000fadc001986 */ /* 0x0005e8000c10193c */
[----:B------:R2:W-:Y:S01]  /*ca820*/  @P6 STG.E desc[UR60][R222.64], R249 ;  /* 0x000000f9de006986 */ /* 0x0005e2000c10193c */
[----:B------:R-:W-:Y:S02]  /*ca830*/  ISETP.LT.AND P6, PT, R7, R104, !P2 ;  /* 0x000000680700720c */ /* 0x000fe400057c1270 */
[----:B------:R-:W-:Y:S01]  /*ca840*/  ISETP.LT.AND P2, PT, R9, R106, !P2 ;  /* 0x0000006a0900720c */ /* 0x000fe20005741270 */
[----:B------:R-:W1:Y:S01]  /*ca850*/  LDC R104, c[0x0][0x228] ;  /* 0x00008a00ff687b82 */ /* 0x000e620000000800 */
[----:B--2---:R-:W-:Y:S01]  /*ca860*/  IMAD.WIDE R220, R8, 0x4, R4 ;  /* 0x0000000408dc7825 */ /* 0x004fe200078e0204 */
[----:B------:R-:W-:-:S03]  /*ca870*/  IADD3 R10, R6, 0xad, RZ ;  /* 0x000000ad060a7810 */ /* 0x000fc60007ffe0ff */
[----:B------:R-:W-:Y:S01]  /*ca880*/  IMAD.IADD R8, R8, 0x1, R0 ;  /* 0x0000000108087824 */ /* 0x000fe200078e0200 */
[----:B------:R2:W-:Y:S01]  /*ca890*/  @P4 STG.E desc[UR60][R220.64], R248 ;  /* 0x000000f8dc004986 */ /* 0x0005e2000c10193c */
[----:B------:R-:W-:Y:S01]  /*ca8a0*/  ISETP.LT.AND P4, PT, R9, R102, !P5 ;  /* 0x000000660900720c */ /* 0x000fe20006f81270 */
[----:B------:R-:W1:Y:S01]  /*ca8b0*/  LDC.64 R222, c[0x0][0x228] ;  /* 0x00008a00ffde7b82 */ /* 0x000e620000000a00 */
[----:B------:R-:W-:Y:S01]  /*ca8c0*/  IMAD.WIDE R250, R8, 0x4, R2 ;  /* 0x0000000408fa7825 */ /* 0x000fe200078e0202 */
[----:B------:R-:W-:Y:S02]  /*ca8d0*/  ISETP.LT.AND P5, PT, R7, R100, !P5 ;  /* 0x000000640700720c */ /* 0x000fe40006fa1270 */
[----:B------:R-:W-:Y:S02]  /*ca8e0*/  ISETP.GE.AND P1, PT, R10, R231, PT ;  /* 0x000000e70a00720c */ /* 0x000fe40003f26270 */
[----:B------:R1:W-:Y:S02]  /*ca8f0*/  @P6 STG.E desc[UR60][R250.64], R198 ;  /* 0x000000c6fa006986 */ /* 0x0003e4000c10193c */
[----:B------:R-:W1:Y:S01]  /*ca900*/  LDC R102, c[0x0][0x228] ;  /* 0x00008a00ff667b82 */ /* 0x000e620000000800 */
[----:B--2---:R-:W-:-:S04]  /*ca910*/  IMAD.WIDE R248, R8, 0x4, R4 ;  /* 0x0000000408f87825 */ /* 0x004fc800078e0204 */
[----:B------:R-:W-:Y:S01]  /*ca920*/  IMAD.IADD R8, R8, 0x1, R0 ;  /* 0x0000000108087824 */ /* 0x000fe200078e0200 */
[----:B------:R2:W-:Y:S01]  /*ca930*/  @P2 STG.E desc[UR60][R248.64], R199 ;  /* 0x000000c7f8002986 */ /* 0x0005e2000c10193c */
[----:B-1----:R-:W-:Y:S01]  /*ca940*/  ISETP.LT.AND P2, PT, R7, R108, !P1 ;  /* 0x0000006c0700720c */ /* 0x002fe20004f41270 */
[----:B------:R-:W1:Y:S01]  /*ca950*/  LDC R100, c[0x0][0x228] ;  /* 0x00008a00ff647b82 */ /* 0x000e620000000800 */
[----:B------:R-:W-:-:S07]  /*ca960*/  IMAD.WIDE R250, R8, 0x4, R4 ;  /* 0x0000000408fa7825 */ /* 0x000fce00078e0204 */
[----:B------:R-:W1:Y:S01]  /*ca970*/  LDC.64 R220, c[0x0][0x228] ;  /* 0x00008a00ffdc7b82 */ /* 0x000e620000000a00 */
[----:B--2---:R-:W-:-:S04]  /*ca980*/  IMAD.WIDE R198, R8, 0x4, R2 ;  /* 0x0000000408c67825 */ /* 0x004fc800078e0202 */
[----:B------:R-:W-:Y:S01]  /*ca990*/  IMAD.IADD R8, R8, 0x1, R0 ;  /* 0x0000000108087824 */ /* 0x000fe200078e0200 */
[----:B------:R2:W-:Y:S01]  /*ca9a0*/  @P5 STG.E desc[UR60][R198.64], R146 ;  /* 0x00000092c6005986 */ /* 0x0005e2000c10193c */
[----:B------:R-:W-:Y:S01]  /*ca9b0*/  IADD3 R10, R6, 0xae, RZ ;  /* 0x000000ae060a7810 */ /* 0x000fe20007ffe0ff */
[----:B------:R-:W4:Y:S02]  /*ca9c0*/  LDC.64 R248, c[0x0][0x228] ;  /* 0x00008a00fff87b82 */ /* 0x000f240000000a00 */
[----:B------:R2:W-:Y:S02]  /*ca9d0*/  @P4 STG.E desc[UR60][R250.64], R147 ;  /* 0x00000093fa004986 */ /* 0x0005e4000c10193c */
[----:B--2---:R-:W-:Y:S01]  /*ca9e0*/  IMAD.WIDE R198, R8, 0x4, R2 ;  /* 0x0000000408c67825 */ /* 0x004fe200078e0202 */
[----:B------:R-:W-:-:S03]  /*ca9f0*/  ISETP.LT.AND P1, PT, R9, R12, !P1 ;  /* 0x0000000c0900720c */ /* 0x000fc60004f21270 */
[----:B------:R-:W-:Y:S01]  /*caa00*/  IMAD.WIDE R146, R8, 0x4, R4 ;  /* 0x0000000408927825 */ /* 0x000fe200078e0204 */
[----:B------:R2:W-:Y:S01]  /*caa10*/  @P2 STG.E desc[UR60][R198.64], R144 ;  /* 0x00000090c6002986 */ /* 0x0005e2000c10193c */
[----:B------:R-:W-:Y:S01]  /*caa20*/  ISETP.GE.AND P6, PT, R10, R227, PT ;  /* 0x000000e30a00720c */ /* 0x000fe20003fc6270 */
[----:B------:R-:W4:Y:S02]  /*caa30*/  LDC.64 R250, c[0x0][0x228] ;  /* 0x00008a00fffa7b82 */ /* 0x000f240000000a00 */
[----:B--2---:R-:W2:Y:S04]  /*caa40*/  LDL.LU.64 R198, [R1+0x2fb8] ;  /* 0x002fb80001c67983 */ /* 0x004ea80000300a00 */
[----:B------:R-:W2:Y:S01]  /*caa50*/  LDL.LU R225, [R1+0xce0] ;  /* 0x000ce00001e17983 */ /* 0x000ea20000300800 */
[----:B------:R-:W-:-:S02]  /*caa60*/  IADD3 R10, R6, 0xaf, RZ ;  /* 0x000000af060a7810 */ /* 0x000fc40007ffe0ff */
[----:B------:R-:W-:Y:S02]  /*caa70*/  ISETP.LT.AND P4, PT, R7, R104, !P6 ;  /* 0x000000680700720c */ /* 0x000fe40007781270 */
[----:B------:R-:W-:Y:S01]  /*caa80*/  ISETP.LT.AND P6, PT, R9, R102, !P6 ;  /* 0x000000660900720c */ /* 0x000fe200077c1270 */
[----:B------:R-:W-:Y:S01]  /*caa90*/  IMAD.IADD R8, R8, 0x1, R0 ;  /* 0x0000000108087824 */ /* 0x000fe200078e0200 */
[----:B------:R-:W-:Y:S01]  /*caaa0*/  ISETP.GE.AND P5, PT, R10, R223, PT ;  /* 0x000000df0a00720c */ /* 0x000fe20003fa6270 */
[----:B------:R-:W2:Y:S01]  /*caab0*/  LDC R104, c[0x0][0x228] ;  /* 0x00008a00ff687b82 */ /* 0x000ea20000000800 */
[----:B------:R-:W-:-:S04]  /*caac0*/  IADD3 R10, R6, 0xb0, RZ ;  /* 0x000000b0060a7810 */ /* 0x000fc80007ffe0ff */
[----:B-1----:R-:W-:Y:S01]  /*caad0*/  ISETP.GE.AND P2, PT, R10, R221, PT ;  /* 0x000000dd0a00720c */ /* 0x002fe20003f46270 */
[----:B---3--:R1:W-:Y:S02]  /*caae0*/  @P1 STG.E desc[UR60][R146.64], R145 ;  /* 0x0000009192001986 */ /* 0x0083e4000c10193c */
[----:B-1----:R-:W1:Y:S01]  /*caaf0*/  LDC.64 R144, c[0x0][0x228] ;  /* 0x00008a00ff907b82 */ /* 0x002e620000000a00 */
[----:B------:R-:W-:Y:S01]  /*cab00*/  ISETP.LT.AND P1, PT, R7, R100, !P5 ;  /* 0x000000640700720c */ /* 0x000fe20006f21270 */
[C---:B------:R-:W-:Y:S01]  /*cab10*/  IMAD.WIDE R146, R8.reuse, 0x4, R4 ;  /* 0x0000000408927825 */ /* 0x040fe200078e0204 */
[----:B------:R-:W-:Y:S02]  /*cab20*/  ISETP.LT.AND P5, PT, R9, R246, !P5 ;  /* 0x000000f60900720c */ /* 0x000fe40006fa1270 */
[----:B-1----:R-:W-:Y:S01]  /*cab30*/  MOV R100, R145 ;  /* 0x0000009100647202 */ /* 0x002fe20000000f00 */
[----:B------:R-:W-:Y:S02]  /*cab40*/  IMAD.MOV.U32 R12, RZ, RZ, R144 ;  /* 0x000000ffff0c7224 */ /* 0x000fe400078e0090 */
[----:B------:R-:W-:-:S04]  /*cab50*/  IMAD.WIDE R144, R8, 0x4, R2 ;  /* 0x0000000408907825 */ /* 0x000fc800078e0202 */
[----:B------:R-:W-:Y:S01]  /*cab60*/  IMAD.IADD R8, R8, 0x1, R0 ;  /* 0x0000000108087824 */ /* 0x000fe200078e0200 */
[----:B----4-:R1:W-:Y:S04]  /*cab70*/  @P4 STG.E desc[UR60][R144.64], R188 ;  /* 0x000000bc90004986 */ /* 0x0103e8000c10193c */
[----:B------:R3:W-:Y:S04]  /*cab80*/  @P6 STG.E desc[UR60][R146.64], R189 ;  /* 0x000000bd92006986 */ /* 0x0007e8000c10193c */
[----:B-1----:R-:W4:Y:S04]  /*cab90*/  LDL.LU.64 R144, [R1+0x2fb0] ;  /* 0x002fb00001907983 */ /* 0x002f280000300a00 */
[----:B---3--:R-:W3:Y:S01]  /*caba0*/  LDL.LU.64 R146, [R1+0x2fa8] ;  /* 0x002fa80001927983 */ /* 0x008ee20000300a00 */
[----:B------:R-:W-:-:S03]  /*cabb0*/  IMAD.WIDE R188, R8, 0x4, R2 ;  /* 0x0000000408bc7825 */ /* 0x000fc600078e0202 */
[----:B------:R-:W4:Y:S04]  /*cabc0*/  LDL.LU R237, [R1+0x960] ;  /* 0x0009600001ed7983 */ /* 0x000f280000300800 */
[----:B------:R1:W-:Y:S01]  /*cabd0*/  @P1 STG.E desc[UR60][R188.64], R233 ;  /* 0x000000e9bc001986 */ /* 0x0003e2000c10193c */
[C---:B------:R-:W-:Y:S01]  /*cabe0*/  IMAD.WIDE R246, R8.reuse, 0x4, R4 ;  /* 0x0000000408f67825 */ /* 0x040fe200078e0204 */
[----:B------:R-:W-:Y:S02]  /*cabf0*/  ISETP.LT.AND P6, PT, R7, R244, !P2 ;  /* 0x000000f40700720c */ /* 0x000fe400057c1270 */
[----:B-1----:R-:W3:Y:S01]  /*cac00*/  LDL.LU.64 R188, [R1+0x2fa0] ;  /* 0x002fa00001bc7983 */ /* 0x002ee20000300a00 */
[----:B------:R-:W-:Y:S01]  /*cac10*/  IMAD.IADD R8, R8, 0x1, R0 ;  /* 0x0000000108087824 */ /* 0x000fe200078e0200 */
[----:B------:R-:W-:Y:S01]  /*cac20*/  IADD3 R10, R6, 0xb1, RZ ;  /* 0x000000b1060a7810 */ /* 0x000fe20007ffe0ff */
[----:B------:R-:W1:Y:S01]  /*cac30*/  LDC.64 R244, c[0x0][0x228] ;  /* 0x00008a00fff47b82 */ /* 0x000e620000000a00 */
[----:B------:R-:W3:Y:S04]  /*cac40*/  LDL.LU R212, [R1+0xcd0] ;  /* 0x000cd00001d47983 */ /* 0x000ee80000300800 */
[----:B------:R-:W3:Y:S04]  /*cac50*/  LDL.LU R233, [R1+0x560] ;  /* 0x0005600001e97983 */ /* 0x000ee80000300800 */
[----:B------:R1:W-:Y:S04]  /*cac60*/  @P5 STG.E desc[UR60][R246.64], R229 ;  /* 0x000000e5f6005986 */ /* 0x0003e8000c10193c */
[----:B------:R-:W3:Y:S04]  /*cac70*/  LDL.LU R210, [R1+0xce4] ;  /* 0x000ce40001d27983 */ /* 0x000ee80000300800 */
[----:B-1----:R-:W3:Y:S01]  /*cac80*/  LDL.LU R229, [R1+0x964] ;  /* 0x0009640001e57983 */ /* 0x002ee20000300800 */
[----:B------:R-:W-:-:S03]  /*cac90*/  IMAD.WIDE R246, R8, 0x4, R2 ;  /* 0x0000000408f67825 */ /* 0x000fc600078e0202 */
[----:B------:R-:W3:Y:S04]  /*caca0*/  LDL.LU R208, [R1+0xcd4] ;  /* 0x000cd40001d07983 */ /* 0x000ee80000300800 */
[----:B--2---:R1:W-:Y:S04]  /*cacb0*/  @P6 STG.E desc[UR60][R246.64], R225 ;  /* 0x000000e1f6006986 */ /* 0x0043e8000c10193c */
[----:B-1----:R-:W2:Y:S04]  /*cacc0*/  LDL.LU R225, [R1+0x564] ;  /* 0x0005640001e17983 */ /* 0x002ea80000300800 */
[----:B------:R-:W2:Y:S04]  /*cacd0*/  LDL.LU R206, [R1+0xce8] ;  /* 0x000ce80001ce7983 */ /* 0x000ea80000300800 */
[----:B------:R-:W2:Y:S04]  /*cace0*/  LDL.LU R112, [R1+0x968] ;  /* 0x0009680001707983 */ /* 0x000ea80000300800 */
[----:B------:R-:W2:Y:S04]  /*cacf0*/  LDL.LU R114, [R1+0xcd8] ;  /* 0x000cd80001727983 */ /* 0x000ea80000300800 */
[----:B------:R-:W2:Y:S04]  /*cad00*/  LDL.LU R148, [R1+0x568] ;  /* 0x0005680001947983 */ /* 0x000ea80000300800 */
[----:B------:R-:W2:Y:S04]  /*cad10*/  LDL.LU R204, [R1+0xcec] ;  /* 0x000cec0001cc7983 */ /* 0x000ea80000300800 */
[----:B------:R-:W2:Y:S01]  /*cad20*/  LDL.LU R150, [R1+0x96c] ;  /* 0x00096c0001967983 */ /* 0x000ea20000300800 */
[----:B------:R-:W-:-:S02]  /*cad30*/  ISETP.LT.AND P2, PT, R9, R242, !P2 ;  /* 0x000000f20900720c */ /* 0x000fc40005741270 */
[----:B------:R-:W-:Y:S02]  /*cad40*/  ISETP.GE.AND P4, PT, R10, R249, PT ;  /* 0x000000f90a00720c */ /* 0x000fe40003f86270 */
[----:B------:R-:W-:Y:S01]  /*cad50*/  IADD3 R10, R6, 0xb2, RZ ;  /* 0x000000b2060a7810 */ /* 0x000fe20007ffe0ff */
[----:B------:R-:W-:Y:S01]  /*cad60*/  IMAD.WIDE R242, R8, 0x4, R4 ;  /* 0x0000000408f27825 */ /* 0x000fe200078e0204 */
[----:B------:R-:W-:Y:S02]  /*cad70*/  ISETP.LT.AND P5, PT, R7, R240, !P4 ;  /* 0x000000f00700720c */ /* 0x000fe400067a1270 */
[----:B------:R-:W-:Y:S01]  /*cad80*/  ISETP.LT.AND P4, PT, R9, R238, !P4 ;  /* 0x000000ee0900720c */ /* 0x000fe20006781270 */
[----:B------:R-:W1:Y:S01]  /*cad90*/  LDC.64 R240, c[0x0][0x228] ;  /* 0x00008a00fff07b82 */ /* 0x000e620000000a00 */
[----:B------:R-:W-:Y:S01]  /*cada0*/  ISETP.GE.AND P1, PT, R10, R251, PT ;  /* 0x000000fb0a00720c */ /* 0x000fe20003f26270 */
[----:B------:R-:W-:Y:S01]  /*cadb0*/  IMAD.IADD R8, R8, 0x1, R0 ;  /* 0x0000000108087824 */ /* 0x000fe200078e0200 */
[----:B------:R-:W-:-:S03]  /*cadc0*/  IADD3 R10, R6, 0xb3, RZ ;  /* 0x000000b3060a7810 */ /* 0x000fc60007ffe0ff */
[----:B------:R-:W-:Y:S01]  /*cadd0*/  IMAD.WIDE R238, R8, 0x4, R4 ;  /* 0x0000000408ee7825 */ /* 0x000fe200078e0204 */
[----:B------:R-:W-:Y:S02]  /*cade0*/  ISETP.GE.AND P6, PT, R10, R100, PT ;  /* 0x000000640a00720c */ /* 0x000fe40003fc6270 */
[----:B------:R-:W-:Y:S01]  /*cadf0*/  IADD3 R10, R6, 0xb4, RZ ;  /* 0x000000b4060a7810 */ /* 0x000fe20007ffe0ff */
[----:B------:R-:W2:Y:S01]  /*cae00*/  LDC R100, c[0x0][0x228] ;  /* 0x00008a00ff647b82 */ /* 0x000ea20000000800 */
[----:B----4-:R4:W-:Y:S01]  /*cae10*/  @P2 STG.E desc[UR60][R242.64], R237 ;  /* 0x000000edf2002986 */ /* 0x0109e2000c10193c */
[----:B------:R-:W-:Y:S02]  /*cae20*/  ISETP.LT.AND P2, PT, R7, R236, !P1 ;  /* 0x000000ec0700720c */ /* 0x000fe40004f41270 */
[----:B------:R-:W-:Y:S01]  /*cae30*/  ISETP.LT.AND P1, PT, R9, R234, !P1 ;  /* 0x000000ea0900720c */ /* 0x000fe20004f21270 */
[----:B----4-:R-:W-:-:S03]  /*cae40*/  IMAD.WIDE R242, R8, 0x4, R2 ;  /* 0x0000000408f27825 */ /* 0x010fc600078e0202 */
[----:B------:R-:W4:Y:S01]  /*cae50*/  LDC.64 R236, c[0x0][0x228] ;  /* 0x00008a00ffec7b82 */ /* 0x000f220000000a00 */
[----:B------:R-:W-:Y:S01]  /*cae60*/  IMAD.IADD R8, R8, 0x1, R0 ;  /* 0x0000000108087824 */ /* 0x000fe200078e0200 */
[----:B---3--:R-:W-:Y:S03]  /*cae70*/  @P5 STG.E desc[UR60][R242.64], R212 ;  /* 0x000000d4f2005986 */ /* 0x008fe6000c10193c */
[----:B------:R-:W-:Y:S01]  /*cae80*/  IMAD.WIDE R234, R8, 0x4, R4 ;  /* 0x0000000408ea7825 */ /* 0x000fe200078e0204 */
[----:B------:R3:W-:Y:S01]  /*cae90*/  @P4 STG.E desc[UR60][R238.64], R233 ;  /* 0x000000e9ee004986 */ /* 0x0007e2000c10193c */
[----:B------:R-:W-:Y:S02]  /*caea0*/  ISETP.LT.AND P4, PT, R7, R232, !P6 ;  /* 0x000000e80700720c */ /* 0x000fe40007781270 */
[----:B------:R-:W-:Y:S02]  /*caeb0*/  ISETP.GE.AND P5, PT, R10, R245, PT ;  /* 0x000000f50a00720c */ /* 0x000fe40003fa6270 */
[----:B------:R-:W-:Y:S01]  /*caec0*/  ISETP.LT.AND P6, PT, R9, R230, !P6 ;  /* 0x000000e60900720c */ /* 0x000fe200077c1270 */
[C---:B---3--:R-:W-:Y:S01]  /*caed0*/  IMAD.WIDE R238, R8.reuse, 0x4, R2 ;  /* 0x0000000408ee7825 */ /* 0x048fe200078e0202 */
[----:B------:R-:W3:Y:S03]  /*caee0*/  LDC.64 R232, c[0x0][0x228] ;  /* 0x00008a00ffe87b82 */ /* 0x000ee60000000a00 */
[----:B------:R-:W-:Y:S01]  /*caef0*/  IMAD.IADD R8, R8, 0x1, R0 ;  /* 0x0000000108087824 */ /* 0x000fe200078e0200 */
[----:B------:R-:W-:Y:S01]  /*caf00*/  @P2 STG.E desc[UR60][R238.64], R210 ;  /* 0x000000d2ee002986 */ /* 0x000fe2000c10193c */
[----:B------:R-:W-:-:S03]  /*caf10*/  IADD3 R10, R6, 0xb5, RZ ;  /* 0x000000b5060a7810 */ /* 0x000fc60007ffe0ff */
[----:B------:R4:W-:Y:S01]  /*caf20*/  @P1 STG.E desc[UR60][R234.64], R229 ;  /* 0x000000e5ea001986 */ /* 0x0009e2000c10193c */
[----:B------:R-:W-:Y:S01]  /*caf30*/  ISETP.LT.AND P1, PT, R7, R228, !P5 ;  /* 0x000000e40700720c */ /* 0x000fe20006f21270 */
[----:B------:R-:W3:Y:S01]  /*caf40*/  LDC.64 R230, c[0x0][0x228] ;  /* 0x00008a00ffe67b82 */ /* 0x000ee20000000a00 */
[----:B------:R-:W-:Y:S02]  /*caf50*/  ISETP.LT.AND P5, PT, R9, R226, !P5 ;  /* 0x000000e20900720c */ /* 0x000fe40006fa1270 */
[----:B-1----:R-:W-:Y:S02]  /*caf60*/  ISETP.GE.AND P2, PT, R10, R241, PT ;  /* 0x000000f10a00720c */ /* 0x002fe40003f46270 */
[----:B------:R-:W-:Y:S01]  /*caf70*/  IADD3 R10, R6, 0xb6, RZ ;  /* 0x000000b6060a7810 */ /* 0x000fe20007ffe0ff */
[----:B----4-:R-:W-:-:S04]  /*caf80*/  IMAD.WIDE R228, R8, 0x4, R2 ;  /* 0x0000000408e47825 */ /* 0x010fc800078e0202 */
[----:B------:R-:W-:-:S04]  /*caf90*/  IMAD.WIDE R234, R8, 0x4, R4 ;  /* 0x0000000408ea7825 */ /* 0x000fc800078e0204 */
[----:B------:R-:W-:Y:S01]  /*cafa0*/  IMAD.IADD R8, R8, 0x1, R0 ;  /* 0x0000000108087824 */ /* 0x000fe200078e0200 */
[----:B------:R1:W-:Y:S03]  /*cafb0*/  @P4 STG.E desc[UR60][R228.64], R208 ;  /* 0x000000d0e4004986 */ /* 0x0003e6000c10193c */
[----:B------:R-:W-:Y:S01]  /*cafc0*/  IMAD.WIDE R226, R8, 0x4, R2 ;  /* 0x0000000408e27825 */ /* 0x000fe200078e0202 */
[----:B------:R-:W-:-:S03]  /*cafd0*/  ISETP.GE.AND P4, PT, R10, R237, PT ;  /* 0x000000ed0a00720c */ /* 0x000fc60003f86270 */
[----:B-1----:R-:W-:Y:S01]  /*cafe0*/  IMAD.WIDE R228, R8, 0x4, R4 ;  /* 0x0000000408e47825 */ /* 0x002fe200078e0204 */
[----:B------:R-:W-:-:S03]  /*caff0*/  IADD3 R10, R6, 0xb7, RZ ;  /* 0x000000b7060a7810 */ /* 0x000fc60007ffe0ff */
[----:B------:R-:W-:Y:S01]  /*cb000*/  IMAD.IADD R8, R8, 0x1, R0 ;  /* 0x0000000108087824 */ /* 0x000fe200078e0200 */
[----:B--2---:R1:W-:Y:S01]  /*cb010*/  @P6 STG.E desc[UR60][R234.64], R225 ;  /* 0x000000e1ea006986 */ /* 0x0043e2000c10193c */
[----:B------:R-:W-:Y:S02]  /*cb020*/  ISETP.LT.AND P6, PT, R7, R224, !P2 ;  /* 0x000000e00700720c */ /* 0x000fe400057c1270 */
[----:B------:R-:W-:Y:S01]  /*cb030*/  ISETP.LT.AND P2, PT, R9, R222, !P2 ;  /* 0x000000de0900720c */ /* 0x000fe20005741270 */
[----:B------:R2:W-:Y:S04]  /*cb040*/  @P1 STG.E desc[UR60][R226.64], R206 ;  /* 0x000000cee2001986 */ /* 0x0005e8000c10193c */
[----:B------:R4:W-:Y:S01]  /*cb050*/  @P5 STG.E desc[UR60][R228.64], R112 ;  /* 0x00000070e4005986 */ /* 0x0009e2000c10193c */
[----:B------:R-:W-:Y:S01]  /*cb060*/  ISETP.LT.AND P5, PT, R7, R190, !P4 ;  /* 0x000000be0700720c */ /* 0x000fe200067a1270 */
[----:B------:R-:W-:-:S02]  /*cb070*/  IMAD.WIDE R222, R8, 0x4, R2 ;  /* 0x0000000408de7825 */ /* 0x000fc400078e0202 */
[----:B------:R-:W4:Y:S01]  /*cb080*/  LDL.LU R190, [R1+0x2f98] ;  /* 0x002f980001be7983 */ /* 0x000f220000300800 */
[----:B-1----:R-:W1:Y:S03]  /*cb090*/  LDC.64 R224, c[0x0][0x228] ;  /* 0x00008a00ffe07b82 */ /* 0x002e660000000a00 */
[----:B--2---:R-:W2:Y:S01]  /*cb0a0*/  LDL.LU R206, [R1+0xcdc] ;  /* 0x000cdc0001ce7983 */ /* 0x004ea20000300800 */
[----:B---3--:R-:W-:-:S03]  /*cb0b0*/  ISETP.GE.AND P1, PT, R10, R233, PT ;  /* 0x000000e90a00720c */ /* 0x008fc60003f26270 */
[----:B----4-:R-:W3:Y:S01]  /*cb0c0*/  LDL.LU R112, [R1+0x56c] ;  /* 0x00056c0001707983 */ /* 0x010ee20000300800 */
[----:B------:R-:W-:Y:S01]  /*cb0d0*/  IMAD.WIDE R228, R8, 0x4, R4 ;  /* 0x0000000408e47825 */ /* 0x000fe200078e0204 */
[----:B------:R-:W4:Y:S02]  /*cb0e0*/  LDC.64 R226, c[0x0][0x228] ;  /* 0x00008a00ffe27b82 */ /* 0x000f240000000a00 */
[----:B------:R1:W-:Y:S04]  /*cb0f0*/  @P6 STG.E desc[UR60][R222.64], R114 ;  /* 0x00000072de006986 */ /* 0x0003e8000c10193c */
[----:B------:R1:W-:Y:S01]  /*cb100*/  @P2 STG.E desc[UR60][R228.64], R148 ;  /* 0x00000094e4002986 */ /* 0x0003e2000c10193c */
[----:B------:R-:W-:-:S03]  /*cb110*/  ISETP.LT.AND P2, PT, R7, R191, !P1 ;  /* 0x000000bf0700720c */ /* 0x000fc60004f41270 */
[----:B------:R-:W4:Y:S04]  /*cb120*/  LDL.LU R191, [R1+0x2f94] ;  /* 0x002f940001bf7983 */ /* 0x000f280000300800 */
[----:B-1----:R-:W4:Y:S04]  /*cb130*/  LDL.LU R114, [R1+0xd00] ;  /* 0x000d000001727983 */ /* 0x002f280000300800 */
[----:B------:R-:W4:Y:S01]  /*cb140*/  LDL.LU R148, [R1+0x970] ;  /* 0x0009700001947983 */ /* 0x000f220000300800 */
[----:B------:R-:W-:Y:S01]  /*cb150*/  ISETP.LT.AND P4, PT, R9, R220, !P4 ;  /* 0x000000dc0900720c */ /* 0x000fe20006781270 */
[----:B------:R-:W-:Y:S01]  /*cb160*/  IMAD.IADD R8, R8, 0x1, R0 ;  /* 0x0000000108087824 */ /* 0x000fe200078e0200 */
[----:B------:R-:W-:Y:S01]  /*cb170*/  IADD3 R10, R6, 0xb8, RZ ;  /* 0x000000b8060a7810 */ /* 0x000fe20007ffe0ff */
[----:B------:R-:W1:Y:S02]  /*cb180*/  LDC.64 R220, c[0x0][0x228] ;  /* 0x00008a00ffdc7b82 */ /* 0x000e640000000a00 */
[----:B------:R-:W-:Y:S01]  /*cb190*/  IMAD.WIDE R222, R8, 0x4, R2 ;  /* 0x0000000408de7825 */ /* 0x000fe200078e0202 */
[----:B------:R-:W-:-:S03]  /*cb1a0*/  ISETP.GE.AND P6, PT, R10, R231, PT ;  /* 0x000000e70a00720c */ /* 0x000fc60003fc6270 */
[----:B------:R-:W-:Y:S01]  /*cb1b0*/  IMAD.WIDE R228, R8, 0x4, R4 ;  /* 0x0000000408e47825 */ /* 0x000fe200078e0204 */
        /* <DEDUP_REMOVED lines=13> */
[----:B------:R-:W-:-:S03]  /*cb290*/  ISETP.LT.AND P6, PT, R9, R250, !P6 ;  /* 0x000000fa0900720c */ /* 0x000fc600077c1270 */
[----:B------:R-:W-:Y:S01]  /*cb2a0*/  IMAD.IADD R8, R8, 0x1, R0 ;  /* 0x0000000108087824 */ /* 0x000fe200078e0200 */
[----:B------:R-:W-:-:S03]  /*cb2b0*/  IADD3 R10, R6, 0xba, RZ ;  /* 0x000000ba060a7810 */ /* 0x000fc60007ffe0ff */
[----:B------:R-:W-:Y:S01]  /*cb2c0*/  IMAD.WIDE R238, R8, 0x4, R4 ;  /* 0x0000000408ee7825 */ /* 0x000fe200078e0204 */
[----:B--2---:R2:W-:Y:S04]  /*cb2d0*/  @P2 STG.E desc[UR60][R222.64], R206 ;  /* 0x000000cede002986 */ /* 0x0045e8000c10193c */
[----:B---3--:R3:W-:Y:S01]  /*cb2e0*/  @P1 STG.E desc[UR60][R234.64], R112 ;  /* 0x00000070ea001986 */ /* 0x0087e2000c10193c */
[----:B------:R-:W-:-:S03]  /*cb2f0*/  ISETP.LT.AND P1, PT, R7, R193, !P5 ;  /* 0x000000c10700720c */ /* 0x000fc60006f21270 */
[----:B------:R-:W3:Y:S04]  /*cb300*/  LDL.LU R193, [R1+0x2f8c] ;  /* 0x002f8c0001c17983 */ /* 0x000ee80000300800 */
[----:B--2---:R-:W2:Y:S01]  /*cb310*/  LDL.LU R206, [R1+0xd04] ;  /* 0x000d040001ce7983 */ /* 0x004ea20000300800 */
[----:B----4-:R-:W-:Y:S01]  /*cb320*/  ISETP.GE.AND P2, PT, R10, R227, PT ;  /* 0x000000e30a00720c */ /* 0x010fe20003f46270 */
[----:B------:R-:W4:Y:S02]  /*cb330*/  LDC.64 R222, c[0x0][0x228] ;  /* 0x00008a00ffde7b82 */ /* 0x000f240000000a00 */
[----:B---3--:R-:W3:Y:S01]  /*cb340*/  LDL.LU R112, [R1+0x974] ;  /* 0x0009740001707983 */ /* 0x008ee20000300800 */
[----:B------:R-:W-:-:S05]  /*cb350*/  IMAD.WIDE R234, R8, 0x4, R2 ;  /* 0x0000000408ea7825 */ /* 0x000fca00078e0202 */
        /* <DEDUP_REMOVED lines=17> */
[----:B-1----:R-:W4:Y:S01]  /*cb470*/  LDL.LU R204, [R1+0xd08] ;  /* 0x000d080001cc7983 */ /* 0x002f220000300800 */
[----:B------:R-:W-:Y:S01]  /*cb480*/  ISETP.LT.AND P2, PT, R9, R244, !P2 ;  /* 0x000000f40900720c */ /* 0x000fe20005741270 */
[----:B------:R-:W-:Y:S01]  /*cb490*/  IMAD.IADD R8, R8, 0x1, R0 ;  /* 0x0000000108087824 */ /* 0x000fe200078e0200 */
[----:B------:R-:W-:Y:S01]  /*cb4a0*/  IADD3 R10, R6, 0xbc, RZ ;  /* 0x000000bc060a7810 */ /* 0x000fe20007ffe0ff */
[----:B------:R-:W4:Y:S01]  /*cb4b0*/  LDL.LU R150, [R1+0x978] ;  /* 0x0009780001967983 */ /* 0x000f220000300800 */
[----:B------:R-:W1:Y:S01]  /*cb4c0*/  LDC.64 R234, c[0x0][0x228] ;  /* 0x00008a00ffea7b82 */ /* 0x000e620000000a00 */
        /* <DEDUP_REMOVED lines=15> */
[----:B------:R-:W-:-:S03]  /*cb5c0*/  IMAD.WIDE R244, R8, 0x4, R4 ;  /* 0x0000000408f47825 */ /* 0x000fc600078e0204 */
        /* <DEDUP_REMOVED lines=26> */
[----:B------:R-:W-:Y:S02]  /*cb770*/  ISETP.LT.AND P5, PT, R9, R230, !P5 ;  /* 0x000000e60900720c */ /* 0x000fe40006fa1270 */
[----:B------:R-:W-:Y:S01]  /*cb780*/  IADD3 R10, R6, 0xc0, RZ ;  /* 0x000000c0060a7810 */ /* 0x000fe20007ffe0ff */
[----:B------:R-:W-:Y:S01]  /*cb790*/  IMAD.IADD R8, R8, 0x1, R0 ;  /* 0x0000000108087824 */ /* 0x000fe200078e0200 */
[----:B------:R-:W1:Y:S01]  /*cb7a0*/  LDC.64 R230, c[0x0][0x228] ;  /* 0x00008a00ffe67b82 */ /* 0x000e620000000a00 */
[----:B--2---:R2:W-:Y:S04]  /*cb7b0*/  @P4 STG.E desc[UR60][R232.64], R206 ;  /* 0x000000cee8004986 */ /* 0x0045e8000c10193c */
[----:B---3--:R3:W-:Y:S01]  /*cb7c0*/  @P6 STG.E desc[UR60][R244.64], R112 ;  /* 0x00000070f4006986 */ /* 0x0087e2000c10193c */
[----:B------:R-:W-:-:S03]  /*cb7d0*/  ISETP.LT.AND P6, PT, R7, R183, !P2 ;  /* 0x000000b70700720c */ /* 0x000fc600057c1270 */
[----:B------:R-:W4:Y:S04]  /*cb7e0*/  LDL.LU R183, [R1+0x2f74] ;  /* 0x002f740001b77983 */ /* 0x000f280000300800 */
[----:B--2---:R-:W2:Y:S01]  /*cb7f0*/  LDL.LU R206, [R1+0xd20] ;  /* 0x000d200001ce7983 */ /* 0x004ea20000300800 */
[----:B------:R-:W-:-:S03]  /*cb800*/  IMAD.WIDE R232, R8, 0x4, R2 ;  /* 0x0000000408e87825 */ /* 0x000fc600078e0202 */
[----:B---3--:R-:W3:Y:S01]  /*cb810*/  LDL.LU R112, [R1+0x980] ;  /* 0x0009800001707983 */ /* 0x008ee20000300800 */
[----:B------:R-:W-:Y:S01]  /*cb820*/  IMAD.WIDE R244, R8, 0x4, R4 ;  /* 0x0000000408f47825 */ /* 0x000fe200078e0204 */
[----:B----4-:R-:W-:Y:S02]  /*cb830*/  ISETP.GE.AND P4, PT, R10, R243, PT ;  /* 0x000000f30a00720c */ /* 0x010fe40003f86270 */
[----:B------:R4:W-:Y:S04]  /*cb840*/  @P1 STG.E desc[UR60][R232.64], R114 ;  /* 0x00000072e8001986 */ /* 0x0009e8000c10193c */
[----:B------:R1:W-:Y:S01]  /*cb850*/  @P5 STG.E desc[UR60][R244.64], R148 ;  /* 0x00000094f4005986 */ /* 0x0003e2000c10193c */
[----:B------:R-:W-:-:S03]  /*cb860*/  ISETP.LT.AND P5, PT, R7, R184, !P4 ;  /* 0x000000b80700720c */ /* 0x000fc600067a1270 */
[----:B------:R-:W3:Y:S04]  /*cb870*/  LDL.LU R184, [R1+0x2f70] ;  /* 0x002f700001b87983 */ /* 0x000ee80000300800 */
[----:B----4-:R-:W4:Y:S01]  /*cb880*/  LDL.LU R114, [R1+0xd10] ;  /* 0x000d100001727983 */ /* 0x010f220000300800 */
[----:B------:R-:W-:Y:S01]  /*cb890*/  ISETP.LT.AND P2, PT, R9, R224, !P2 ;  /* 0x000000e00900720c */ /* 0x000fe20005741270 */
[----:B------:R-:W-:Y:S01]  /*cb8a0*/  IMAD.IADD R8, R8, 0x1, R0 ;  /* 0x0000000108087824 */ /* 0x000fe200078e0200 */
[----:B------:R-:W-:Y:S01]  /*cb8b0*/  IADD3 R10, R6, 0xc1, RZ ;  /* 0x000000c1060a7810 */ /* 0x000fe20007ffe0ff */
[----:B-1----:R-:W4:Y:S01]  /*cb8c0*/  LDL.LU R148, [R1+0x580] ;  /* 0x0005800001947983 */ /* 0x002f220000300800 */
[----:B------:R-:W1:Y:S01]  /*cb8d0*/  LDC.64 R232, c[0x0][0x228] ;  /* 0x00008a00ffe87b82 */ /* 0x000e620000000a00 */
        /* <DEDUP_REMOVED lines=23> */
[----:B------:R-:W4:Y:S04]  /*cba50*/  LDL.LU R186, [R1+0x2f68] ;  /* 0x002f680001ba7983 */ /* 0x000f280000300800 */
[----:B--2---:R-:W2:Y:S01]  /*cba60*/  LDL.LU R206, [R1+0xd14] ;  /* 0x000d140001ce7983 */ /* 0x004ea20000300800 */
[----:B------:R-:W-:Y:S01]  /*cba70*/  ISETP.GE.AND P5, PT, R10, R231, PT ;  /* 0x000000e70a00720c */ /* 0x000fe20003fa6270 */
[----:B------:R-:W2:Y:S02]  /*cba80*/  LDC.64 R226, c[0x0][0x228] ;  /* 0x00008a00ffe27b82 */ /* 0x000ea40000000a00 */
[----:B---3--:R-:W3:Y:S01]  /*cba90*/  LDL.LU R112, [R1+0x584] ;  /* 0x0005840001707983 */ /* 0x008ee20000300800 */
[----:B------:R-:W-:-:S03]  /*cbaa0*/  IMAD.WIDE R244, R8, 0x4, R4 ;  /* 0x0000000408f47825 */ /* 0x000fc600078e0204 */
[----:B----4-:R4:W-:Y:S04]  /*cbab0*/  @P2 STG.E desc[UR60][R220.64], R114 ;  /* 0x00000072dc002986 */ /* 0x0109e8000c10193c */
        /* <DEDUP_REMOVED lines=42> */
[----:B----4-:R-:W4:Y:S04]  /*cbd60*/  LDL.LU R114, [R1+0xd1c] ;  /* 0x000d1c0001727983 */ /* 0x010f280000300800 */
[----:B-1----:R-:W4:Y:S01]  /*cbd70*/  LDL.LU R148, [R1+0x58c] ;  /* 0x00058c0001947983 */ /* 0x002f220000300800 */
        /* <DEDUP_REMOVED lines=32> */
[----:B------:R-:W-:Y:S02]  /*cbf80*/  ISETP.GE.AND P2, PT, R10, R229, PT ;  /* 0x000000e50a00720c */ /* 0x000fe40003f46270 */
        /* <DEDUP_REMOVED lines=112> */
[----:B------:R-:W4:Y:S01]  /*cc690*/  LDL.LU R208, [R1+0xd54] ;  /* 0x000d540001d07983 */ /* 0x000f220000300800 */
[----:B--2---:R-:W-:Y:S01]  /*cc6a0*/  IMAD.WIDE R242, R8, 0x4, R2 ;  /* 0x0000000408f27825 */ /* 0x004fe200078e0202 */
[----:B------:R-:W-:Y:S02]  /*cc6b0*/  ISETP.GE.AND P5, PT, R10, R221, PT ;  /* 0x000000dd0a00720c */ /* 0x000fe40003fa6270 */
[----:B------:R-:W2:Y:S01]  /*cc6c0*/  LDL.LU R206, [R1+0xd64] ;  /* 0x000d640001ce7983 */ /* 0x000ea20000300800 */
[----:B---3--:R-:W-:-:S03]  /*cc6d0*/  IMAD.WIDE R244, R8, 0x4, R4 ;  /* 0x0000000408f47825 */ /* 0x008fc600078e0204 */
[----:B------:R-:W3:Y:S04]  /*cc6e0*/  LDL.LU R112, [R1+0x9a4] ;  /* 0x0009a40001707983 */ /* 0x000ee80000300800 */
[----:B----4-:R-:W-:Y:S04]  /*cc6f0*/  @P2 STG.E desc[UR60][R242.64], R114 ;  /* 0x00000072f2002986 */ /* 0x010fe8000c10193c */
[----:B------:R4:W-:Y:S01]  /*cc700*/  @P1 STG.E desc[UR60][R244.64], R148 ;  /* 0x00000094f4001986 */ /* 0x0009e2000c10193c */
[----:B------:R-:W-:-:S03]  /*cc710*/  ISETP.LT.AND P1, PT, R7, R137, !P5 ;  /* 0x000000890700720c */ /* 0x000fc60006f21270 */
[----:B------:R-:W3:Y:S04]  /*cc720*/  LDL.LU R137, [R1+0x2f28] ;  /* 0x002f280001897983 */ /* 0x000ee80000300800 */
[----:B----4-:R-:W4:Y:S01]  /*cc730*/  LDL.LU R148, [R1+0x5a4] ;  /* 0x0005a40001947983 */ /* 0x010f220000300800 */
[----:B------:R-:W-:Y:S01]  /*cc740*/  ISETP.LT.AND P6, PT, R9, R238, !P6 ;  /* 0x000000ee0900720c */ /* 0x000fe200077c1270 */
[----:B------:R-:W-:Y:S01]  /*cc750*/  IMAD.IADD R8, R8, 0x1, R0 ;  /* 0x0000000108087824 */ /* 0x000fe200078e0200 */
[----:B------:R-:W-:Y:S01]  /*cc760*/  IADD3 R10, R6, 0xd3, RZ ;  /* 0x000000d3060a7810 */ /* 0x000fe20007ffe0ff */
[----:B------:R-:W3:Y:S02]  /*cc770*/  LDC.64 R238, c[0x0][0x228] ;  /* 0x00008a00ffee7b82 */ /* 0x000ee40000000a00 */
[----:B------:R-:W-:Y:S01]  /*cc780*/  IMAD.WIDE R242, R8, 0x4, R2 ;  /* 0x0000000408f27825 */ /* 0x000fe200078e0202 */
[----:B------:R-:W-:-:S03]  /*cc790*/  ISETP.GE.AND P2, PT, R10, R223, PT ;  /* 0x000000df0a00720c */ /* 0x000fc60003f46270 */
[----:B------:R-:W-:Y:S01]  /*cc7a0*/  IMAD.WIDE R244, R8, 0x4, R4 ;  /* 0x0000000408f47825 */ /* 0x000fe200078e0204 */
[----:B------:R1:W-:Y:S04]  /*cc7b0*/  @P4 STG.E desc[UR60][R242.64], R204 ;  /* 0x000000ccf2004986 */ /* 0x0003e8000c10193c */
[----:B------:R1:W-:Y:S01]  /*cc7c0*/  @P6 STG.E desc[UR60][R244.64], R150 ;  /* 0x00000096f4006986 */ /* 0x0003e2000c10193c */
[----:B------:R-:W-:-:S03]  /*cc7d0*/  ISETP.LT.AND P6, PT, R7, R138, !P2 ;  /* 0x0000008a0700720c */ /* 0x000fc600057c1270 */
[----:B------:R-:W4:Y:S04]  /*cc7e0*/  LDL.LU R138, [R1+0x2f24] ;  /* 0x002f2400018a7983 */ /* 0x000f280000300800 */
[----:B------:R-:W4:Y:S04]  /*cc7f0*/  LDL.LU R210, [R1+0xd58] ;  /* 0x000d580001d27983 */ /* 0x000f280000300800 */
        /* <DEDUP_REMOVED lines=8> */
[----:B------:R-:W-:-:S02]  /*cc880*/  ISETP.GE.AND P4, PT, R10, R229, PT ;  /* 0x000000e50a00720c */ /* 0x000fc40003f86270 */
[----:B------:R-:W-:Y:S01]  /*cc890*/  ISETP.LT.AND P2, PT, R9, R240, !P2 ;  /* 0x000000f00900720c */ /* 0x000fe20005741270 */
[----:B------:R-:W-:Y:S01]  /*cc8a0*/  IMAD.WIDE R244, R8, 0x4, R4 ;  /* 0x0000000408f47825 */ /* 0x000fe200078e0204 */
[----:B------:R-:W-:Y:S01]  /*cc8b0*/  IADD3 R10, R6, 0xd4, RZ ;  /* 0x000000d4060a7810 */ /* 0x000fe20007ffe0ff */
[----:B------:R-:W1:Y:S02]  /*cc8c0*/  LDC.64 R240, c[0x0][0x228] ;  /* 0x00008a00fff07b82 */ /* 0x000e640000000a00 */
[----:B------:R-:W-:Y:S01]  /*cc8d0*/  IMAD.IADD R8, R8, 0x1, R0 ;  /* 0x0000000108087824 */ /* 0x000fe200078e0200 */
[----:B------:R-:W-:Y:S01]  /*cc8e0*/  IADD3 R12, R6, 0xd6, RZ ;  /* 0x000000d6060c7810 */ /* 0x000fe20007ffe0ff */
[----:B------:R1:W-:Y:S01]  /*cc8f0*/  @P1 STG.E desc[UR60][R242.64], R208 ;  /* 0x000000d0f2001986 */ /* 0x0003e2000c10193c */
[----:B------:R-:W-:Y:S02]  /*cc900*/  ISETP.GE.AND P1, PT, R10, R235, PT ;  /* 0x000000eb0a00720c */ /* 0x000fe40003f26270 */
[----:B------:R-:W-:Y:S01]  /*cc910*/  IADD3 R10, R6, 0xd5, RZ ;  /* 0x000000d5060a7810 */ /* 0x000fe20007ffe0ff */
[----:B--2---:R2:W-:Y:S01]  /*cc920*/  @P5 STG.E desc[UR60][R244.64], R206 ;  /* 0x000000cef4005986 */ /* 0x0045e2000c10193c */
[----:B-1----:R-:W-:-:S04]  /*cc930*/  IMAD.WIDE R242, R8, 0x4, R2 ;  /* 0x0000000408f27825 */ /* 0x002fc800078e0202 */
[----:B--2---:R-:W-:Y:S01]  /*cc940*/  IMAD.WIDE R244, R8, 0x4, R4 ;  /* 0x0000000408f47825 */ /* 0x004fe200078e0204 */
[----:B---3--:R1:W-:Y:S01]  /*cc950*/  @P6 STG.E desc[UR60][R242.64], R112 ;  /* 0x00000070f2006986 */ /* 0x0083e2000c10193c */
[----:B------:R-:W-:Y:S02]  /*cc960*/  ISETP.GE.AND P6, PT, R10, R239, PT ;  /* 0x000000ef0a00720c */ /* 0x000fe40003fc6270 */
[C---:B------:R-:W-:Y:S02]  /*cc970*/  ISETP.LT.AND P5, PT, R7.reuse, R139, !P1 ;  /* 0x0000008b0700720c */ /* 0x040fe40004fa1270 */
[----:B------:R-:W2:Y:S04]  /*cc980*/  LDL.LU R139, [R1+0x2f20] ;  /* 0x002f2000018b7983 */ /* 0x000ea80000300800 */
[----:B----4-:R3:W-:Y:S01]  /*cc990*/  @P2 STG.E desc[UR60][R244.64], R148 ;  /* 0x00000094f4002986 */ /* 0x0107e2000c10193c */
[----:B------:R-:W-:-:S03]  /*cc9a0*/  ISETP.LT.AND P2, PT, R7, R164, !P6 ;  /* 0x000000a40700720c */ /* 0x000fc60007741270 */
[----:B------:R-:W4:Y:S04]  /*cc9b0*/  LDL.LU R164, [R1+0x2f1c] ;  /* 0x002f1c0001a47983 */ /* 0x000f280000300800 */
[----:B------:R-:W2:Y:S04]  /*cc9c0*/  LDL.LU R208, [R1+0xd5c] ;  /* 0x000d5c0001d07983 */ /* 0x000ea80000300800 */
[----:B------:R-:W4:Y:S04]  /*cc9d0*/  LDL.LU R206, [R1+0xd6c] ;  /* 0x000d6c0001ce7983 */ /* 0x000f280000300800 */
[----:B-1----:R-:W4:Y:S04]  /*cc9e0*/  LDL.LU R112, [R1+0x9ac] ;  /* 0x0009ac0001707983 */ /* 0x002f280000300800 */
[----:B---3--:R-:W3:Y:S01]  /*cc9f0*/  LDL.LU R148, [R1+0x5ac] ;  /* 0x0005ac0001947983 */ /* 0x008ee20000300800 */
[C---:B------:R-:W-:Y:S01]  /*cca00*/  ISETP.LT.AND P1, PT, R9.reuse, R230, !P1 ;  /* 0x000000e60900720c */ /* 0x040fe20004f21270 */
[--C-:B------:R-:W-:Y:S01]  /*cca10*/  IMAD.IADD R10, R8, 0x1, R0.reuse ;  /* 0x00000001080a7824 */ /* 0x100fe200078e0200 */
[----:B------:R-:W-:Y:S01]  /*cca20*/  ISETP.LT.AND P6, PT, R9, R232, !P6 ;  /* 0x000000e80900720c */ /* 0x000fe200077c1270 */
[----:B------:R-:W1:Y:S02]  /*cca30*/  LDC.64 R230, c[0x0][0x228] ;  /* 0x00008a00ffe67b82 */ /* 0x000e640000000a00 */
[----:B------:R-:W-:-:S02]  /*cca40*/  IMAD.IADD R8, R10, 0x1, R0 ;  /* 0x000000010a087824 */ /* 0x000fc400078e0200 */
[----:B------:R-:W-:-:S04]  /*cca50*/  IMAD.WIDE R232, R10, 0x4, R2 ;  /* 0x000000040ae87825 */ /* 0x000fc800078e0202 */
[----:B------:R-:W-:Y:S01]  /*cca60*/  IMAD.WIDE R244, R10, 0x4, R4 ;  /* 0x000000040af47825 */ /* 0x000fe200078e0204 */
[----:B------:R1:W-:Y:S01]  /*cca70*/  @P5 STG.E desc[UR60][R232.64], R210 ;  /* 0x000000d2e8005986 */ /* 0x0003e2000c10193c */
[----:B------:R-:W-:Y:S02]  /*cca80*/  IADD3 R10, R6, 0xd7, RZ ;  /* 0x000000d7060a7810 */ /* 0x000fe40007ffe0ff */
[----:B------:R-:W-:Y:S01]  /*cca90*/  IMAD.WIDE R242, R8, 0x4, R2 ;  /* 0x0000000408f27825 */ /* 0x000fe200078e0202 */
[----:B------:R1:W-:Y:S01]  /*ccaa0*/  @P1 STG.E desc[UR60][R244.64], R114 ;  /* 0x00000072f4001986 */ /* 0x0003e2000c10193c */
[----:B------:R-:W-:-:S03]  /*ccab0*/  ISETP.GE.AND P5, PT, R12, R237, PT ;  /* 0x000000ed0c00720c */ /* 0x000fc60003fa6270 */
[----:B------:R1:W-:Y:S01]  /*ccac0*/  @P2 STG.E desc[UR60][R242.64], R204 ;  /* 0x000000ccf2002986 */ /* 0x0003e2000c10193c */
[----:B------:R-:W-:Y:S02]  /*ccad0*/  ISETP.GE.AND P2, PT, R10, R241, PT ;  /* 0x000000f10a00720c */ /* 0x000fe40003f46270 */
[----:B------:R-:W-:Y:S01]  /*ccae0*/  ISETP.LT.AND P1, PT, R7, R165, !P5 ;  /* 0x000000a50700720c */ /* 0x000fe20006f21270 */
[----:B-1----:R-:W1:Y:S01]  /*ccaf0*/  LDC.64 R232, c[0x0][0x228] ;  /* 0x00008a00ffe87b82 */ /* 0x002e620000000a00 */
[----:B------:R-:W3:Y:S01]  /*ccb00*/  LDL.LU R165, [R1+0x2f18] ;  /* 0x002f180001a57983 */ /* 0x000ee20000300800 */
[----:B------:R-:W-:-:S05]  /*ccb10*/  IMAD.WIDE R244, R8, 0x4, R4 ;  /* 0x0000000408f47825 */ /* 0x000fca00078e0204 */
[----:B------:R1:W-:Y:S01]  /*ccb20*/  @P6 STG.E desc[UR60][R244.64], R150 ;  /* 0x00000096f4006986 */ /* 0x0003e2000c10193c */
[----:B------:R-:W-:-:S03]  /*ccb30*/  ISETP.LT.AND P6, PT, R7, R166, !P2 ;  /* 0x000000a60700720c */ /* 0x000fc600057c1270 */
[----:B------:R-:W3:Y:S04]  /*ccb40*/  LDL.LU R166, [R1+0x2f14] ;  /* 0x002f140001a67983 */ /* 0x000ee80000300800 */
[----:B------:R-:W3:Y:S04]  /*ccb50*/  LDL.LU R114, [R1+0x9b0] ;  /* 0x0009b00001727983 */ /* 0x000ee80000300800 */
[----:B------:R-:W3:Y:S01]  /*ccb60*/  LDL.LU R204, [R1+0xd70] ;  /* 0x000d700001cc7983 */ /* 0x000ee20000300800 */
[----:B------:R-:W-:Y:S01]  /*ccb70*/  IMAD.IADD R12, R8, 0x1, R0 ;  /* 0x00000001080c7824 */ /* 0x000fe200078e0200 */
[C---:B------:R-:W-:Y:S01]  /*ccb80*/  ISETP.LT.AND P5, PT, R9.reuse, R224, !P5 ;  /* 0x000000e00900720c */ /* 0x040fe20006fa1270 */
[----:B------:R-:W-:Y:S01]  /*ccb90*/  VIADD R10, R6, 0xd8 ;  /* 0x000000d8060a7836 */ /* 0x000fe20000000000 */
[----:B------:R-:W-:Y:S01]  /*ccba0*/  ISETP.LT.AND P2, PT, R9, R226, !P2 ;  /* 0x000000e20900720c */ /* 0x000fe20005741270 */
[C---:B------:R-:W-:Y:S01]  /*ccbb0*/  IMAD.WIDE R242, R12.reuse, 0x4, R2 ;  /* 0x000000040cf27825 */ /* 0x040fe200078e0202 */
[C---:B------:R-:W-:Y:S01]  /*ccbc0*/  IADD3 R8, R12.reuse, R0, RZ ;  /* 0x000000000c087210 */ /* 0x040fe20007ffe0ff */
[----:B-1----:R-:W3:Y:S01]  /*ccbd0*/  LDL.LU R150, [R1+0xd80] ;  /* 0x000d800001967983 */ /* 0x002ee20000300800 */
[----:B------:R-:W1:Y:S01]  /*ccbe0*/  LDC.64 R224, c[0x0][0x228] ;  /* 0x00008a00ffe07b82 */ /* 0x000e620000000a00 */
[----:B------:R-:W-:Y:S01]  /*ccbf0*/  IMAD.WIDE R226, R12, 0x4, R4 ;  /* 0x000000040ce27825 */ /* 0x000fe200078e0204 */
[----:B------:R-:W-:Y:S01]  /*ccc00*/  IADD3 R12, R6, 0xd9, RZ ;  /* 0x000000d9060c7810 */ /* 0x000fe20007ffe0ff */
[----:B--2---:R2:W-:Y:S01]  /*ccc10*/  @P1 STG.E desc[UR60][R242.64], R208 ;  /* 0x000000d0f2001986 */ /* 0x0045e2000c10193c */
[----:B------:R-:W-:-:S03]  /*ccc20*/  ISETP.GE.AND P1, PT, R10, R231, PT ;  /* 0x000000e70a00720c */ /* 0x000fc60003f26270 */
[----:B----4-:R4:W-:Y:S01]  /*ccc30*/  @P5 STG.E desc[UR60][R226.64], R206 ;  /* 0x000000cee2005986 */ /* 0x0109e2000c10193c */
[----:B------:R-:W-:Y:S01]  /*ccc40*/  ISETP.GE.AND P5, PT, R12, R233, PT ;  /* 0x000000e90c00720c */ /* 0x000fe20003fa6270 */
[----:B--2---:R-:W-:-:S04]  /*ccc50*/  IMAD.WIDE R242, R8, 0x4, R2 ;  /* 0x0000000408f27825 */ /* 0x004fc800078e0202 */
[----:B----4-:R-:W-:Y:S01]  /*ccc60*/  IMAD.WIDE R226, R8, 0x4, R4 ;  /* 0x0000000408e27825 */ /* 0x010fe200078e0204 */
[----:B------:R2:W-:Y:S01]  /*ccc70*/  @P6 STG.E desc[UR60][R242.64], R112 ;  /* 0x00000070f2006986 */ /* 0x0005e2000c10193c */
[----:B------:R-:W-:-:S03]  /*ccc80*/  ISETP.LT.AND P6, PT, R7, R167, !P1 ;  /* 0x000000a70700720c */ /* 0x000fc60004fc1270 */
[----:B------:R-:W4:Y:S04]  /*ccc90*/  LDL.LU R167, [R1+0x2f10] ;  /* 0x002f100001a77983 */ /* 0x000f280000300800 */
[----:B------:R-:W4:Y:S04]  /*ccca0*/  LDL.LU R212, [R1+0x5b0] ;  /* 0x0005b00001d47983 */ /* 0x000f280000300800 */
[----:B---3--:R3:W-:Y:S01]  /*cccb0*/  @P2 STG.E desc[UR60][R226.64], R148 ;  /* 0x00000094e2002986 */ /* 0x0087e2000c10193c */
[----:B------:R-:W-:-:S03]  /*cccc0*/  ISETP.LT.AND P2, PT, R7, R156, !P5 ;  /* 0x0000009c0700720c */ /* 0x000fc60006f41270 */
[----:B------:R-:W4:Y:S04]  /*cccd0*/  LDL.LU R156, [R1+0x2f0c] ;  /* 0x002f0c00019c7983 */ /* 0x000f280000300800 */
[----:B--2---:R-:W2:Y:S04]  /*ccce0*/  LDL.LU R112, [R1+0x9b4] ;  /* 0x0009b40001707983 */ /* 0x004ea80000300800 */
[----:B---3--:R-:W3:Y:S01]  /*cccf0*/  LDL.LU R148, [R1+0xd74] ;  /* 0x000d740001947983 */ /* 0x008ee20000300800 */
[----:B------:R-:W-:Y:S01]  /*ccd00*/  ISETP.LT.AND P1, PT, R9, R220, !P1 ;  /* 0x000000dc0900720c */ /* 0x000fe20004f21270 */
[----:B------:R-:W-:Y:S01]  /*ccd10*/  IMAD.IADD R12, R8, 0x1, R0 ;  /* 0x00000001080c7824 */ /* 0x000fe200078e0200 */
[----:B------:R-:W4:Y:S03]  /*ccd20*/  LDC.64 R226, c[0x0][0x228] ;  /* 0x00008a00ffe27b82 */ /* 0x000f260000000a00 */
[----:B------:R-:W-:-:S04]  /*ccd30*/  IMAD.WIDE R242, R12, 0x4, R2 ;  /* 0x000000040cf27825 */ /* 0x000fc800078e0202 */
[----:B------:R-:W-:Y:S01]  /*ccd40*/  IMAD.WIDE R244, R12, 0x4, R4 ;  /* 0x000000040cf47825 */ /* 0x000fe200078e0204 */
[----:B------:R-:W-:Y:S01]  /*ccd50*/  ISETP.LT.AND P5, PT, R9, R222, !P5 ;  /* 0x000000de0900720c */ /* 0x000fe20006fa1270 */
[----:B------:R-:W3:Y:S01]  /*ccd60*/  LDC.64 R220, c[0x0][0x228] ;  /* 0x00008a00ffdc7b82 */ /* 0x000ee20000000a00 */
[----:B------:R1:W-:Y:S04]  /*ccd70*/  @P6 STG.E desc[UR60][R242.64], R114 ;  /* 0x00000072f2006986 */ /* 0x0003e8000c10193c */
[----:B------:R1:W-:Y:S01]  /*ccd80*/  @P1 STG.E desc[UR60][R244.64], R204 ;  /* 0x000000ccf4001986 */ /* 0x0003e2000c10193c */
[----:B------:R-:W-:-:S03]  /*ccd90*/  ISETP.LT.AND P1, PT, R7, R157, !P4 ;  /* 0x0000009d0700720c */ /* 0x000fc60006721270 */
[----:B------:R-:W3:Y:S04]  /*ccda0*/  LDL.LU R157, [R1+0x2f08] ;  /* 0x002f0800019d7983 */ /* 0x000ee80000300800 */
[----:B------:R-:W3:Y:S04]  /*ccdb0*/  LDL.LU R210, [R1+0xd84] ;  /* 0x000d840001d27983 */ /* 0x000ee80000300800 */
[----:B-1----:R-:W3:Y:S01]  /*ccdc0*/  LDL.LU R114, [R1+0x5b4] ;  /* 0x0005b40001727983 */ /* 0x002ee20000300800 */
[----:B------:R-:W-:Y:S01]  /*ccdd0*/  IADD3 R8, R12, R0, RZ ;  /* 0x000000000c087210 */ /* 0x000fe20007ffe0ff */
[----:B------:R-:W-:-:S04]  /*ccde0*/  VIADD R10, R6, 0xdb ;  /* 0x000000db060a7836 */ /* 0x000fc80000000000 */
[----:B------:R-:W-:Y:S01]  /*ccdf0*/  IMAD.WIDE R222, R8, 0x4, R2 ;  /* 0x0000000408de7825 */ /* 0x000fe200078e0202 */
[----:B------:R-:W-:-:S04]  /*cce00*/  ISETP.GE.AND P6, PT, R10, R225, PT ;  /* 0x000000e10a00720c */ /* 0x000fc80003fc6270 */
[----:B------:R1:W-:Y:S01]  /*cce10*/  @P2 STG.E desc[UR60][R222.64], R150 ;  /* 0x00000096de002986 */ /* 0x0003e2000c10193c */
[----:B------:R-:W-:Y:S01]  /*cce20*/  ISETP.LT.AND P2, PT, R7, R158, !P6 ;  /* 0x0000009e0700720c */ /* 0x000fe20007741270 */
[C---:B------:R-:W-:Y:S01]  /*cce30*/  IMAD.WIDE R242, R8.reuse, 0x4, R4 ;  /* 0x0000000408f27825 */ /* 0x040fe200078e0204 */
[C---:B------:R-:W-:Y:S01]  /*cce40*/  ISETP.LT.AND P4, PT, R9.reuse, R234, !P4 ;  /* 0x000000ea0900720c */ /* 0x040fe20006781270 */
[----:B------:R-:W3:Y:S01]  /*cce50*/  LDL.LU R158, [R1+0x2f04] ;  /* 0x002f0400019e7983 */ /* 0x000ee20000300800 */
[----:B------:R-:W-:Y:S01]  /*cce60*/  IADD3 R8, R8, R0, RZ ;  /* 0x0000000008087210 */ /* 0x000fe20007ffe0ff */
[C---:B------:R-:W-:Y:S01]  /*cce70*/  VIADD R10, R6.reuse, 0xdc ;  /* 0x000000dc060a7836 */ /* 0x040fe20000000000 */
[----:B------:R-:W-:Y:S01]  /*cce80*/  ISETP.LT.AND P6, PT, R9, R238, !P6 ;  /* 0x000000ee0900720c */ /* 0x000fe200077c1270 */
[----:B------:R-:W3:Y:S01]  /*cce90*/  LDL.LU R204, [R1+0x9b8] ;  /* 0x0009b80001cc7983 */ /* 0x000ee20000300800 */
[----:B------:R-:W-:Y:S01]  /*ccea0*/  IADD3 R12, R6, 0xdd, RZ ;  /* 0x000000dd060c7810 */ /* 0x000fe20007ffe0ff */
[----:B------:R-:W3:Y:S02]  /*cceb0*/  LDC.64 R234, c[0x0][0x228] ;  /* 0x00008a00ffea7b82 */ /* 0x000ee40000000a00 */
[----:B-1----:R-:W3:Y:S01]  /*ccec0*/  LDL.LU R150, [R1+0xd78] ;  /* 0x000d780001967983 */ /* 0x002ee20000300800 */
[----:B------:R-:W-:-:S03]  /*cced0*/  IMAD.WIDE R238, R8, 0x4, R2 ;  /* 0x0000000408ee7825 */ /* 0x000fc600078e0202 */
[----:B------:R-:W3:Y:S02]  /*ccee0*/  LDL.LU R208, [R1+0xd88] ;  /* 0x000d880001d07983 */ /* 0x000ee40000300800 */
[----:B------:R-:W1:Y:S02]  /*ccef0*/  LDC.64 R222, c[0x0][0x228] ;  /* 0x00008a00ffde7b82 */ /* 0x000e640000000a00 */
[----:B------:R-:W3:Y:S04]  /*ccf00*/  LDL.LU R206, [R1+0x1070] ;  /* 0x0010700001ce7983 */ /* 0x000ee80000300800 */
[----:B----4-:R4:W-:Y:S01]  /*ccf10*/  @P5 STG.E desc[UR60][R242.64], R212 ;  /* 0x000000d4f2005986 */ /* 0x0109e2000c10193c */
[----:B------:R-:W-:Y:S01]  /*ccf20*/  ISETP.GE.AND P5, PT, R10, R227, PT ;  /* 0x000000e30a00720c */ /* 0x000fe20003fa6270 */
[----:B----4-:R-:W-:-:S02]  /*ccf30*/  IMAD.WIDE R242, R8, 0x4, R4 ;  /* 0x0000000408f27825 */ /* 0x010fc400078e0204 */
[----:B--2---:R2:W-:Y:S04]  /*ccf40*/  @P1 STG.E desc[UR60][R238.64], R112 ;  /* 0x00000070ee001986 */ /* 0x0045e8000c10193c */
[----:B---3--:R3:W-:Y:S01]  /*ccf50*/  @P4 STG.E desc[UR60][R242.64], R148 ;  /* 0x00000094f2004986 */ /* 0x0087e2000c10193c */
[----:B------:R-:W-:-:S03]  /*ccf60*/  ISETP.LT.AND P4, PT, R7, R159, !P5 ;  /* 0x0000009f0700720c */ /* 0x000fc60006f81270 */
[----:B------:R-:W4:Y:S04]  /*ccf70*/  LDL.LU R159, [R1+0x2f00] ;  /* 0x002f0000019f7983 */ /* 0x000f280000300800 */
[----:B--2---:R-:W2:Y:S04]  /*ccf80*/  LDL.LU R112, [R1+0x5b8] ;  /* 0x0005b80001707983 */ /* 0x004ea80000300800 */
[----:B---3--:R-:W3:Y:S01]  /*ccf90*/  LDL.LU R148, [R1+0x9bc] ;  /* 0x0009bc0001947983 */ /* 0x008ee20000300800 */
[----:B------:R-:W-:Y:S01]  /*ccfa0*/  IMAD.IADD R8, R8, 0x1, R0 ;  /* 0x0000000108087824 */ /* 0x000fe200078e0200 */
[----:B------:R-:W-:-:S03]  /*ccfb0*/  ISETP.GE.AND P1, PT, R12, R221, PT ;  /* 0x000000dd0c00720c */ /* 0x000fc60003f26270 */
[----:B------:R-:W-:-:S04]  /*ccfc0*/  IMAD.WIDE R238, R8, 0x4, R2 ;  /* 0x0000000408ee7825 */ /* 0x000fc800078e0202 */
[----:B------:R-:W-:Y:S01]  /*ccfd0*/  IMAD.WIDE R242, R8, 0x4, R4 ;  /* 0x0000000408f27825 */ /* 0x000fe200078e0204 */
[----:B------:R-:W-:Y:S04]  /*ccfe0*/  @P2 STG.E desc[UR60][R238.64], R210 ;  /* 0x000000d2ee002986 */ /* 0x000fe8000c10193c */
[----:B------:R1:W-:Y:S01]  /*ccff0*/  @P6 STG.E desc[UR60][R242.64], R114 ;  /* 0x00000072f2006986 */ /* 0x0003e2000c10193c */
[----:B------:R-:W-:-:S03]  /*cd000*/  ISETP.LT.AND P6, PT, R7, R160, !P1 ;  /* 0x000000a00700720c */ /* 0x000fc60004fc1270 */
[----:B------:R-:W4:Y:S04]  /*cd010*/  LDL.LU R160, [R1+0x2efc] ;  /* 0x002efc0001a07983 */ /* 0x000f280000300800 */
        /* <DEDUP_REMOVED lines=8> */
[----:B------:R1:W-:Y:S01]  /*cd0a0*/  @P4 STG.E desc[UR60][R238.64], R204 ;  /* 0x000000ccee004986 */ /* 0x0003e2000c10193c */
[----:B------:R-:W-:-:S03]  /*cd0b0*/  ISETP.LT.AND P1, PT, R9, R240, !P1 ;  /* 0x000000f00900720c */ /* 0x000fc60004f21270 */
[----:B------:R1:W-:Y:S01]  /*cd0c0*/  @P5 STG.E desc[UR60][R242.64], R150 ;  /* 0x00000096f2005986 */ /* 0x0003e2000c10193c */
[----:B------:R-:W-:Y:S01]  /*cd0d0*/  ISETP.LT.AND P5, PT, R7, R132, !P2 ;  /* 0x000000840700720c */ /* 0x000fe200057a1270 */
[----:B------:R-:W-:Y:S02]  /*cd0e0*/  IMAD.IADD R10, R8, 0x1, R0 ;  /* 0x00000001080a7824 */ /* 0x000fe400078e0200 */
[----:B------:R-:W4:Y:S04]  /*cd0f0*/  LDL.LU R132, [R1+0x2ef8] ;  /* 0x002ef80001847983 */ /* 0x000f280000300800 */
[----:B-1----:R-:W4:Y:S01]  /*cd100*/  LDL.LU R204, [R1+0xd8c] ;  /* 0x000d8c0001cc7983 */ /* 0x002f220000300800 */
[----:B------:R-:W-:-:S03]  /*cd110*/  IMAD.WIDE R238, R10, 0x4, R2 ;  /* 0x000000040aee7825 */ /* 0x000fc600078e0202 */
[----:B------:R-:W4:Y:S01]  /*cd120*/  LDL.LU R150, [R1+0x5bc] ;  /* 0x0005bc0001967983 */ /* 0x000f220000300800 */
[----:B------:R-:W-:Y:S02]  /*cd130*/  IADD3 R12, R6, 0xdf, RZ ;  /* 0x000000df060c7810 */ /* 0x000fe40007ffe0ff */
[C---:B------:R-:W-:Y:S01]  /*cd140*/  IADD3 R8, R10.reuse, R0, RZ ;  /* 0x000000000a087210 */ /* 0x040fe20007ffe0ff */
[----:B------:R-:W-:Y:S01]  /*cd150*/  IMAD.WIDE R240, R10, 0x4, R4 ;  /* 0x000000040af07825 */ /* 0x000fe200078e0204 */
[----:B------:R-:W-:Y:S01]  /*cd160*/  ISETP.GE.AND P4, PT, R12, R235, PT ;  /* 0x000000eb0c00720c */ /* 0x000fe20003f86270 */
[----:B------:R1:W-:Y:S01]  /*cd170*/  @P6 STG.E desc[UR60][R238.64], R208 ;  /* 0x000000d0ee006986 */ /* 0x0003e2000c10193c */
[----:B------:R-:W-:Y:S01]  /*cd180*/  ISETP.LT.AND P6, PT, R7, R206, !P0 ;  /* 0x000000ce0700720c */ /* 0x000fe200047c1270 */
[----:B-1----:R-:W-:Y:S01]  /*cd190*/  IMAD.WIDE R238, R8, 0x4, R2 ;  /* 0x0000000408ee7825 */ /* 0x002fe200078e0202 */
[----:B------:R-:W-:Y:S02]  /*cd1a0*/  ISETP.LT.AND P2, PT, R9, R230, !P2 ;  /* 0x000000e60900720c */ /* 0x000fe40005741270 */
[----:B------:R-:W1:Y:S01]  /*cd1b0*/  LDC.64 R230, c[0x0][0x228] ;  /* 0x00008a00ffe67b82 */ /* 0x000e620000000a00 */
[----:B------:R-:W-:-:S02]  /*cd1c0*/  VIADD R10, R6, 0xe0 ;  /* 0x000000e0060a7836 */ /* 0x000fc40000000000 */
[----:B------:R-:W-:Y:S01]  /*cd1d0*/  IMAD.WIDE R242, R8, 0x4, R4 ;  /* 0x0000000408f27825 */ /* 0x000fe200078e0204 */
[----:B--2---:R2:W-:Y:S01]  /*cd1e0*/  @P1 STG.E desc[UR60][R240.64], R112 ;  /* 0x00000070f0001986 */ /* 0x0045e2000c10193c */
[----:B------:R-:W-:-:S03]  /*cd1f0*/  ISETP.LT.AND P1, PT, R7, R133, !P4 ;  /* 0x000000850700720c */ /* 0x000fc60006721270 */
[----:B------:R-:W4:Y:S04]  /*cd200*/  LDL.LU R133, [R1+0x2ef4] ;  /* 0x002ef40001857983 */ /* 0x000f280000300800 */
[----:B------:R-:W4:Y:S04]  /*cd210*/  LDL.LU R206, [R1+0xd90] ;  /* 0x000d900001ce7983 */ /* 0x000f280000300800 */
[----:B---3--:R3:W-:Y:S01]  /*cd220*/  @P5 STG.E desc[UR60][R238.64], R148 ;  /* 0x00000094ee005986 */ /* 0x0087e2000c10193c */
[----:B--2---:R-:W2:Y:S03]  /*cd230*/  LDC.64 R240, c[0x0][0x228] ;  /* 0x00008a00fff07b82 */ /* 0x004ea60000000a00 */
[----:B---3--:R-:W3:Y:S01]  /*cd240*/  LDL.LU R148, [R1+0x9c0] ;  /* 0x0009c00001947983 */ /* 0x008ee20000300800 */
[----:B------:R-:W-:Y:S01]  /*cd250*/  ISETP.GE.AND P5, PT, R10, R237, PT ;  /* 0x000000ed0a00720c */ /* 0x000fe20003fa6270 */
[----:B------:R-:W-:Y:S01]  /*cd260*/  VIADD R12, R6, 0xe2 ;  /* 0x000000e2060c7836 */ /* 0x000fe20000000000 */
[----:B------:R-:W-:-:S02]  /*cd270*/  ISETP.LT.AND P4, PT, R9, R232, !P4 ;  /* 0x000000e80900720c */ /* 0x000fc40006781270 */
[----:B------:R-:W3:Y:S01]  /*cd280*/  LDC.64 R238, c[0x0][0x228] ;  /* 0x00008a00ffee7b82 */ /* 0x000ee20000000a00 */
[----:B----4-:R4:W-:Y:S01]  /*cd290*/  @P2 STG.E desc[UR60][R242.64], R114 ;  /* 0x00000072f2002986 */ /* 0x0109e2000c10193c */
[----:B------:R-:W-:-:S03]  /*cd2a0*/  ISETP.LT.AND P2, PT, R7, R134, !P5 ;  /* 0x000000860700720c */ /* 0x000fc60006f41270 */
[----:B------:R-:W3:Y:S04]  /*cd2b0*/  LDL.LU R134, [R1+0x2ef0] ;  /* 0x002ef00001867983 */ /* 0x000ee80000300800 */
[----:B------:R-:W3:Y:S04]  /*cd2c0*/  LDL.LU R112, [R1+0xda0] ;  /* 0x000da00001707983 */ /* 0x000ee80000300800 */
[----:B----4-:R-:W4:Y:S01]  /*cd2d0*/  LDL.LU R114, [R1+0x5c0] ;  /* 0x0005c00001727983 */ /* 0x010f220000300800 */
[----:B------:R-:W-:-:S05]  /*cd2e0*/  IADD3 R8, R8, R0, RZ ;  /* 0x0000000008087210 */ /* 0x000fca0007ffe0ff */
[----:B------:R-:W-:-:S04]  /*cd2f0*/  IMAD.WIDE R232, R8, 0x4, R2 ;  /* 0x0000000408e87825 */ /* 0x000fc800078e0202 */
[C---:B------:R-:W-:Y:S01]  /*cd300*/  IMAD.WIDE R242, R8.reuse, 0x4, R4 ;  /* 0x0000000408f27825 */ /* 0x040fe200078e0204 */
[----:B------:R1:W-:Y:S01]  /*cd310*/  @P1 STG.E desc[UR60][R232.64], R204 ;  /* 0x000000cce8001986 */ /* 0x0003e2000c10193c */
[C---:B------:R-:W-:Y:S02]  /*cd320*/  ISETP.LT.AND P5, PT, R9.reuse, R228, !P5 ;  /* 0x000000e40900720c */ /* 0x040fe40006fa1270 */
[----:B------:R-:W-:Y:S01]  /*cd330*/  IADD3 R8, R8, R0, RZ ;  /* 0x0000000008087210 */ /* 0x000fe20007ffe0ff */
[----:B------:R2:W-:Y:S04]  /*cd340*/  @P4 STG.E desc[UR60][R242.64], R150 ;  /* 0x00000096f2004986 */ /* 0x0005e8000c10193c */
[----:B-1----:R-:W4:Y:S01]  /*cd350*/  LDL.LU R204, [R1+0xd94] ;  /* 0x000d940001cc7983 */ /* 0x002f220000300800 */
[----:B------:R-:W-:Y:S01]  /*cd360*/  ISETP.LT.AND P0, PT, R9, R224, !P0 ;  /* 0x000000e00900720c */ /* 0x000fe20004701270 */
[----:B------:R-:W-:Y:S01]  /*cd370*/  IMAD.WIDE R232, R8, 0x4, R2 ;  /* 0x0000000408e87825 */ /* 0x000fe200078e0202 */
[----:B--2---:R-:W-:Y:S01]  /*cd380*/  ISETP.GE.AND P4, PT, R12, R241, PT ;  /* 0x000000f10c00720c */ /* 0x004fe20003f86270 */
[----:B------:R-:W2:Y:S01]  /*cd390*/  LDL.LU R150, [R1+0x9c4] ;  /* 0x0009c40001967983 */ /* 0x000ea20000300800 */
[----:B------:R-:W1:Y:S01]  /*cd3a0*/  LDC.64 R224, c[0x0][0x228] ;  /* 0x00008a00ffe07b82 */ /* 0x000e620000000a00 */
[----:B------:R-:W-:-:S04]  /*cd3b0*/  IMAD.WIDE R242, R8, 0x4, R4 ;  /* 0x0000000408f27825 */ /* 0x000fc800078e0204 */
[----:B------:R-:W-:Y:S02]  /*cd3c0*/  VIADD R10, R6, 0xf3 ;  /* 0x000000f3060a7836 */ /* 0x000fe40000000000 */
[----:B------:R-:W-:Y:S01]  /*cd3d0*/  IMAD.IADD R8, R8, 0x1, R0 ;  /* 0x0000000108087824 */ /* 0x000fe200078e0200 */
[----:B------:R-:W2:Y:S02]  /*cd3e0*/  LDC.64 R228, c[0x0][0x228] ;  /* 0x00008a00ffe47b82 */ /* 0x000ea40000000a00 */
[----:B------:R-:W-:Y:S02]  /*cd3f0*/  ISETP.GE.AND P1, PT, R10, R231, PT ;  /* 0x000000e70a00720c */ /* 0x000fe40003f26270 */
[----:B------:R-:W-:Y:S01]  /*cd400*/  IADD3 R10, R6, 0xe3, RZ ;  /* 0x000000e3060a7810 */ /* 0x000fe20007ffe0ff */
[----:B------:R-:W-:Y:S01]  /*cd410*/  IMAD.WIDE R244, R8, 0x4, R4 ;  /* 0x0000000408f47825 */ /* 0x000fe200078e0204 */
[----:B------:R1:W-:Y:S02]  /*cd420*/  @P2 STG.E desc[UR60][R232.64], R206 ;  /* 0x000000cee8002986 */ /* 0x0003e4000c10193c */
[----:B-1----:R-:W1:Y:S02]  /*cd430*/  LDC.64 R232, c[0x0][0x228] ;  /* 0x00008a00ffe87b82 */ /* 0x002e640000000a00 */
[----:B---3--:R3:W-:Y:S01]  /*cd440*/  @P5 STG.E desc[UR60][R242.64], R148 ;  /* 0x00000094f2005986 */ /* 0x0087e2000c10193c */
[----:B------:R-:W-:-:S03]  /*cd450*/  ISETP.LT.AND P5, PT, R7, R135, !P4 ;  /* 0x000000870700720c */ /* 0x000fc600067a1270 */
[----:B------:R-:W2:Y:S04]  /*cd460*/  LDL.LU R135, [R1+0x2eec] ;  /* 0x002eec0001877983 */ /* 0x000ea80000300800 */
[----:B------:R-:W2:Y:S04]  /*cd470*/  LDL.LU R206, [R1+0xda4] ;  /* 0x000da40001ce7983 */ /* 0x000ea80000300800 */
[----:B---3--:R-:W3:Y:S01]  /*cd480*/  LDL.LU R148, [R1+0x5c4] ;  /* 0x0005c40001947983 */ /* 0x008ee20000300800 */
[----:B------:R-:W-:Y:S01]  /*cd490*/  IMAD.WIDE R242, R8, 0x4, R2 ;  /* 0x0000000408f27825 */ /* 0x000fe200078e0202 */
[----:B------:R-:W-:-:S04]  /*cd4a0*/  ISETP.GE.AND P2, PT, R10, R239, PT ;  /* 0x000000ef0a00720c */ /* 0x000fc80003f46270 */
[----:B------:R4:W-:Y:S04]  /*cd4b0*/  @P6 STG.E desc[UR60][R242.64], R112 ;  /* 0x00000070f2006986 */ /* 0x0009e8000c10193c */
[----:B----4-:R4:W-:Y:S01]  /*cd4c0*/  @P0 STG.E desc[UR60][R244.64], R114 ;  /* 0x00000072f4000986 */ /* 0x0109e2000c10193c */
[----:B------:R-:W-:-:S03]  /*cd4d0*/  ISETP.LT.AND P0, PT, R7, R152, !P2 ;  /* 0x000000980700720c */ /* 0x000fc60005701270 */
[----:B------:R-:W3:Y:S04]  /*cd4e0*/  LDL.LU R152, [R1+0x2ee8] ;  /* 0x002ee80001987983 */ /* 0x000ee80000300800 */
[----:B------:R-:W3:Y:S04]  /*cd4f0*/  LDL.LU R112, [R1+0xd98] ;  /* 0x000d980001707983 */ /* 0x000ee80000300800 */
[----:B----4-:R-:W4:Y:S01]  /*cd500*/  LDL.LU R114, [R1+0x9c8] ;  /* 0x0009c80001727983 */ /* 0x010f220000300800 */
[----:B------:R-:W-:Y:S01]  /*cd510*/  ISETP.LT.AND P4, PT, R9, R226, !P4 ;  /* 0x000000e20900720c */ /* 0x000fe20006781270 */
[----:B------:R-:W-:Y:S01]  /*cd520*/  IMAD.IADD R8, R8, 0x1, R0 ;  /* 0x0000000108087824 */ /* 0x000fe200078e0200 */
[----:B------:R-:W-:Y:S01]  /*cd530*/  IADD3 R10, R6, 0xe4, RZ ;  /* 0x000000e4060a7810 */ /* 0x000fe20007ffe0ff */
[----:B------:R-:W4:Y:S02]  /*cd540*/  LDC.64 R226, c[0x0][0x228] ;  /* 0x00008a00ffe27b82 */ /* 0x000f240000000a00 */
[----:B------:R-:W-:Y:S01]  /*cd550*/  IMAD.WIDE R242, R8, 0x4, R2 ;  /* 0x0000000408f27825 */ /* 0x000fe200078e0202 */
[----:B------:R-:W-:-:S03]  /*cd560*/  ISETP.GE.AND P6, PT, R10, R225, PT ;  /* 0x000000e10a00720c */ /* 0x000fc60003fc6270 */
[----:B------:R-:W-:Y:S01]  /*cd570*/  IMAD.WIDE R244, R8, 0x4, R4 ;  /* 0x0000000408f47825 */ /* 0x000fe200078e0204 */
[----:B------:R1:W-:Y:S04]  /*cd580*/  @P5 STG.E desc[UR60][R242.64], R204 ;  /* 0x000000ccf2005986 */ /* 0x0003e8000c10193c */
[----:B--2---:R2:W-:Y:S01]  /*cd590*/  @P4 STG.E desc[UR60][R244.64], R150 ;  /* 0x00000096f4004986 */ /* 0x0045e2000c10193c */
[----:B------:R-:W-:-:S03]  /*cd5a0*/  ISETP.LT.AND P4, PT, R7, R153, !P6 ;  /* 0x000000990700720c */ /* 0x000fc60007781270 */
[----:B------:R-:W4:Y:S01]  /*cd5b0*/  LDL.LU R153, [R1+0x2ee4] ;  /* 0x002ee40001997983 */ /* 0x000f220000300800 */
[C---:B------:R-:W-:Y:S01]  /*cd5c0*/  ISETP.LT.AND P2, PT, R9.reuse, R220, !P2 ;  /* 0x000000dc0900720c */ /* 0x040fe20005741270 */
[----:B------:R-:W-:Y:S01]  /*cd5d0*/  IMAD.IADD R8, R8, 0x1, R0 ;  /* 0x0000000108087824 */ /* 0x000fe200078e0200 */
[----:B------:R-:W-:Y:S01]  /*cd5e0*/  IADD3 R10, R6, 0xe5, RZ ;  /* 0x000000e5060a7810 */ /* 0x000fe20007ffe0ff */
[----:B-1----:R-:W4:Y:S01]  /*cd5f0*/  LDL.LU R204, [R1+0xda8] ;  /* 0x000da80001cc7983 */ /* 0x002f220000300800 */
[----:B------:R-:W-:Y:S01]  /*cd600*/  ISETP.LT.AND P6, PT, R9, R222, !P6 ;  /* 0x000000de0900720c */ /* 0x000fe200077c1270 */
[----:B------:R-:W-:Y:S01]  /*cd610*/  IMAD.WIDE R242, R8, 0x4, R2 ;  /* 0x0000000408f27825 */ /* 0x000fe200078e0202 */
[----:B------:R-:W-:Y:S01]  /*cd620*/  ISETP.GE.AND P5, PT, R10, R229, PT ;  /* 0x000000e50a00720c */ /* 0x000fe20003fa6270 */
[----:B--2---:R-:W2:Y:S01]  /*cd630*/  LDL.LU R150, [R1+0x5c8] ;  /* 0x0005c80001967983 */ /* 0x004ea20000300800 */
[----:B------:R-:W1:Y:S01]  /*cd640*/  LDC.64 R220, c[0x0][0x228] ;  /* 0x00008a00ffdc7b82 */ /* 0x000e620000000a00 */
[----:B------:R-:W-:Y:S01]  /*cd650*/  IMAD.WIDE R244, R8, 0x4, R4 ;  /* 0x0000000408f47825 */ /* 0x000fe200078e0204 */
[----:B------:R-:W-:-:S03]  /*cd660*/  IADD3 R10, R6, 0xe6, RZ ;  /* 0x000000e6060a7810 */ /* 0x000fc60007ffe0ff */
[----:B------:R-:W-:-:S03]  /*cd670*/  IMAD.IADD R8, R8, 0x1, R0 ;  /* 0x0000000108087824 */ /* 0x000fc600078e0200 */
[----:B------:R-:W1:Y:S01]  /*cd680*/  LDC.64 R222, c[0x0][0x228] ;  /* 0x00008a00ffde7b82 */ /* 0x000e620000000a00 */
[----:B------:R1:W-:Y:S04]  /*cd690*/  @P0 STG.E desc[UR60][R242.64], R206 ;  /* 0x000000cef2000986 */ /* 0x0003e8000c10193c */
[----:B---3--:R3:W-:Y:S01]  /*cd6a0*/  @P2 STG.E desc[UR60][R244.64], R148 ;  /* 0x00000094f4002986 */ /* 0x0087e2000c10193c */
[----:B------:R-:W-:-:S03]  /*cd6b0*/  ISETP.LT.AND P2, PT, R7, R154, !P5 ;  /* 0x0000009a0700720c */ /* 0x000fc60006f41270 */
[----:B------:R-:W2:Y:S04]  /*cd6c0*/  LDL.LU R154, [R1+0x2ee0] ;  /* 0x002ee000019a7983 */ /* 0x000ea80000300800 */
[----:B------:R-:W2:Y:S04]  /*cd6d0*/  LDL.LU R208, [R1+0x1078] ;  /* 0x0010780001d07983 */ /* 0x000ea80000300800 */
[----:B-1----:R-:W2:Y:S04]  /*cd6e0*/  LDL.LU R206, [R1+0xd9c] ;  /* 0x000d9c0001ce7983 */ /* 0x002ea80000300800 */
[----:B---3--:R-:W3:Y:S01]  /*cd6f0*/  LDL.LU R148, [R1+0x9cc] ;  /* 0x0009cc0001947983 */ /* 0x008ee20000300800 */
[----:B------:R-:W-:Y:S01]  /*cd700*/  IMAD.WIDE R242, R8, 0x4, R2 ;  /* 0x0000000408f27825 */ /* 0x000fe200078e0202 */
[----:B------:R-:W-:-:S03]  /*cd710*/  ISETP.GE.AND P0, PT, R10, R233, PT ;  /* 0x000000e90a00720c */ /* 0x000fc60003f06270 */
[----:B------:R-:W-:Y:S01]  /*cd720*/  IMAD.WIDE R244, R8, 0x4, R4 ;  /* 0x0000000408f47825 */ /* 0x000fe200078e0204 */
[----:B------:R1:W-:Y:S04]  /*cd730*/  @P4 STG.E desc[UR60][R242.64], R112 ;  /* 0x00000070f2004986 */ /* 0x0003e8000c10193c */
[----:B----4-:R4:W-:Y:S01]  /*cd740*/  @P6 STG.E desc[UR60][R244.64], R114 ;  /* 0x00000072f4006986 */ /* 0x0109e2000c10193c */
[----:B------:R-:W-:-:S03]  /*cd750*/  ISETP.LT.AND P6, PT, R7, R155, !P0 ;  /* 0x0000009b0700720c */ /* 0x000fc600047c1270 */
[----:B------:R-:W3:Y:S04]  /*cd760*/  LDL.LU R155, [R1+0x2edc] ;  /* 0x002edc00019b7983 */ /* 0x000ee80000300800 */
[----:B-1----:R-:W3:Y:S04]  /*cd770*/  LDL.LU R112, [R1+0xdac] ;  /* 0x000dac0001707983 */ /* 0x002ee80000300800 */
[----:B----4-:R-:W4:Y:S01]  /*cd780*/  LDL.LU R114, [R1+0x5cc] ;  /* 0x0005cc0001727983 */ /* 0x010f220000300800 */
        /* <DEDUP_REMOVED lines=8> */
[----:B--2---:R2:W-:Y:S01]  /*cd810*/  @P5 STG.E desc[UR60][R244.64], R150 ;  /* 0x00000096f4005986 */ /* 0x0045e2000c10193c */
[----:B------:R-:W-:-:S03]  /*cd820*/  ISETP.LT.AND P5, PT, R7, R124, !P4 ;  /* 0x0000007c0700720c */ /* 0x000fc600067a1270 */
[----:B------:R-:W4:Y:S01]  /*cd830*/  LDL.LU R124, [R1+0x2ed8] ;  /* 0x002ed800017c7983 */ /* 0x000f220000300800 */
[----:B------:R-:W-:Y:S01]  /*cd840*/  ISETP.LT.AND P0, PT, R9, R236, !P0 ;  /* 0x000000ec0900720c */ /* 0x000fe20004701270 */
[----:B------:R-:W-:Y:S01]  /*cd850*/  IMAD.IADD R8, R8, 0x1, R0 ;  /* 0x0000000108087824 */ /* 0x000fe200078e0200 */
[----:B------:R-:W-:Y:S01]  /*cd860*/  IADD3 R10, R6, 0xe8, RZ ;  /* 0x000000e8060a7810 */ /* 0x000fe20007ffe0ff */
[----:B------:R-:W4:Y:S01]  /*cd870*/  LDL.LU R204, [R1+0x9d0] ;  /* 0x0009d00001cc7983 */ /* 0x000f220000300800 */
[----:B------:R-:W1:Y:S03]  /*cd880*/  LDC.64 R236, c[0x0][0x228] ;  /* 0x00008a00ffec7b82 */ /* 0x000e660000000a00 */
[----:B--2---:R-:W2:Y:S01]  /*cd890*/  LDL.LU R150, [R1+0xdb0] ;  /* 0x000db00001967983 */ /* 0x004ea20000300800 */
[----:B------:R-:W-:Y:S01]  /*cd8a0*/  IMAD.WIDE R242, R8, 0x4, R2 ;  /* 0x0000000408f27825 */ /* 0x000fe200078e0202 */
[----:B------:R-:W-:-:S03]  /*cd8b0*/  ISETP.GE.AND P2, PT, R10, R221, PT ;  /* 0x000000dd0a00720c */ /* 0x000fc60003f46270 */
[----:B------:R-:W-:Y:S01]  /*cd8c0*/  IMAD.WIDE R244, R8, 0x4, R4 ;  /* 0x0000000408f47825 */ /* 0x000fe200078e0204 */
[----:B------:R-:W-:-:S03]  /*cd8d0*/  IADD3 R10, R6, 0xe9, RZ ;  /* 0x000000e9060a7810 */ /* 0x000fc60007ffe0ff */
[----:B------:R-:W-:-:S04]  /*cd8e0*/  IMAD.IADD R8, R8, 0x1, R0 ;  /* 0x0000000108087824 */ /* 0x000fc800078e0200 */
[----:B------:R-:W-:Y:S01]  /*cd8f0*/  IMAD.WIDE R246, R8, 0x4, R4 ;  /* 0x0000000408f67825 */ /* 0x000fe200078e0204 */
[----:B------:R-:W-:Y:S01]  /*cd900*/  ISETP.LT.AND P4, PT, R9, R208, !P4 ;  /* 0x000000d00900720c */ /* 0x000fe20006781270 */
[----:B------:R1:W-:Y:S04]  /*cd910*/  @P6 STG.E desc[UR60][R242.64], R206 ;  /* 0x000000cef2006986 */ /* 0x0003e8000c10193c */
[----:B---3--:R3:W-:Y:S01]  /*cd920*/  @P0 STG.E desc[UR60][R244.64], R148 ;  /* 0x00000094f4000986 */ /* 0x0087e2000c10193c */
[----:B------:R-:W-:-:S03]  /*cd930*/  ISETP.LT.AND P0, PT, R7, R125, !P2 ;  /* 0x0000007d0700720c */ /* 0x000fc60005701270 */
[----:B------:R-:W2:Y:S04]  /*cd940*/  LDL.LU R125, [R1+0x2ed4] ;  /* 0x002ed400017d7983 */ /* 0x000ea80000300800 */
[----:B------:R-:W2:Y:S01]  /*cd950*/  LDL.LU R208, [R1+0x5d0] ;  /* 0x0005d00001d07983 */ /* 0x000ea20000300800 */
[----:B-1----:R-:W1:Y:S03]  /*cd960*/  LDC.64 R242, c[0x0][0x228] ;  /* 0x00008a00fff27b82 */ /* 0x002e660000000a00 */
        /* <DEDUP_REMOVED lines=8> */
[----:B------:R-:W3:Y:S01]  /*cd9f0*/  LDL.LU R112, [R1+0xdb4] ;  /* 0x000db40001707983 */ /* 0x000ee20000300800 */
[----:B------:R-:W-:Y:S01]  /*cda00*/  ISETP.LT.AND P2, PT, R9, R240, !P2 ;  /* 0x000000f00900720c */ /* 0x000fe20005741270 */
[----:B------:R-:W-:Y:S01]  /*cda10*/  IMAD.IADD R8, R8, 0x1, R0 ;  /* 0x0000000108087824 */ /* 0x000fe200078e0200 */
[----:B------:R-:W-:Y:S01]  /*cda20*/  IADD3 R10, R6, 0xea, RZ ;  /* 0x000000ea060a7810 */ /* 0x000fe20007ffe0ff */
[----:B------:R-:W1:Y:S02]  /*cda30*/  LDC.64 R240, c[0x0][0x228] ;  /* 0x00008a00fff07b82 */ /* 0x000e640000000a00 */
[----:B------:R-:W-:Y:S01]  /*cda40*/  IMAD.WIDE R244, R8, 0x4, R2 ;  /* 0x0000000408f47825 */ /* 0x000fe200078e0202 */
[----:B------:R-:W-:-:S03]  /*cda50*/  ISETP.GE.AND P5, PT, R10, R235, PT ;  /* 0x000000eb0a00720c */ /* 0x000fc60003fa6270 */
[----:B----4-:R-:W-:Y:S01]  /*cda60*/  IMAD.WIDE R246, R8, 0x4, R4 ;  /* 0x0000000408f67825 */ /* 0x010fe200078e0204 */
[----:B------:R4:W-:Y:S04]  /*cda70*/  @P0 STG.E desc[UR60][R244.64], R204 ;  /* 0x000000ccf4000986 */ /* 0x0009e8000c10193c */
[----:B--2---:R2:W-:Y:S01]  /*cda80*/  @P2 STG.E desc[UR60][R246.64], R150 ;  /* 0x00000096f6002986 */ /* 0x0045e2000c10193c */
[----:B------:R-:W-:-:S03]  /*cda90*/  ISETP.LT.AND P2, PT, R7, R128, !P5 ;  /* 0x000000800700720c */ /* 0x000fc60006f41270 */
[----:B------:R-:W3:Y:S01]  /*cdaa0*/  LDL.LU R128, [R1+0x2ecc] ;  /* 0x002ecc0001807983 */ /* 0x000ee20000300800 */
[C---:B------:R-:W-:Y:S01]  /*cdab0*/  ISETP.LT.AND P6, PT, R9.reuse, R238, !P6 ;  /* 0x000000ee0900720c */ /* 0x040fe200077c1270 */
[----:B------:R-:W-:Y:S01]  /*cdac0*/  IMAD.IADD R8, R8, 0x1, R0 ;  /* 0x0000000108087824 */ /* 0x000fe200078e0200 */
[----:B------:R-:W-:Y:S01]  /*cdad0*/  IADD3 R10, R6, 0xeb, RZ ;  /* 0x000000eb060a7810 */ /* 0x000fe20007ffe0ff */
[----:B------:R-:W3:Y:S01]  /*cdae0*/  LDL.LU R114, [R1+0x5d4] ;  /* 0x0005d40001727983 */ /* 0x000ee20000300800 */
[----:B------:R-:W-:Y:S01]  /*cdaf0*/  ISETP.LT.AND P5, PT, R9, R224, !P5 ;  /* 0x000000e00900720c */ /* 0x000fe20006fa1270 */
[----:B----4-:R-:W-:Y:S01]  /*cdb00*/  IMAD.WIDE R244, R8, 0x4, R2 ;  /* 0x0000000408f47825 */ /* 0x010fe200078e0202 */
[----:B------:R-:W-:Y:S01]  /*cdb10*/  ISETP.GE.AND P0, PT, R10, R237, PT ;  /* 0x000000ed0a00720c */ /* 0x000fe20003f06270 */
[----:B------:R-:W4:Y:S01]  /*cdb20*/  LDL.LU R204, [R1+0xdc4] ;  /* 0x000dc40001cc7983 */ /* 0x000f220000300800 */
[----:B------:R-:W4:Y:S01]  /*cdb30*/  LDC.64 R238, c[0x0][0x228] ;  /* 0x00008a00ffee7b82 */ /* 0x000f220000000a00 */
[----:B--2---:R-:W-:-:S02]  /*cdb40*/  IMAD.WIDE R246, R8, 0x4, R4 ;  /* 0x0000000408f67825 */ /* 0x004fc400078e0204 */
[----:B------:R-:W2:Y:S02]  /*cdb50*/  LDL.LU R150, [R1+0x9d8] ;  /* 0x0009d80001967983 */ /* 0x000ea40000300800 */
[----:B------:R-:W-:Y:S01]  /*cdb60*/  IMAD.IADD R8, R8, 0x1, R0 ;  /* 0x0000000108087824 */ /* 0x000fe200078e0200 */
[----:B------:R-:W-:-:S03]  /*cdb70*/  IADD3 R10, R6, 0xec, RZ ;  /* 0x000000ec060a7810 */ /* 0x000fc60007ffe0ff */
[C---:B------:R-:W-:Y:S01]  /*cdb80*/  IMAD.WIDE R224, R8.reuse, 0x4, R2 ;  /* 0x0000000408e07825 */ /* 0x040fe200078e0202 */
[----:B------:R-:W-:Y:S04]  /*cdb90*/  @P4 STG.E desc[UR60][R244.64], R208 ;  /* 0x000000d0f4004986 */ /* 0x000fe8000c10193c */
[----:B---3--:R3:W-:Y:S01]  /*cdba0*/  @P6 STG.E desc[UR60][R246.64], R148 ;  /* 0x00000094f6006986 */ /* 0x0087e2000c10193c */
[----:B------:R-:W-:Y:S02]  /*cdbb0*/  ISETP.LT.AND P6, PT, R9, R228, !P0 ;  /* 0x000000e40900720c */ /* 0x000fe400047c1270 */
[----:B------:R-:W-:Y:S02]  /*cdbc0*/  ISETP.LT.AND P0, PT, R7, R116, !P0 ;  /* 0x000000740700720c */ /* 0x000fe40004701270 */
[----:B------:R-:W2:Y:S04]  /*cdbd0*/  LDL.LU R116, [R1+0x2ec8] ;  /* 0x002ec80001747983 */ /* 0x000ea80000300800 */
[----:B---3--:R-:W3:Y:S01]  /*cdbe0*/  LDL.LU R148, [R1+0xdb8] ;  /* 0x000db80001947983 */ /* 0x008ee20000300800 */
[----:B------:R-:W-:Y:S01]  /*cdbf0*/  IMAD.WIDE R228, R8, 0x4, R4 ;  /* 0x0000000408e47825 */ /* 0x000fe200078e0204 */
[----:B-1----:R-:W-:-:S02]  /*cdc00*/  ISETP.GE.AND P4, PT, R10, R243, PT ;  /* 0x000000f30a00720c */ /* 0x002fc40003f86270 */
[----:B------:R-:W3:Y:S04]  /*cdc10*/  LDL.LU R210, [R1+0x5d8] ;  /* 0x0005d80001d27983 */ /* 0x000ee80000300800 */
[----:B------:R1:W-:Y:S04]  /*cdc20*/  @P2 STG.E desc[UR60][R224.64], R206 ;  /* 0x000000cee0002986 */ /* 0x0003e8000c10193c */
[----:B------:R1:W-:Y:S01]  /*cdc30*/  @P5 STG.E desc[UR60][R228.64], R112 ;  /* 0x00000070e4005986 */ /* 0x0003e2000c10193c */
[----:B------:R-:W-:Y:S02]  /*cdc40*/  ISETP.LT.AND P5, PT, R9, R232, !P4 ;  /* 0x000000e80900720c */ /* 0x000fe400067a1270 */
[----:B------:R-:W-:-:S02]  /*cdc50*/  ISETP.LT.AND P4, PT, R7, R117, !P4 ;  /* 0x000000750700720c */ /* 0x000fc40006781270 */
[----:B------:R-:W3:Y:S01]  /*cdc60*/  LDL.LU R117, [R1+0x2ec4] ;  /* 0x002ec40001757983 */ /* 0x000ee20000300800 */
[----:B------:R-:W-:Y:S01]  /*cdc70*/  IMAD.IADD R8, R8, 0x1, R0 ;  /* 0x0000000108087824 */ /* 0x000fe200078e0200 */
[----:B------:R-:W-:Y:S01]  /*cdc80*/  IADD3 R10, R6, 0xed, RZ ;  /* 0x000000ed060a7810 */ /* 0x000fe20007ffe0ff */
[----:B-1----:R-:W1:Y:S01]  /*cdc90*/  LDC.64 R224, c[0x0][0x228] ;  /* 0x00008a00ffe07b82 */ /* 0x002e620000000a00 */
[----:B------:R-:W3:Y:S01]  /*cdca0*/  LDL.LU R208, [R1+0xdc8] ;  /* 0x000dc80001d07983 */ /* 0x000ee20000300800 */
[----:B------:R-:W-:Y:S01]  /*cdcb0*/  IMAD.WIDE R228, R8, 0x4, R2 ;  /* 0x0000000408e47825 */ /* 0x000fe200078e0202 */
[----:B------:R-:W-:-:S04]  /*cdcc0*/  ISETP.GE.AND P2, PT, R10, R241, PT ;  /* 0x000000f10a00720c */ /* 0x000fc80003f46270 */
[----:B------:R4:W-:Y:S01]  /*cdcd0*/  @P0 STG.E desc[UR60][R228.64], R114 ;  /* 0x00000072e4000986 */ /* 0x0009e2000c10193c */
[----:B------:R-:W-:-:S03]  /*cdce0*/  ISETP.LT.AND P0, PT, R7, R118, !P2 ;  /* 0x000000760700720c */ /* 0x000fc60005701270 */
[----:B------:R-:W3:Y:S04]  /*cdcf0*/  LDL.LU R118, [R1+0x2ec0] ;  /* 0x002ec00001767983 */ /* 0x000ee80000300800 */
[----:B------:R-:W3:Y:S01]  /*cdd00*/  LDL.LU R206, [R1+0x9dc] ;  /* 0x0009dc0001ce7983 */ /* 0x000ee20000300800 */
[----:B------:R-:W-:-:S03]  /*cdd10*/  IMAD.WIDE R232, R8, 0x4, R4 ;  /* 0x0000000408e87825 */ /* 0x000fc600078e0204 */
[----:B------:R-:W3:Y:S01]  /*cdd20*/  LDL.LU R112, [R1+0xdbc] ;  /* 0x000dbc0001707983 */ /* 0x000ee20000300800 */
[----:B------:R-:W-:Y:S01]  /*cdd30*/  IMAD.IADD R8, R8, 0x1, R0 ;  /* 0x0000000108087824 */ /* 0x000fe200078e0200 */
[----:B------:R-:W-:Y:S01]  /*cdd40*/  IADD3 R10, R6, 0xee, RZ ;  /* 0x000000ee060a7810 */ /* 0x000fe20007ffe0ff */
[----:B----4-:R-:W4:Y:S01]  /*cdd50*/  LDC.64 R228, c[0x0][0x228] ;  /* 0x00008a00ffe47b82 */ /* 0x010f220000000a00 */
[----:B------:R2:W-:Y:S01]  /*cdd60*/  @P6 STG.E desc[UR60][R232.64], R204 ;  /* 0x000000cce8006986 */ /* 0x0005e2000c10193c */
[----:B------:R-:W-:Y:S01]  /*cdd70*/  ISETP.LT.AND P2, PT, R9, R226, !P2 ;  /* 0x000000e20900720c */ /* 0x000fe20005741270 */
[----:B------:R-:W-:Y:S01]  /*cdd80*/  IMAD.WIDE R226, R8, 0x4, R4 ;  /* 0x0000000408e27825 */ /* 0x000fe200078e0204 */
[----:B------:R-:W-:Y:S01]  /*cdd90*/  ISETP.GE.AND P6, PT, R10, R239, PT ;  /* 0x000000ef0a00720c */ /* 0x000fe20003fc6270 */
[----:B------:R-:W4:Y:S02]  /*cdda0*/  LDL.LU R114, [R1+0x1080] ;  /* 0x0010800001727983 */ /* 0x000f240000300800 */
[----:B--2---:R-:W-:-:S05]  /*cddb0*/  IMAD.WIDE R232, R8, 0x4, R2 ;  /* 0x0000000408e87825 */ /* 0x004fca00078e0202 */
[----:B------:R2:W-:Y:S01]  /*cddc0*/  @P4 STG.E desc[UR60][R232.64], R150 ;  /* 0x00000096e8004986 */ /* 0x0005e2000c10193c */
[----:B------:R-:W-:Y:S01]  /*cddd0*/  IADD3 R10, R8, R0, RZ ;  /* 0x00000000080a7210 */ /* 0x000fe20007ffe0ff */
[----:B------:R-:W-:-:S04]  /*cdde0*/  VIADD R8, R6, 0xef ;  /* 0x000000ef06087836 */ /* 0x000fc80000000000 */
[----:B--2---:R-:W-:Y:S01]  /*cddf0*/  IMAD.WIDE R232, R10, 0x4, R2 ;  /* 0x000000040ae87825 */ /* 0x004fe200078e0202 */
[----:B---3--:R2:W-:Y:S01]  /*cde00*/  @P5 STG.E desc[UR60][R226.64], R148 ;  /* 0x00000094e2005986 */ /* 0x0085e2000c10193c */
[----:B------:R-:W-:-:S03]  /*cde10*/  ISETP.LT.AND P5, PT, R7, R119, !P6 ;  /* 0x000000770700720c */ /* 0x000fc600077a1270 */
[----:B------:R-:W3:Y:S04]  /*cde20*/  LDL.LU R119, [R1+0x2ebc] ;  /* 0x002ebc0001777983 */ /* 0x000ee80000300800 */
[----:B------:R-:W3:Y:S04]  /*cde30*/  LDL.LU R204, [R1+0x5dc] ;  /* 0x0005dc0001cc7983 */ /* 0x000ee80000300800 */
[----:B------:R-:W3:Y:S01]  /*cde40*/  LDL.LU R150, [R1+0xdcc] ;  /* 0x000dcc0001967983 */ /* 0x000ee20000300800 */
[----:B------:R-:W-:Y:S01]  /*cde50*/  ISETP.LT.AND P4, PT, R7, R242, !P1 ;  /* 0x000000f20700720c */ /* 0x000fe20004f81270 */
[----:B--2---:R-:W2:Y:S02]  /*cde60*/  LDC.64 R226, c[0x0][0x228] ;  /* 0x00008a00ffe27b82 */ /* 0x004ea40000000a00 */
[----:B------:R-:W2:Y:S04]  /*cde70*/  LDL.LU R148, [R1+0x1088] ;  /* 0x0010880001947983 */ /* 0x000ea80000300800 */
[----:B------:R1:W-:Y:S02]  /*cde80*/  @P0 STG.E desc[UR60][R232.64], R210 ;  /* 0x000000d2e8000986 */ /* 0x0003e4000c10193c */
[----:B-1----:R-:W-:Y:S01]  /*cde90*/  ISETP.GE.AND P0, PT, R8, R225, PT ;  /* 0x000000e10800720c */ /* 0x002fe20003f06270 */
[----:B------:R-:W-:-:S05]  /*cdea0*/  IMAD.WIDE R232, R10, 0x4, R4 ;  /* 0x000000040ae87825 */ /* 0x000fca00078e0204 */
[----:B------:R1:W-:Y:S01]  /*cdeb0*/  @P2 STG.E desc[UR60][R232.64], R208 ;  /* 0x000000d0e8002986 */ /* 0x0003e2000c10193c */
[----:B------:R-:W-:-:S03]  /*cdec0*/  ISETP.LT.AND P2, PT, R7, R120, !P0 ;  /* 0x000000780700720c */ /* 0x000fc60004741270 */
        /* <DEDUP_REMOVED lines=10> */
[----:B-1----:R-:W2:Y:S01]  /*cdf70*/  LDL.LU R208, [R1+0xdd8] ;  /* 0x000dd80001d07983 */ /* 0x002ea20000300800 */
[----:B------:R-:W-:-:S02]  /*cdf80*/  IADD3 R8, R10, R0, RZ ;  /* 0x000000000a087210 */ /* 0x000fc40007ffe0ff */
[C---:B------:R-:W-:Y:S02]  /*cdf90*/  ISETP.LT.AND P6, PT, R9.reuse, R220, !P6 ;  /* 0x000000dc0900720c */ /* 0x040fe400077c1270 */
[C---:B------:R-:W-:Y:S01]  /*cdfa0*/  ISETP.LT.AND P1, PT, R9.reuse, R240, !P1 ;  /* 0x000000f00900720c */ /* 0x040fe20004f21270 */
[C---:B------:R-:W-:Y:S01]  /*cdfb0*/  IMAD.WIDE R240, R8.reuse, 0x4, R2 ;  /* 0x0000000408f07825 */ /* 0x040fe200078e0202 */
[----:B------:R-:W-:Y:S01]  /*cdfc0*/  ISETP.LT.AND P0, PT, R9, R222, !P0 ;  /* 0x000000de0900720c */ /* 0x000fe20004701270 */
[----:B------:R-:W1:Y:S03]  /*cdfd0*/  LDC.64 R220, c[0x0][0x228] ;  /* 0x00008a00ffdc7b82 */ /* 0x000e660000000a00 */
[----:B------:R4:W-:Y:S01]  /*cdfe0*/  @P5 STG.E desc[UR60][R240.64], R206 ;  /* 0x000000cef0005986 */ /* 0x0009e2000c10193c */
[----:B------:R-:W-:-:S04]  /*cdff0*/  IMAD.WIDE R232, R8, 0x4, R4 ;  /* 0x0000000408e87825 */ /* 0x000fc800078e0204 */
[C---:B------:R-:W-:Y:S01]  /*ce000*/  VIADD R10, R6.reuse, 0xf0 ;  /* 0x000000f0060a7836 */ /* 0x040fe20000000000 */
[----:B------:R4:W-:Y:S01]  /*ce010*/  @P6 STG.E desc[UR60][R232.64], R112 ;  /* 0x00000070e8006986 */ /* 0x0009e2000c10193c */
[----:B------:R-:W-:Y:S01]  /*ce020*/  VIADD R12, R6, 0xf1 ;  /* 0x000000f1060c7836 */ /* 0x000fe20000000000 */
[----:B------:R-:W1:Y:S02]  /*ce030*/  LDC.64 R222, c[0x0][0x228] ;  /* 0x00008a00ffde7b82 */ /* 0x000e640000000a00 */
[----:B----4-:R-:W4:Y:S01]  /*ce040*/  LDL.LU R206, [R1+0x5e8] ;  /* 0x0005e80001ce7983 */ /* 0x010f220000300800 */
[----:B------:R-:W-:Y:S02]  /*ce050*/  ISETP.GE.AND P5, PT, R10, R229, PT ;  /* 0x000000e50a00720c */ /* 0x000fe40003fa6270 */
[----:B------:R-:W-:Y:S01]  /*ce060*/  IADD3 R8, R8, R0, RZ ;  /* 0x0000000008087210 */ /* 0x000fe20007ffe0ff */
[----:B------:R-:W4:Y:S01]  /*ce070*/  LDL.LU R112, [R1+0x9e8] ;  /* 0x0009e80001707983 */ /* 0x000f220000300800 */
[----:B------:R-:W-:-:S03]  /*ce080*/  ISETP.LT.AND P6, PT, R7, R114, !P5 ;  /* 0x000000720700720c */ /* 0x000fc60006fc1270 */
[C---:B------:R-:W-:Y:S01]  /*ce090*/  IMAD.WIDE R232, R8.reuse, 0x4, R2 ;  /* 0x0000000408e87825 */ /* 0x040fe200078e0202 */
[----:B------:R-:W-:Y:S01]  /*ce0a0*/  ISETP.LT.AND P5, PT, R9, R234, !P5 ;  /* 0x000000ea0900720c */ /* 0x000fe20006fa1270 */
[----:B------:R-:W4:Y:S02]  /*ce0b0*/  LDL.LU R114, [R1+0xdec] ;  /* 0x000dec0001727983 */ /* 0x000f240000300800 */
[C---:B------:R-:W-:Y:S01]  /*ce0c0*/  IMAD.WIDE R234, R8.reuse, 0x4, R4 ;  /* 0x0000000408ea7825 */ /* 0x040fe200078e0204 */
[----:B------:R-:W-:Y:S01]  /*ce0d0*/  IADD3 R10, R8, R0, RZ ;  /* 0x00000000080a7210 */ /* 0x000fe20007ffe0ff */
[----:B---3--:R3:W-:Y:S04]  /*ce0e0*/  @P2 STG.E desc[UR60][R232.64], R204 ;  /* 0x000000cce8002986 */ /* 0x0087e8000c10193c */
[----:B------:R1:W-:Y:S04]  /*ce0f0*/  @P0 STG.E desc[UR60][R234.64], R150 ;  /* 0x00000096ea000986 */ /* 0x0003e8000c10193c */
[----:B---3--:R-:W3:Y:S01]  /*ce100*/  LDL.LU R204, [R1+0xddc] ;  /* 0x000ddc0001cc7983 */ /* 0x008ee20000300800 */
[----:B------:R-:W-:Y:S01]  /*ce110*/  IMAD.WIDE R240, R10, 0x4, R2 ;  /* 0x000000040af07825 */ /* 0x000fe200078e0202 */
[----:B------:R-:W4:Y:S02]  /*ce120*/  LDC.64 R232, c[0x0][0x228] ;  /* 0x00008a00ffe87b82 */ /* 0x000f240000000a00 */
[----:B-1----:R-:W3:Y:S01]  /*ce130*/  LDL.LU R150, [R1+0x5ec] ;  /* 0x0005ec0001967983 */ /* 0x002ee20000300800 */
[----:B--2---:R-:W-:-:S04]  /*ce140*/  ISETP.GE.AND P2, PT, R12, R227, PT ;  /* 0x000000e30c00720c */ /* 0x004fc80003f46270 */
[----:B------:R-:W-:Y:S01]  /*ce150*/  ISETP.LT.AND P0, PT, R7, R148, !P2 ;  /* 0x000000940700720c */ /* 0x000fe20005701270 */
[----:B------:R-:W-:Y:S01]  /*ce160*/  VIADD R8, R6, 0xf2 ;  /* 0x000000f206087836 */ /* 0x000fe20000000000 */
[----:B------:R-:W2:Y:S01]  /*ce170*/  LDL.LU R148, [R1+0x9ec] ;  /* 0x0009ec0001947983 */ /* 0x000ea20000300800 */
[----:B------:R-:W-:Y:S01]  /*ce180*/  ISETP.LT.AND P2, PT, R9, R100, !P2 ;  /* 0x000000640900720c */ /* 0x000fe20005741270 */
[----:B------:R-:W1:Y:S02]  /*ce190*/  LDC.64 R234, c[0x0][0x228] ;  /* 0x00008a00ffea7b82 */ /* 0x000e640000000a00 */
[----:B------:R-:W2:Y:S04]  /*ce1a0*/  LDL.LU R251, [R1+0x9f0] ;  /* 0x0009f00001fb7983 */ /* 0x000ea80000300800 */
[----:B------:R-:W2:Y:S02]  /*ce1b0*/  LDL.LU R249, [R1+0xdf0] ;  /* 0x000df00001f97983 */ /* 0x000ea40000300800 */
[----:B------:R-:W1:Y:S02]  /*ce1c0*/  LDC R100, c[0x0][0x228] ;  /* 0x00008a00ff647b82 */ /* 0x000e640000000800 */
[----:B------:R1:W-:Y:S01]  /*ce1d0*/  @P6 STG.E desc[UR60][R240.64], R102 ;  /* 0x00000066f0006986 */ /* 0x0003e2000c10193c */
[----:B------:R-:W-:-:S02]  /*ce1e0*/  ISETP.GE.AND P6, PT, R8, R221, PT ;  /* 0x000000dd0800720c */ /* 0x000fc40003fc6270 */
[----:B------:R-:W-:-:S05]  /*ce1f0*/  IADD3 R8, R10, R0, RZ ;  /* 0x000000000a087210 */ /* 0x000fca0007ffe0ff */
[----:B------:R-:W-:-:S04]  /*ce200*/  IMAD.WIDE R242, R8, 0x4, R2 ;  /* 0x0000000408f27825 */ /* 0x000fc800078e0202 */
[--C-:B-1----:R-:W-:Y:S01]  /*ce210*/  IMAD.WIDE R240, R10, 0x4, R4.reuse ;  /* 0x000000040af07825 */ /* 0x102fe200078e0204 */
[----:B------:R-:W1:Y:S04]  /*ce220*/  LDC R102, c[0x0][0x228] ;  /* 0x00008a00ff667b82 */ /* 0x000e680000000800 */
[----:B------:R4:W-:Y:S04]  /*ce230*/  @P5 STG.E desc[UR60][R240.64], R108 ;  /* 0x0000006cf0005986 */ /* 0x0009e8000c10193c */
[----:B------:R4:W-:Y:S01]  /*ce240*/  @P0 STG.E desc[UR60][R242.64], R106 ;  /* 0x0000006af2000986 */ /* 0x0009e2000c10193c */
[----:B------:R-:W-:Y:S01]  /*ce250*/  ISETP.LT.AND P0, PT, R7, R236, !P6 ;  /* 0x000000ec0700720c */ /* 0x000fe20007701270 */
[----:B------:R-:W-:Y:S01]  /*ce260*/  IMAD.WIDE R236, R8, 0x4, R4 ;  /* 0x0000000408ec7825 */ /* 0x000fe200078e0204 */
[----:B------:R-:W-:-:S02]  /*ce270*/  ISETP.LT.AND P6, PT, R9, R104, !P6 ;  /* 0x000000680900720c */ /* 0x000fc400077c1270 */
[----:B------:R-:W1:Y:S01]  /*ce280*/  LDC R104, c[0x0][0x228] ;  /* 0x00008a00ff687b82 */ /* 0x000e620000000800 */
[----:B------:R-:W-:Y:S01]  /*ce290*/  IMAD.IADD R12, R8, 0x1, R0 ;  /* 0x00000001080c7824 */ /* 0x000fe200078e0200 */
[----:B----4-:R-:W4:Y:S01]  /*ce2a0*/  LDL.LU R108, [R1+0x5f0] ;  /* 0x0005f000016c7983 */ /* 0x010f220000300800 */
[----:B------:R-:W-:-:S03]  /*ce2b0*/  VIADD R10, R6, 0xff ;  /* 0x000000ff060a7836 */ /* 0x000fc60000000000 */
[----:B------:R1:W-:Y:S01]  /*ce2c0*/  @P2 STG.E desc[UR60][R236.64], R110 ;  /* 0x0000006eec002986 */ /* 0x0003e2000c10193c */
[C---:B------:R-:W-:Y:S01]  /*ce2d0*/  IMAD.WIDE R242, R12.reuse, 0x4, R2 ;  /* 0x000000040cf27825 */ /* 0x040fe200078e0202 */
[----:B------:R-:W-:Y:S01]  /*ce2e0*/  IADD3 R8, R12, R0, RZ ;  /* 0x000000000c087210 */ /* 0x000fe20007ffe0ff */
[----:B------:R-:W1:Y:S01]  /*ce2f0*/  LDC.64 R240, c[0x0][0x228] ;  /* 0x00008a00fff07b82 */ /* 0x000e620000000a00 */
[----:B------:R-:W-:Y:S02]  /*ce300*/  ISETP.GE.AND P5, PT, R10, R223, PT ;  /* 0x000000df0a00720c */ /* 0x000fe40003fa6270 */
[----:B------:R-:W-:-:S05]  /*ce310*/  IADD3 R10, R6, 0xf4, RZ ;  /* 0x000000f4060a7810 */ /* 0x000fca0007ffe0ff */
[----:B------:R-:W1:Y:S02]  /*ce320*/  LDC R106, c[0x0][0x228] ;  /* 0x00008a00ff6a7b82 */ /* 0x000e640000000800 */
[----:B-1----:R-:W4:Y:S01]  /*ce330*/  LDL.LU R110, [R1+0xe40] ;  /* 0x000e4000016e7983 */ /* 0x002f220000300800 */
[----:B------:R-:W-:Y:S01]  /*ce340*/  IMAD.WIDE R244, R12, 0x4, R4 ;  /* 0x000000040cf47825 */ /* 0x000fe200078e0204 */
[----:B------:R-:W-:Y:S02]  /*ce350*/  ISETP.GE.AND P2, PT, R10, R233, PT ;  /* 0x000000e90a00720c */ /* 0x000fe40003f46270 */
[----:B------:R1:W-:Y:S01]  /*ce360*/  @P0 STG.E desc[UR60][R242.64], R216 ;  /* 0x000000d8f2000986 */ /* 0x0003e2000c10193c */
[C---:B------:R-:W-:Y:S01]  /*ce370*/  IMAD.WIDE R246, R8.reuse, 0x4, R2 ;  /* 0x0000000408f67825 */ /* 0x040fe200078e0202 */
[----:B------:R-:W1:Y:S02]  /*ce380*/  LDC.64 R236, c[0x0][0x228] ;  /* 0x00008a00ffec7b82 */ /* 0x000e640000000a00 */
[----:B------:R1:W-:Y:S01]  /*ce390*/  @P6 STG.E desc[UR60][R244.64], R218 ;  /* 0x000000daf4006986 */ /* 0x0003e2000c10193c */
[----:B------:R-:W-:Y:S01]  /*ce3a0*/  ISETP.LT.AND P6, PT, R9, R238, !P2 ;  /* 0x000000ee0900720c */ /* 0x000fe200057c1270 */
[----:B------:R-:W-:-:S02]  /*ce3b0*/  IMAD.WIDE R238, R8, 0x4, R4 ;  /* 0x0000000408ee7825 */ /* 0x000fc400078e0204 */
[----:B-1----:R-:W4:Y:S01]  /*ce3c0*/  LDL.LU R216, [R1+0x9f4] ;  /* 0x0009f40001d87983 */ /* 0x002f220000300800 */
[----:B------:R-:W-:Y:S01]  /*ce3d0*/  ISETP.LT.AND P2, PT, R7, R100, !P2 ;  /* 0x000000640700720c */ /* 0x000fe20005741270 */
[----:B------:R-:W-:Y:S01]  /*ce3e0*/  IMAD.IADD R12, R8, 0x1, R0 ;  /* 0x00000001080c7824 */ /* 0x000fe200078e0200 */
[----:B------:R-:W1:Y:S01]  /*ce3f0*/  LDC.64 R242, c[0x0][0x228] ;  /* 0x00008a00fff27b82 */ /* 0x000e620000000a00 */
[----:B------:R1:W-:Y:S04]  /*ce400*/  @P4 STG.E desc[UR60][R246.64], R214 ;  /* 0x000000d6f6004986 */ /* 0x0003e8000c10193c */
[----:B------:R-:W4:Y:S01]  /*ce410*/  LDL.LU R218, [R1+0xdf4] ;  /* 0x000df40001da7983 */ /* 0x000f220000300800 */
[----:B------:R-:W-:Y:S02]  /*ce420*/  VIADD R10, R6, 0xf5 ;  /* 0x000000f5060a7836 */ /* 0x000fe40000000000 */
[----:B------:R-:W2:Y:S01]  /*ce430*/  LDC R100, c[0x0][0x228] ;  /* 0x00008a00ff647b82 */ /* 0x000ea20000000800 */
[----:B-1----:R-:W4:Y:S04]  /*ce440*/  LDL.LU R214, [R1+0x5f4] ;  /* 0x0005f40001d67983 */ /* 0x002f280000300800 */
[----:B------:R1:W-:Y:S01]  /*ce450*/  @P1 STG.E desc[UR60][R238.64], R212 ;  /* 0x000000d4ee001986 */ /* 0x0003e2000c10193c */
[----:B------:R-:W-:-:S03]  /*ce460*/  IMAD.WIDE R244, R12, 0x4, R4 ;  /* 0x000000040cf47825 */ /* 0x000fc600078e0204 */
[----:B-1----:R-:W4:Y:S01]  /*ce470*/  LDL.LU R212, [R1+0xe44] ;  /* 0x000e440001d47983 */ /* 0x002f220000300800 */
[----:B------:R-:W-:-:S05]  /*ce480*/  IMAD.WIDE R238, R12, 0x4, R2 ;  /* 0x000000040cee7825 */ /* 0x000fca00078e0202 */
[----:B------:R1:W-:Y:S04]  /*ce490*/  @P2 STG.E desc[UR60][R238.64], R210 ;  /* 0x000000d2ee002986 */ /* 0x0003e8000c10193c */
[----:B------:R1:W-:Y:S04]  /*ce4a0*/  @P6 STG.E desc[UR60][R244.64], R208 ;  /* 0x000000d0f4006986 */ /* 0x0003e8000c10193c */
[----:B-1----:R-:W4:Y:S01]  /*ce4b0*/  LDL.LU R210, [R1+0x9f8] ;  /* 0x0009f80001d27983 */ /* 0x002f220000300800 */
[----:B------:R-:W-:Y:S01]  /*ce4c0*/  ISETP.GE.AND P0, PT, R10, R235, PT ;  /* 0x000000eb0a00720c */ /* 0x000fe20003f06270 */
[----:B------:R-:W1:Y:S02]  /*ce4d0*/  LDC.64 R238, c[0x0][0x228] ;  /* 0x00008a00ffee7b82 */ /* 0x000e640000000a00 */
[----:B------:R-:W4:Y:S01]  /*ce4e0*/  LDL.LU R208, [R1+0xdf8] ;  /* 0x000df80001d07983 */ /* 0x000f220000300800 */
[----:B------:R-:W-:-:S05]  /*ce4f0*/  ISETP.LT.AND P4, PT, R7, R102, !P0 ;  /* 0x000000660700720c */ /* 0x000fca0004781270 */
[----:B------:R-:W1:Y:S01]  /*ce500*/  LDC R102, c[0x0][0x228] ;  /* 0x00008a00ff667b82 */ /* 0x000e620000000800 */
[----:B------:R-:W-:Y:S02]  /*ce510*/  IADD3 R10, R6, 0xf7, RZ ;  /* 0x000000f7060a7810 */ /* 0x000fe40007ffe0ff */
[----:B------:R-:W-:Y:S02]  /*ce520*/  IADD3 R8, R12, R0, RZ ;  /* 0x000000000c087210 */ /* 0x000fe40007ffe0ff */
[----:B------:R-:W-:Y:S01]  /*ce530*/  ISETP.GE.AND P1, PT, R10, R241, PT ;  /* 0x000000f10a00720c */ /* 0x000fe20003f26270 */
[----:B------:R-:W-:Y:S01]  /*ce540*/  VIADD R10, R6, 0xf6 ;  /* 0x000000f6060a7836 */ /* 0x000fe20000000000 */
[----:B------:R-:W-:Y:S01]  /*ce550*/  ISETP.LT.AND P0, PT, R9, R106, !P0 ;  /* 0x0000006a0900720c */ /* 0x000fe20004701270 */
[----:B------:R-:W-:Y:S01]  /*ce560*/  IMAD.WIDE R246, R8, 0x4, R2 ;  /* 0x0000000408f67825 */ /* 0x000fe200078e0202 */
[----:B------:R-:W-:Y:S01]  /*ce570*/  ISETP.LT.AND P6, PT, R7, R228, !P1 ;  /* 0x000000e40700720c */ /* 0x000fe20004fc1270 */
[----:B------:R-:W4:Y:S01]  /*ce580*/  LDC R106, c[0x0][0x228] ;  /* 0x00008a00ff6a7b82 */ /* 0x000f220000000800 */
[----:B------:R-:W-:-:S02]  /*ce590*/  ISETP.GE.AND P2, PT, R10, R237, PT ;  /* 0x000000ed0a00720c */ /* 0x000fc40003f46270 */
[----:B------:R1:W-:Y:S02]  /*ce5a0*/  @P4 STG.E desc[UR60][R246.64], R206 ;  /* 0x000000cef6004986 */ /* 0x0003e4000c10193c */
[----:B------:R-:W-:Y:S01]  /*ce5b0*/  ISETP.LT.AND P4, PT, R7, R224, !P2 ;  /* 0x000000e00700720c */ /* 0x000fe20005781270 */
[----:B------:R-:W-:-:S04]  /*ce5c0*/  IMAD.WIDE R224, R8, 0x4, R4 ;  /* 0x0000000408e07825 */ /* 0x000fc800078e0204 */
[----:B------:R-:W-:Y:S01]  /*ce5d0*/  IMAD.IADD R10, R8, 0x1, R0 ;  /* 0x00000001080a7824 */ /* 0x000fe200078e0200 */
[----:B-1----:R-:W4:Y:S01]  /*ce5e0*/  LDL.LU R206, [R1+0x5f8] ;  /* 0x0005f80001ce7983 */ /* 0x002f220000300800 */
[C---:B------:R-:W-:Y:S02]  /*ce5f0*/  ISETP.LT.AND P2, PT, R9.reuse, R102, !P2 ;  /* 0x000000660900720c */ /* 0x040fe40005741270 */
[C---:B------:R-:W-:Y:S01]  /*ce600*/  IMAD.WIDE R228, R10.reuse, 0x4, R2 ;  /* 0x000000040ae47825 */ /* 0x040fe200078e0202 */
[----:B------:R1:W-:Y:S01]  /*ce610*/  @P0 STG.E desc[UR60][R224.64], R112 ;  /* 0x00000070e0000986 */ /* 0x0003e2000c10193c */
[C---:B------:R-:W-:Y:S02]  /*ce620*/  IADD3 R8, R10.reuse, R0, RZ ;  /* 0x000000000a087210 */ /* 0x040fe40007ffe0ff */
[----:B------:R-:W-:Y:S01]  /*ce630*/  IMAD.WIDE R244, R10, 0x4, R4 ;  /* 0x000000040af47825 */ /* 0x000fe200078e0204 */
[----:B------:R-:W-:Y:S01]  /*ce640*/  ISETP.LT.AND P1, PT, R9, R104, !P1 ;  /* 0x000000680900720c */ /* 0x000fe20004f21270 */
[----:B------:R1:W-:Y:S01]  /*ce650*/  @P4 STG.E desc[UR60][R228.64], R114 ;  /* 0x00000072e4004986 */ /* 0x0003e2000c10193c */
[----:B------:R-:W2:Y:S03]  /*ce660*/  LDC R102, c[0x0][0x228] ;  /* 0x00008a00ff667b82 */ /* 0x000ea60000000800 */
[----:B-1----:R-:W4:Y:S01]  /*ce670*/  LDL.LU R112, [R1+0xe48] ;  /* 0x000e480001707983 */ /* 0x002f220000300800 */
[----:B------:R-:W-:Y:S01]  /*ce680*/  IMAD.WIDE R246, R8, 0x4, R2 ;  /* 0x0000000408f67825 */ /* 0x000fe200078e0202 */
[----:B------:R-:W-:-:S03]  /*ce690*/  IADD3 R12, R6, 0xf8, RZ ;  /* 0x000000f8060c7810 */ /* 0x000fc60007ffe0ff */
[----:B------:R-:W1:Y:S01]  /*ce6a0*/  LDC.64 R224, c[0x0][0x228] ;  /* 0x00008a00ffe07b82 */ /* 0x000e620000000a00 */
[----:B------:R-:W4:Y:S01]  /*ce6b0*/  LDL.LU R114, [R1+0x9fc] ;  /* 0x0009fc0001727983 */ /* 0x000f220000300800 */
[----:B------:R-:W-:-:S04]  /*ce6c0*/  IMAD.WIDE R228, R8, 0x4, R4 ;  /* 0x0000000408e47825 */ /* 0x000fc800078e0204 */
[----:B------:R-:W-:Y:S02]  /*ce6d0*/  VIADD R10, R6, 0xf9 ;  /* 0x000000f9060a7836 */ /* 0x000fe40000000000 */
[----:B------:R-:W4:Y:S01]  /*ce6e0*/  LDC R104, c[0x0][0x228] ;  /* 0x00008a00ff687b82 */ /* 0x000f220000000800 */
[----:B---3--:R3:W-:Y:S04]  /*ce6f0*/  @P2 STG.E desc[UR60][R244.64], R204 ;  /* 0x000000ccf4002986 */ /* 0x0087e8000c10193c */
[----:B------:R1:W-:Y:S04]  /*ce700*/  @P6 STG.E desc[UR60][R246.64], R150 ;  /* 0x00000096f6006986 */ /* 0x0003e8000c10193c */
[----:B---3--:R-:W3:Y:S04]  /*ce710*/  LDL.LU R204, [R1+0xdfc] ;  /* 0x000dfc0001cc7983 */ /* 0x008ee80000300800 */
[----:B-1----:R-:W3:Y:S04]  /*ce720*/  LDL.LU R150, [R1+0x5fc] ;  /* 0x0005fc0001967983 */ /* 0x002ee80000300800 */
[----:B--2---:R1:W-:Y:S04]  /*ce730*/  @P1 STG.E desc[UR60][R228.64], R148 ;  /* 0x00000094e4001986 */ /* 0x0043e8000c10193c */
[----:B-1----:R-:W2:Y:S01]  /*ce740*/  LDL.LU R148, [R1+0xe4c] ;  /* 0x000e4c0001947983 */ /* 0x002ea20000300800 */
[----:B------:R-:W-:-:S02]  /*ce750*/  ISETP.GE.AND P0, PT, R12, R243, PT ;  /* 0x000000f30c00720c */ /* 0x000fc40003f06270 */
[----:B------:R-:W1:Y:S02]  /*ce760*/  LDC R12, c[0x0][0x228] ;  /* 0x00008a00ff0c7b82 */ /* 0x000e640000000800 */
[----:B------:R-:W-:-:S06]  /*ce770*/  ISETP.LT.AND P6, PT, R7, R226, !P0 ;  /* 0x000000e20700720c */ /* 0x000fcc00047c1270 */
[----:B------:R-:W1:Y:S01]  /*ce780*/  LDC.64 R226, c[0x0][0x228] ;  /* 0x00008a00ffe27b82 */ /* 0x000e620000000a00 */
[----:B------:R-:W-:Y:S02]  /*ce790*/  ISETP.GE.AND P2, PT, R10, R239, PT ;  /* 0x000000ef0a00720c */ /* 0x000fe40003f46270 */
[----:B------:R-:W-:Y:S02]  /*ce7a0*/  IADD3 R8, R8, R0, RZ ;  /* 0x0000000008087210 */ /* 0x000fe40007ffe0ff */
[----:B------:R-:W-:Y:S02]  /*ce7b0*/  ISETP.LT.AND P0, PT, R9, R100, !P0 ;  /* 0x000000640900720c */ /* 0x000fe40004701270 */
[C---:B------:R-:W-:Y:S01]  /*ce7c0*/  ISETP.LT.AND P4, PT, R7.reuse, R242, !P5 ;  /* 0x000000f20700720c */ /* 0x040fe20006f81270 */
[----:B------:R-:W-:Y:S01]  /*ce7d0*/  IMAD.WIDE R228, R8, 0x4, R2 ;  /* 0x0000000408e47825 */ /* 0x000fe200078e0202 */
[----:B------:R-:W-:Y:S01]  /*ce7e0*/  ISETP.LT.AND P1, PT, R7, R220, !P2 ;  /* 0x000000dc0700720c */ /* 0x000fe20005721270 */
[----:B------:R-:W1:Y:S01]  /*ce7f0*/  LDC R100, c[0x0][0x228] ;  /* 0x00008a00ff647b82 */ /* 0x000e620000000800 */
[----:B------:R-:W-:Y:S01]  /*ce800*/  ISETP.LT.AND P5, PT, R9, R238, !P5 ;  /* 0x000000ee0900720c */ /* 0x000fe20006fa1270 */
[----:B------:R-:W-:-:S02]  /*ce810*/  VIADD R10, R6, 0xfa ;  /* 0x000000fa060a7836 */ /* 0x000fc40000000000 */
[C---:B------:R-:W-:Y:S01]  /*ce820*/  IMAD.WIDE R238, R8.reuse, 0x4, R4 ;  /* 0x0000000408ee7825 */ /* 0x040fe200078e0204 */
[----:B------:R-:W-:Y:S02]  /*ce830*/  IADD3 R8, R8, R0, RZ ;  /* 0x0000000008087210 */ /* 0x000fe40007ffe0ff */
[----:B------:R-:W-:Y:S01]  /*ce840*/  ISETP.LT.AND P2, PT, R9, R102, !P2 ;  /* 0x000000660900720c */ /* 0x000fe20005741270 */
[----:B------:R-:W1:Y:S01]  /*ce850*/  LDC.64 R220, c[0x0][0x228] ;  /* 0x00008a00ffdc7b82 */ /* 0x000e620000000a00 */
[----:B------:R4:W-:Y:S01]  /*ce860*/  @P6 STG.E desc[UR60][R228.64], R251 ;  /* 0x000000fbe4006986 */ /* 0x0009e2000c10193c */
[----:B------:R-:W-:Y:S01]  /*ce870*/  ISETP.GE.AND P6, PT, R10, R225, PT ;  /* 0x000000e10a00720c */ /* 0x000fe20003fc6270 */
[----:B------:R-:W-:Y:S02]  /*ce880*/  VIADD R10, R6, 0xfb ;  /* 0x000000fb060a7836 */ /* 0x000fe40000000000 */
[----:B------:R1:W-:Y:S01]  /*ce890*/  @P0 STG.E desc[UR60][R238.64], R249 ;  /* 0x000000f9ee000986 */ /* 0x0003e2000c10193c */
[----:B------:R-:W-:-:S02]  /*ce8a0*/  ISETP.LT.AND P0, PT, R7, R230, !P6 ;  /* 0x000000e60700720c */ /* 0x000fc40007701270 */
[----:B------:R-:W1:Y:S01]  /*ce8b0*/  LDC R102, c[0x0][0x228] ;  /* 0x00008a00ff667b82 */ /* 0x000e620000000800 */
[----:B------:R-:W-:-:S04]  /*ce8c0*/  IMAD.WIDE R230, R8, 0x4, R4 ;  /* 0x0000000408e67825 */ /* 0x000fc800078e0204 */
[C-C-:B----4-:R-:W-:Y:S01]  /*ce8d0*/  IMAD.WIDE R228, R8.reuse, 0x4, R2.reuse ;  /* 0x0000000408e47825 */ /* 0x150fe200078e0202 */
[----:B------:R-:W-:Y:S01]  /*ce8e0*/  IADD3 R8, R8, R0, RZ ;  /* 0x0000000008087210 */ /* 0x000fe20007ffe0ff */
[----:B------:R-:W4:Y:S04]  /*ce8f0*/  LDL.LU R251, [R1+0xe60] ;  /* 0x000e600001fb7983 */ /* 0x000f280000300800 */
[----:B------:R1:W-:Y:S02]  /*ce900*/  @P1 STG.E desc[UR60][R228.64], R108 ;  /* 0x0000006ce4001986 */ /* 0x0003e4000c10193c */
[----:B-1----:R-:W-:Y:S02]  /*ce910*/  ISETP.GE.AND P1, PT, R10, R227, PT ;  /* 0x000000e30a00720c */ /* 0x002fe40003f26270 */
[----:B------:R-:W-:Y:S01]  /*ce920*/  ISETP.LT.AND P6, PT, R9, R12, !P6 ;  /* 0x0000000c0900720c */ /* 0x000fe200077c1270 */
[----:B------:R1:W-:Y:S01]  /*ce930*/  @P2 STG.E desc[UR60][R230.64], R110 ;  /* 0x0000006ee6002986 */ /* 0x0003e2000c10193c */
[----:B------:R-:W-:Y:S01]  /*ce940*/  ISETP.LT.AND P2, PT, R7, R232, !P1 ;  /* 0x000000e80700720c */ /* 0x000fe20004f41270 */
[----:B------:R-:W-:-:S02]  /*ce950*/  IMAD.WIDE R238, R8, 0x4, R2 ;  /* 0x0000000408ee7825 */ /* 0x000fc400078e0202 */
[----:B------:R-:W4:Y:S01]  /*ce960*/  LDL.LU R249, [R1+0xe50] ;  /* 0x000e500001f97983 */ /* 0x000f220000300800 */
[----:B------:R-:W-:Y:S01]  /*ce970*/  IADD3 R10, R8, R0, RZ ;  /* 0x00000000080a7210 */ /* 0x000fe20007ffe0ff */
[----:B------:R-:W-:Y:S01]  /*ce980*/  VIADD R12, R6, 0xfc ;  /* 0x000000fc060c7836 */ /* 0x000fe20000000000 */
[----:B------:R-:W-:Y:S01]  /*ce990*/  ISETP.LT.AND P1, PT, R9, R106, !P1 ;  /* 0x0000006a0900720c */ /* 0x000fe20004f21270 */
[----:B------:R-:W4:Y:S01]  /*ce9a0*/  LDL.LU R108, [R1+0xa00] ;  /* 0x000a0000016c7983 */ /* 0x000f220000300800 */
[----:B------:R-:W-:Y:S01]  /*ce9b0*/  IMAD.WIDE R232, R8, 0x4, R4 ;  /* 0x0000000408e87825 */ /* 0x000fe200078e0204 */
[----:B------:R-:W1:Y:S02]  /*ce9c0*/  LDC.64 R228, c[0x0][0x228] ;  /* 0x00008a00ffe47b82 */ /* 0x000e640000000a00 */
[----:B------:R1:W-:Y:S01]  /*ce9d0*/  @P0 STG.E desc[UR60][R238.64], R216 ;  /* 0x000000d8ee000986 */ /* 0x0003e2000c10193c */
[----:B------:R-:W-:-:S03]  /*ce9e0*/  ISETP.GE.AND P0, PT, R12, R221, PT ;  /* 0x000000dd0c00720c */ /* 0x000fc60003f06270 */
[----:B-1----:R-:W4:Y:S02]  /*ce9f0*/  LDL.LU R110, [R1+0x600] ;  /* 0x00060000016e7983 */ /* 0x002f240000300800 */
[----:B------:R-:W1:Y:S02]  /*cea00*/  LDC.64 R230, c[0x0][0x228] ;  /* 0x00008a00ffe67b82 */ /* 0x000e640000000a00 */
[----:B------:R1:W-:Y:S01]  /*cea10*/  @P6 STG.E desc[UR60][R232.64], R218 ;  /* 0x000000dae8006986 */ /* 0x0003e2000c10193c */
[----:B------:R-:W-:-:S03]  /*cea20*/  IMAD.WIDE R238, R10, 0x4, R2 ;  /* 0x000000040aee7825 */ /* 0x000fc600078e0202 */
[----:B------:R-:W4:Y:S01]  /*cea30*/  LDL.LU R216, [R1+0xe64] ;  /* 0x000e640001d87983 */ /* 0x000f220000300800 */
[----:B------:R-:W-:-:S03]  /*cea40*/  ISETP.LT.AND P6, PT, R7, R234, !P0 ;  /* 0x000000ea0700720c */ /* 0x000fc600047c1270 */
[----:B------:R1:W-:Y:S01]  /*cea50*/  @P2 STG.E desc[UR60][R238.64], R214 ;  /* 0x000000d6ee002986 */ /* 0x0003e2000c10193c */
[----:B------:R-:W-:Y:S01]  /*cea60*/  ISETP.LT.AND P0, PT, R9, R102, !P0 ;  /* 0x000000660900720c */ /* 0x000fe20004701270 */
[----:B------:R-:W-:Y:S01]  /*cea70*/  IMAD.IADD R8, R10, 0x1, R0 ;  /* 0x000000010a087824 */ /* 0x000fe200078e0200 */
[----:B------:R-:W-:Y:S01]  /*cea80*/  IADD3 R12, R6, 0xfd, RZ ;  /* 0x000000fd060c7810 */ /* 0x000fe20007ffe0ff */
[----:B-1----:R-:W4:Y:S01]  /*cea90*/  LDL.LU R218, [R1+0xe54] ;  /* 0x000e540001da7983 */ /* 0x002f220000300800 */
[----:B------:R-:W1:Y:S01]  /*ceaa0*/  LDC.64 R234, c[0x0][0x228] ;  /* 0x00008a00ffea7b82 */ /* 0x000e620000000a00 */
[----:B------:R-:W-:Y:S02]  /*ceab0*/  IMAD.WIDE R238, R10, 0x4, R4 ;  /* 0x000000040aee7825 */ /* 0x000fe400078e0204 */
[----:B------:R-:W4:Y:S05]  /*ceac0*/  LDL.LU R214, [R1+0xa04] ;  /* 0x000a040001d67983 */ /* 0x000f2a0000300800 */
[----:B------:R-:W1:Y:S01]  /*cead0*/  LDC.64 R232, c[0x0][0x228] ;  /* 0x00008a00ffe87b82 */ /* 0x000e620000000a00 */
[----:B------:R1:W-:Y:S01]  /*ceae0*/  @P1 STG.E desc[UR60][R238.64], R212 ;  /* 0x000000d4ee001986 */ /* 0x0003e2000c10193c */
[----:B------:R-:W-:-:S06]  /*ceaf0*/  IMAD.WIDE R242, R8, 0x4, R2 ;  /* 0x0000000408f27825 */ /* 0x000fcc00078e0202 */
[----:B------:R-:W4:Y:S01]  /*ceb00*/  LDC R102, c[0x0][0x22c] ;  /* 0x00008b00ff667b82 */ /* 0x000f220000000800 */
[----:B-1----:R-:W4:Y:S01]  /*ceb10*/  LDL.LU R212, [R1+0x604] ;  /* 0x0006040001d47983 */ /* 0x002f220000300800 */
[----:B------:R-:W-:-:S03]  /*ceb20*/  IMAD.WIDE R238, R8, 0x4, R4 ;  /* 0x0000000408ee7825 */ /* 0x000fc600078e0204 */
[----:B------:R1:W-:Y:S04]  /*ceb30*/  @P6 STG.E desc[UR60][R242.64], R210 ;  /* 0x000000d2f2006986 */ /* 0x0003e8000c10193c */
[----:B------:R1:W-:Y:S04]  /*ceb40*/  @P0 STG.E desc[UR60][R238.64], R208 ;  /* 0x000000d0ee000986 */ /* 0x0003e8000c10193c */
[----:B-1----:R-:W4:Y:S04]  /*ceb50*/  LDL.LU R210, [R1+0xe68] ;  /* 0x000e680001d27983 */ /* 0x002f280000300800 */
[----:B------:R-:W4:Y:S01]  /*ceb60*/  LDL.LU R208, [R1+0xe58] ;  /* 0x000e580001d07983 */ /* 0x000f220000300800 */
[----:B------:R-:W-:Y:S01]  /*ceb70*/  ISETP.GE.AND P2, PT, R12, R229, PT ;  /* 0x000000e50c00720c */ /* 0x000fe20003f46270 */
[----:B------:R-:W-:Y:S01]  /*ceb80*/  VIADD R10, R6, 0xfe ;  /* 0x000000fe060a7836 */ /* 0x000fe20000000000 */
[----:B------:R-:W1:Y:S02]  /*ceb90*/  LDC.64 R238, c[0x0][0x228] ;  /* 0x00008a00ffee7b82 */ /* 0x000e640000000a00 */
[----:B------:R-:W-:-:S02]  /*ceba0*/  ISETP.LT.AND P6, PT, R7, R236, !P2 ;  /* 0x000000ec0700720c */ /* 0x000fc400057c1270 */
[----:B------:R-:W-:Y:S02]  /*cebb0*/  ISETP.GE.AND P1, PT, R10, R231, PT ;  /* 0x000000e70a00720c */ /* 0x000fe40003f26270 */
[----:B------:R-:W-:Y:S02]  /*cebc0*/  IADD3 R12, R8, R0, RZ ;  /* 0x00000000080c7210 */ /* 0x000fe40007ffe0ff */
[----:B------:R-:W-:Y:S01]  /*cebd0*/  ISETP.LT.AND P2, PT, R9, R104, !P2 ;  /* 0x000000680900720c */ /* 0x000fe20005741270 */
[----:B------:R-:W1:Y:S01]  /*cebe0*/  LDC.64 R236, c[0x0][0x228] ;  /* 0x00008a00ffec7b82 */ /* 0x000e620000000a00 */
[----:B------:R-:W-:Y:S01]  /*cebf0*/  ISETP.LT.AND P0, PT, R7, R240, !P1 ;  /* 0x000000f00700720c */ /* 0x000fe20004f01270 */
[----:B------:R-:W-:-:S04]  /*cec00*/  IMAD.WIDE R240, R12, 0x4, R2 ;  /* 0x000000040cf07825 */ /* 0x000fc800078e0202 */
[----:B------:R-:W-:Y:S01]  /*cec10*/  IMAD.WIDE R242, R12, 0x4, R4 ;  /* 0x000000040cf27825 */ /* 0x000fe200078e0204 */
[----:B------:R1:W-:Y:S01]  /*cec20*/  @P6 STG.E desc[UR60][R240.64], R206 ;  /* 0x000000cef0006986 */ /* 0x0003e2000c10193c */
[----:B------:R-:W-:Y:S01]  /*cec30*/  IADD3 R10, R6, 0x103, RZ ;  /* 0x00000103060a7810 */ /* 0x000fe20007ffe0ff */
[----:B------:R-:W4:Y:S01]  /*cec40*/  LDC R104, c[0x0][0x22c] ;  /* 0x00008b00ff687b82 */ /* 0x000f220000000800 */
[----:B------:R-:W-:Y:S01]  /*cec50*/  IMAD.IADD R8, R12, 0x1, R0 ;  /* 0x000000010c087824 */ /* 0x000fe200078e0200 */
[----:B------:R-:W-:Y:S01]  /*cec60*/  ISETP.LT.AND P1, PT, R9, R100, !P1 ;  /* 0x000000640900720c */ /* 0x000fe20004f21270 */
[----:B------:R-:W-:Y:S01]  /*cec70*/  VIADD R12, R6, 0x100 ;  /* 0x00000100060c7836 */ /* 0x000fe20000000000 */
[----:B------:R1:W-:Y:S04]  /*cec80*/  @P2 STG.E desc[UR60][R242.64], R112 ;  /* 0x00000070f2002986 */ /* 0x0003e8000c10193c */
[----:B-1----:R-:W4:Y:S01]  /*cec90*/  LDL.LU R206, [R1+0xa08] ;  /* 0x000a080001ce7983 */ /* 0x002f220000300800 */
[----:B------:R-:W-:Y:S01]  /*ceca0*/  IMAD.WIDE R244, R8, 0x4, R2 ;  /* 0x0000000408f47825 */ /* 0x000fe200078e0202 */
[----:B------:R-:W-:Y:S01]  /*cecb0*/  ISETP.GE.AND P6, PT, R10, R235, PT ;  /* 0x000000eb0a00720c */ /* 0x000fe20003fc6270 */
[----:B------:R-:W1:Y:S01]  /*cecc0*/  LDC R100, c[0x0][0x22c] ;  /* 0x00008b00ff647b82 */ /* 0x000e620000000800 */
[----:B------:R-:W4:Y:S01]  /*cecd0*/  LDL.LU R112, [R1+0x608] ;  /* 0x0006080001707983 */ /* 0x000f220000300800 */
[----:B------:R-:W-:-:S02]  /*cece0*/  ISETP.GE.AND P2, PT, R12, R233, PT ;  /* 0x000000e90c00720c */ /* 0x000fc40003f46270 */
[C---:B------:R-:W-:Y:S01]  /*cecf0*/  IADD3 R10, R8.reuse, R0, RZ ;  /* 0x00000000080a7210 */ /* 0x040fe20007ffe0ff */
[----:B------:R1:W-:Y:S01]  /*ced00*/  @P0 STG.E desc[UR60][R244.64], R114 ;  /* 0x00000072f4000986 */ /* 0x0003e2000c10193c */
[----:B------:R-:W-:Y:S01]  /*ced10*/  IMAD.WIDE R240, R8, 0x4, R4 ;  /* 0x0000000408f07825 */ /* 0x000fe200078e0204 */
[----:B------:R-:W-:-:S03]  /*ced20*/  ISETP.LT.AND P0, PT, R7, R224, !P2 ;  /* 0x000000e00700720c */ /* 0x000fc60005701270 */
[C---:B------:R-:W-:Y:S01]  /*ced30*/  IMAD.WIDE R224, R10.reuse, 0x4, R2 ;  /* 0x000000040ae07825 */ /* 0x040fe200078e0202 */
[----:B-1----:R-:W4:Y:S04]  /*ced40*/  LDL.LU R114, [R1+0xe6c] ;  /* 0x000e6c0001727983 */ /* 0x002f280000300800 */
[----:B---3--:R1:W-:Y:S04]  /*ced50*/  @P1 STG.E desc[UR60][R240.64], R204 ;  /* 0x000000ccf0001986 */ /* 0x0083e8000c10193c */
[----:B------:R3:W-:Y:S04]  /*ced60*/  @P4 STG.E desc[UR60][R224.64], R150 ;  /* 0x00000096e0004986 */ /* 0x0007e8000c10193c */
[----:B-1----:R-:W4:Y:S04]  /*ced70*/  LDL.LU R204, [R1+0xe5c] ;  /* 0x000e5c0001cc7983 */ /* 0x002f280000300800 */
[----:B---3--:R-:W3:Y:S01]  /*ced80*/  LDL.LU R150, [R1+0xa0c] ;  /* 0x000a0c0001967983 */ /* 0x008ee20000300800 */
[----:B------:R-:W-:-:S05]  /*ced90*/  IMAD.WIDE R240, R10, 0x4, R4 ;  /* 0x000000040af07825 */ /* 0x000fca00078e0204 */
[----:B--2---:R1:W-:Y:S04]  /*ceda0*/  @P5 STG.E desc[UR60][R240.64], R148 ;  /* 0x00000094f0005986 */ /* 0x0043e8000c10193c */
[----:B-1----:R-:W2:Y:S01]  /*cedb0*/  LDL.LU R148, [R1+0x60c] ;  /* 0x00060c0001947983 */ /* 0x002ea20000300800 */
[C---:B------:R-:W-:Y:S01]  /*cedc0*/  VIADD R8, R6.reuse, 0x101 ;  /* 0x0000010106087836 */ /* 0x040fe20000000000 */
[----:B------:R-:W-:Y:S02]  /*cedd0*/  ISETP.LT.AND P2, PT, R9, R226, !P2 ;  /* 0x000000e20900720c */ /* 0x000fe40005741270 */
[----:B------:R-:W1:Y:S01]  /*cede0*/  LDC.64 R226, c[0x0][0x228] ;  /* 0x00008a00ffe27b82 */ /* 0x000e620000000a00 */
[----:B------:R-:W-:Y:S01]  /*cedf0*/  IADD3 R12, R6, 0x104, RZ ;  /* 0x00000104060c7810 */ /* 0x000fe20007ffe0ff */
[----:B------:R-:W2:Y:S01]  /*cee00*/  LDL.LU R106, [R1+0xe80] ;  /* 0x000e8000016a7983 */ /* 0x000ea20000300800 */
[----:B------:R-:W-:-:S02]  /*cee10*/  ISETP.GE.AND P1, PT, R8, R237, PT ;  /* 0x000000ed0800720c */ /* 0x000fc40003f26270 */
[----:B------:R-:W-:Y:S01]  /*cee20*/  IADD3 R8, R10, R0, RZ ;  /* 0x000000000a087210 */ /* 0x000fe20007ffe0ff */
[----:B------:R-:W-:Y:S01]  /*cee30*/  VIADD R10, R6, 0x102 ;  /* 0x00000102060a7836 */ /* 0x000fe20000000000 */
[----:B------:R-:W-:Y:S01]  /*cee40*/  ISETP.LT.AND P4, PT, R7, R220, !P1 ;  /* 0x000000dc0700720c */ /* 0x000fe20004f81270 */
[----:B------:R-:W2:Y:S02]  /*cee50*/  LDL.LU R246, [R1+0xe70] ;  /* 0x000e700001f67983 */ /* 0x000ea40000300800 */
[----:B------:R-:W-:Y:S01]  /*cee60*/  IMAD.WIDE R220, R8, 0x4, R2 ;  /* 0x0000000408dc7825 */ /* 0x000fe200078e0202 */
[----:B------:R-:W-:Y:S01]  /*cee70*/  ISETP.GE.AND P5, PT, R10, R239, PT ;  /* 0x000000ef0a00720c */ /* 0x000fe20003fa6270 */
[----:B------:R-:W2:Y:S01]  /*cee80*/  LDL.LU R247, [R1+0x610] ;  /* 0x0006100001f77983 */ /* 0x000ea20000300800 */
[----:B------:R-:W-:Y:S01]  /*cee90*/  ISETP.LT.AND P1, PT, R9, R228, !P1 ;  /* 0x000000e40900720c */ /* 0x000fe20004f21270 */
[C---:B------:R-:W-:Y:S01]  /*ceea0*/  IMAD.WIDE R224, R8.reuse, 0x4, R4 ;  /* 0x0000000408e07825 */ /* 0x040fe200078e0204 */
[----:B------:R-:W-:-:S05]  /*ceeb0*/  IADD3 R8, R8, R0, RZ ;  /* 0x0000000008087210 */ /* 0x000fca0007ffe0ff */
[----:B------:R-:W-:Y:S01]  /*ceec0*/  IMAD.IADD R10, R8, 0x1, R0 ;  /* 0x00000001080a7824 */ /* 0x000fe200078e0200 */
[----:B----4-:R4:W-:Y:S01]  /*ceed0*/  @P0 STG.E desc[UR60][R220.64], R251 ;  /* 0x000000fbdc000986 */ /* 0x0109e2000c10193c */
[----:B------:R-:W-:Y:S02]  /*ceee0*/  ISETP.LT.AND P0, PT, R7, R230, !P5 ;  /* 0x000000e60700720c */ /* 0x000fe40006f01270 */
[----:B------:R-:W-:Y:S01]  /*ceef0*/  ISETP.LT.AND P5, PT, R9, R222, !P5 ;  /* 0x000000de0900720c */ /* 0x000fe20006fa1270 */
[----:B------:R-:W-:Y:S01]  /*cef00*/  IMAD.WIDE R222, R10, 0x4, R2 ;  /* 0x000000040ade7825 */ /* 0x000fe200078e0202 */
[----:B------:R1:W-:Y:S03]  /*cef10*/  @P2 STG.E desc[UR60][R224.64], R249 ;  /* 0x000000f9e0002986 */ /* 0x0003e6000c10193c */
[----:B----4-:R-:W-:Y:S01]  /*cef20*/  IMAD.WIDE R220, R8, 0x4, R4 ;  /* 0x0000000408dc7825 */ /* 0x010fe200078e0204 */
[----:B------:R-:W-:-:S02]  /*cef30*/  ISETP.LT.AND P2, PT, R7, R232, !P6 ;  /* 0x000000e80700720c */ /* 0x000fc40007741270 */
[----:B------:R-:W-:Y:S01]  /*cef40*/  ISETP.LT.AND P6, PT, R9, R236, !P6 ;  /* 0x000000ec0900720c */ /* 0x000fe200077c1270 */
[----:B-1----:R-:W-:-:S05]  /*cef50*/  IMAD.WIDE R224, R8, 0x4, R2 ;  /* 0x0000000408e07825 */ /* 0x002fca00078e0202 */
[----:B------:R-:W-:Y:S01]  /*cef60*/  @P4 STG.E desc[UR60][R224.64], R108 ;  /* 0x0000006ce0004986 */ /* 0x000fe2000c10193c */
[----:B------:R-:W-:-:S03]  /*cef70*/  IMAD.IADD R8, R10, 0x1, R0 ;  /* 0x000000010a087824 */ /* 0x000fc600078e0200 */
[----:B------:R1:W-:Y:S01]  /*cef80*/  @P1 STG.E desc[UR60][R220.64], R110 ;  /* 0x0000006edc001986 */ /* 0x0003e2000c10193c */
[----:B------:R-:W-:Y:S01]  /*cef90*/  ISETP.GE.AND P4, PT, R12, R227, PT ;  /* 0x000000e30c00720c */ /* 0x000fe20003f86270 */
[----:B------:R-:W-:Y:S02]  /*cefa0*/  VIADD R12, R6, 0x109 ;  /* 0x00000109060c7836 */ /* 0x000fe40000000000 */
[----:B------:R4:W-:Y:S01]  /*cefb0*/  @P0 STG.E desc[UR60][R222.64], R216 ;  /* 0x000000d8de000986 */ /* 0x0009e2000c10193c */
[----:B------:R-:W-:Y:S01]  /*cefc0*/  ISETP.LT.AND P0, PT, R9, R234, !P4 ;  /* 0x000000ea0900720c */ /* 0x000fe20006701270 */
[----:B-1----:R-:W-:Y:S01]  /*cefd0*/  IMAD.WIDE R220, R10, 0x4, R4 ;  /* 0x000000040adc7825 */ /* 0x002fe200078e0204 */
[----:B------:R-:W-:-:S03]  /*cefe0*/  IADD3 R10, R6, 0x107, RZ ;  /* 0x00000107060a7810 */ /* 0x000fc60007ffe0ff */
[----:B----4-:R-:W-:Y:S01]  /*ceff0*/  IMAD.WIDE R222, R8, 0x4, R2 ;  /* 0x0000000408de7825 */ /* 0x010fe200078e0202 */
[----:B------:R-:W-:Y:S01]  /*cf000*/  @P5 STG.E desc[UR60][R220.64], R218 ;  /* 0x000000dadc005986 */ /* 0x000fe2000c10193c */
[----:B------:R-:W-:Y:S02]  /*cf010*/  ISETP.GE.AND P5, PT, R10, R217, PT ;  /* 0x000000d90a00720c */ /* 0x000fe40003fa6270 */
[C---:B------:R-:W-:Y:S01]  /*cf020*/  ISETP.LT.AND P4, PT, R7.reuse, R238, !P4 ;  /* 0x000000ee0700720c */ /* 0x040fe20006781270 */
[----:B------:R-:W-:Y:S01]  /*cf030*/  IMAD.WIDE R216, R8, 0x4, R4 ;  /* 0x0000000408d87825 */ /* 0x000fe200078e0204 */
[----:B------:R1:W-:Y:S01]  /*cf040*/  @P2 STG.E desc[UR60][R222.64], R214 ;  /* 0x000000d6de002986 */ /* 0x0003e2000c10193c */
[----:B------:R-:W-:Y:S02]  /*cf050*/  ISETP.GE.AND P2, PT, R12, R219, PT ;  /* 0x000000db0c00720c */ /* 0x000fe40003f46270 */
[----:B------:R-:W-:Y:S01]  /*cf060*/  IADD3 R10, R6, 0x10b, RZ ;  /* 0x0000010b060a7810 */ /* 0x000fe20007ffe0ff */
[----:B------:R-:W-:Y:S01]  /*cf070*/  IMAD.IADD R12, R8, 0x1, R0 ;  /* 0x00000001080c7824 */ /* 0x000fe200078e0200 */
[----:B------:R-:W-:Y:S01]  /*cf080*/  ISETP.LT.AND P1, PT, R7, R226, !P3 ;  /* 0x000000e20700720c */ /* 0x000fe20005f21270 */
[----:B------:R4:W-:Y:S01]  /*cf090*/  @P6 STG.E desc[UR60][R216.64], R212 ;  /* 0x000000d4d8006986 */ /* 0x0009e2000c10193c */
[----:B------:R-:W-:-:S02]  /*cf0a0*/  ISETP.LT.AND P6, PT, R9, R14, !P3 ;  /* 0x0000000e0900720c */ /* 0x000fc40005fc1270 */
[----:B------:R-:W-:Y:S01]  /*cf0b0*/  ISETP.GE.AND P3, PT, R10, R215, PT ;  /* 0x000000d70a00720c */ /* 0x000fe20003f66270 */
[----:B-1----:R-:W-:-:S04]  /*cf0c0*/  IMAD.WIDE R214, R12, 0x4, R2 ;  /* 0x000000040cd67825 */ /* 0x002fc800078e0202 */
[C---:B----4-:R-:W-:Y:S01]  /*cf0d0*/  IMAD.WIDE R216, R12.reuse, 0x4, R4 ;  /* 0x000000040cd87825 */ /* 0x050fe200078e0204 */
[----:B------:R-:W-:Y:S04]  /*cf0e0*/  @P4 STG.E desc[UR60][R214.64], R210 ;  /* 0x000000d2d6004986 */ /* 0x000fe8000c10193c */
[----:B------:R1:W-:Y:S04]  /*cf0f0*/  @P0 STG.E desc[UR60][R216.64], R208 ;  /* 0x000000d0d8000986 */ /* 0x0003e8000c10193c */
[----:B-1----:R-:W4:Y:S04]  /*cf100*/  LDL.LU R208, [R1+0xa10] ;  /* 0x000a100001d07983 */ /* 0x002f280000300800 */
[----:B------:R-:W4:Y:S04]  /*cf110*/  LDL.LU R250, [R1+0xe84] ;  /* 0x000e840001fa7983 */ /* 0x000f280000300800 */
[----:B------:R-:W4:Y:S04]  /*cf120*/  LDL.LU R248, [R1+0xe74] ;  /* 0x000e740001f87983 */ /* 0x000f280000300800 */
[----:B------:R-:W4:Y:S04]  /*cf130*/  LDL.LU R251, [R1+0x614] ;  /* 0x0006140001fb7983 */ /* 0x000f280000300800 */
[----:B------:R-:W4:Y:S01]  /*cf140*/  LDL.LU R249, [R1+0xa14] ;  /* 0x000a140001f97983 */ /* 0x000f220000300800 */
[----:B------:R-:W-:Y:S01]  /*cf150*/  IADD3 R8, R12, R0, RZ ;  /* 0x000000000c087210 */ /* 0x000fe20007ffe0ff */
[----:B------:R-:W-:-:S02]  /*cf160*/  VIADD R10, R6, 0x106 ;  /* 0x00000106060a7836 */ /* 0x000fc40000000000 */
[----:B------:R-:W4:Y:S02]  /*cf170*/  LDL.LU R108, [R1+0xe88] ;  /* 0x000e8800016c7983 */ /* 0x000f240000300800 */
[----:B------:R-:W-:Y:S01]  /*cf180*/  IMAD.WIDE R218, R8, 0x4, R2 ;  /* 0x0000000408da7825 */ /* 0x000fe200078e0202 */
[----:B------:R-:W-:Y:S01]  /*cf190*/  ISETP.GE.AND P4, PT, R10, R102, PT ;  /* 0x000000660a00720c */ /* 0x000fe20003f86270 */
[----:B------:R-:W4:Y:S02]  /*cf1a0*/  LDL.LU R110, [R1+0xe78] ;  /* 0x000e7800016e7983 */ /* 0x000f240000300800 */
[C---:B------:R-:W-:Y:S02]  /*cf1b0*/  IMAD.WIDE R220, R8.reuse, 0x4, R4 ;  /* 0x0000000408dc7825 */ /* 0x040fe400078e0204 */
[----:B------:R1:W-:Y:S01]  /*cf1c0*/  @P1 STG.E desc[UR60][R218.64], R206 ;  /* 0x000000ceda001986 */ /* 0x0003e2000c10193c */
[-C--:B------:R-:W-:Y:S01]  /*cf1d0*/  ISETP.LT.AND P1, PT, R7, R14.reuse, !P4 ;  /* 0x0000000e0700720c */ /* 0x080fe20006721270 */
[----:B------:R-:W-:Y:S01]  /*cf1e0*/  IMAD.IADD R12, R8, 0x1, R0 ;  /* 0x00000001080c7824 */ /* 0x000fe200078e0200 */
[----:B------:R-:W-:Y:S01]  /*cf1f0*/  IADD3 R10, R6, 0x10d, RZ ;  /* 0x0000010d060a7810 */ /* 0x000fe20007ffe0ff */
[----:B------:R1:W-:Y:S01]  /*cf200*/  @P6 STG.E desc[UR60][R220.64], R112 ;  /* 0x00000070dc006986 */ /* 0x0003e2000c10193c */
[-C--:B------:R-:W-:Y:S01]  /*cf210*/  ISETP.LT.AND P4, PT, R9, R14.reuse, !P4 ;  /* 0x0000000e0900720c */ /* 0x080fe20006781270 */
[----:B------:R-:W2:Y:S02]  /*cf220*/  LDC R102, c[0x0][0x22c] ;  /* 0x00008b00ff667b82 */ /* 0x000ea40000000800 */
[----:B-1----:R-:W4:Y:S01]  /*cf230*/  LDL.LU R206, [R1+0x618] ;  /* 0x0006180001ce7983 */ /* 0x002f220000300800 */
[----:B------:R-:W-:-:S02]  /*cf240*/  ISETP.LT.AND P6, PT, R7, R14, !P5 ;  /* 0x0000000e0700720c */ /* 0x000fc40006fc1270 */
[----:B------:R-:W-:Y:S01]  /*cf250*/  ISETP.GE.AND P0, PT, R10, R213, PT ;  /* 0x000000d50a00720c */ /* 0x000fe20003f06270 */
[----:B------:R-:W4:Y:S01]  /*cf260*/  LDL.LU R112, [R1+0xa18] ;  /* 0x000a180001707983 */ /* 0x000f220000300800 */
[C---:B------:R-:W-:Y:S01]  /*cf270*/  IMAD.WIDE R212, R12.reuse, 0x4, R2 ;  /* 0x000000040cd47825 */ /* 0x040fe200078e0202 */
[----:B------:R-:W-:-:S03]  /*cf280*/  IADD3 R8, R12, R0, RZ ;  /* 0x000000000c087210 */ /* 0x000fc60007ffe0ff */
[----:B------:R-:W-:Y:S01]  /*cf290*/  IMAD.WIDE R214, R12, 0x4, R4 ;  /* 0x000000040cd67825 */ /* 0x000fe200078e0204 */
[----:B------:R1:W-:Y:S03]  /*cf2a0*/  @P1 STG.E desc[UR60][R212.64], R114 ;  /* 0x00000072d4001986 */ /* 0x0003e6000c10193c */
[C---:B------:R-:W-:Y:S01]  /*cf2b0*/  IMAD.WIDE R216, R8.reuse, 0x4, R2 ;  /* 0x0000000408d87825 */ /* 0x040fe200078e0202 */
[----:B-1----:R-:W4:Y:S01]  /*cf2c0*/  LDL.LU R114, [R1+0xe8c] ;  /* 0x000e8c0001727983 */ /* 0x002f220000300800 */
[----:B------:R-:W-:Y:S02]  /*cf2d0*/  ISETP.LT.AND P5, PT, R9, R14, !P5 ;  /* 0x0000000e0900720c */ /* 0x000fe40006fa1270 */
[----:B------:R-:W-:Y:S01]  /*cf2e0*/  IMAD.WIDE R218, R8, 0x4, R4 ;  /* 0x0000000408da7825 */ /* 0x000fe200078e0204 */
[----:B------:R1:W-:Y:S04]  /*cf2f0*/  @P4 STG.E desc[UR60][R214.64], R204 ;  /* 0x000000ccd6004986 */ /* 0x0003e8000c10193c */
[----:B---3--:R3:W-:Y:S04]  /*cf300*/  @P6 STG.E desc[UR60][R216.64], R150 ;  /* 0x00000096d8006986 */ /* 0x0087e8000c10193c */
[----:B-1----:R-:W4:Y:S04]  /*cf310*/  LDL.LU R204, [R1+0xe7c] ;  /* 0x000e7c0001cc7983 */ /* 0x002f280000300800 */
[----:B---3--:R-:W3:Y:S04]  /*cf320*/  LDL.LU R150, [R1+0x61c] ;  /* 0x00061c0001967983 */ /* 0x008ee80000300800 */
[----:B--2---:R1:W-:Y:S04]  /*cf330*/  @P5 STG.E desc[UR60][R218.64], R148 ;  /* 0x00000094da005986 */ /* 0x0043e8000c10193c */
[----:B-1----:R-:W2:Y:S01]  /*cf340*/  LDL.LU R148, [R1+0xa1c] ;  /* 0x000a1c0001947983 */ /* 0x002ea20000300800 */
[----:B------:R-:W-:-:S02]  /*cf350*/  VIADD R10, R6, 0x108 ;  /* 0x00000108060a7836 */ /* 0x000fc40000000000 */
[----:B------:R-:W-:Y:S01]  /*cf360*/  IMAD.IADD R12, R8, 0x1, R0 ;  /* 0x00000001080c7824 */ /* 0x000fe200078e0200 */
[C---:B------:R-:W-:Y:S01]  /*cf370*/  ISETP.LT.AND P5, PT, R7.reuse, R14, !P2 ;  /* 0x0000000e0700720c */ /* 0x040fe200057a1270 */
[----:B------:R-:W2:Y:S01]  /*cf380*/  LDL.LU R242, [R1+0xa20] ;  /* 0x000a200001f27983 */ /* 0x000ea20000300800 */
[----:B------:R-:W-:Y:S02]  /*cf390*/  ISETP.GE.AND P1, PT, R10, R100, PT ;  /* 0x000000640a00720c */ /* 0x000fe40003f26270 */
[----:B------:R-:W-:Y:S01]  /*cf3a0*/  IADD3 R10, R6, 0x10f, RZ ;  /* 0x0000010f060a7810 */ /* 0x000fe20007ffe0ff */
[----:B------:R-:W1:Y:S01]  /*cf3b0*/  LDC R100, c[0x0][0x22c] ;  /* 0x00008b00ff647b82 */ /* 0x000e620000000800 */
[-C--:B------:R-:W-:Y:S02]  /*cf3c0*/  ISETP.LT.AND P4, PT, R7, R14.reuse, !P1 ;  /* 0x0000000e0700720c */ /* 0x080fe40004f81270 */
[CC--:B------:R-:W-:Y:S01]  /*cf3d0*/  ISETP.LT.AND P6, PT, R9.reuse, R14.reuse, !P2 ;  /* 0x0000000e0900720c */ /* 0x0c0fe200057c1270 */
[----:B------:R-:W-:Y:S01]  /*cf3e0*/  IMAD.WIDE R212, R12, 0x4, R4 ;  /* 0x000000040cd47825 */ /* 0x000fe200078e0204 */
[----:B------:R-:W-:Y:S01]  /*cf3f0*/  ISETP.LT.AND P1, PT, R9, R14, !P1 ;  /* 0x0000000e0900720c */ /* 0x000fe20004f21270 */
[----:B------:R-:W2:Y:S01]  /*cf400*/  LDL.LU R243, [R1+0x620] ;  /* 0x0006200001f37983 */ /* 0x000ea20000300800 */
[----:B------:R-:W-:Y:S01]  /*cf410*/  ISETP.GE.AND P2, PT, R10, R211, PT ;  /* 0x000000d30a00720c */ /* 0x000fe20003f46270 */
[C---:B------:R-:W-:Y:S01]  /*cf420*/  IMAD.WIDE R210, R12.reuse, 0x4, R2 ;  /* 0x000000040cd27825 */ /* 0x040fe200078e0202 */
[----:B------:R-:W-:Y:S01]  /*cf430*/  IADD3 R8, R12, R0, RZ ;  /* 0x000000000c087210 */ /* 0x000fe20007ffe0ff */
[----:B------:R-:W2:Y:S02]  /*cf440*/  LDL.LU R235, [R1+0xea0] ;  /* 0x000ea00001eb7983 */ /* 0x000ea40000300800 */
[----:B------:R-:W-:-:S02]  /*cf450*/  VIADD R10, R6, 0x10a ;  /* 0x0000010a060a7836 */ /* 0x000fc40000000000 */
[----:B------:R-:W-:Y:S01]  /*cf460*/  IMAD.WIDE R214, R8, 0x4, R2 ;  /* 0x0000000408d67825 */ /* 0x000fe200078e0202 */
[----:B------:R1:W-:Y:S02]  /*cf470*/  @P4 STG.E desc[UR60][R210.64], R106 ;  /* 0x0000006ad2004986 */ /* 0x0003e4000c10193c */
[----:B------:R-:W-:Y:S01]  /*cf480*/  ISETP.GE.AND P4, PT, R10, R102, PT ;  /* 0x000000660a00720c */ /* 0x000fe20003f86270 */
[----:B------:R-:W-:Y:S01]  /*cf490*/  IMAD.WIDE R216, R8, 0x4, R4 ;  /* 0x0000000408d87825 */ /* 0x000fe200078e0204 */
[----:B------:R1:W-:Y:S01]  /*cf4a0*/  @P1 STG.E desc[UR60][R212.64], R246 ;  /* 0x000000f6d4001986 */ /* 0x0003e2000c10193c */
[----:B------:R-:W-:Y:S01]  /*cf4b0*/  IADD3 R10, R6, 0x111, RZ ;  /* 0x00000111060a7810 */ /* 0x000fe20007ffe0ff */
[----:B------:R-:W2:Y:S02]  /*cf4c0*/  LDC R102, c[0x0][0x22c] ;  /* 0x00008b00ff667b82 */ /* 0x000ea40000000800 */
[----:B------:R1:W-:Y:S01]  /*cf4d0*/  @P5 STG.E desc[UR60][R214.64], R247 ;  /* 0x000000f7d6005986 */ /* 0x0003e2000c10193c */
[-C--:B------:R-:W-:Y:S01]  /*cf4e0*/  ISETP.LT.AND P5, PT, R7, R14.reuse, !P4 ;  /* 0x0000000e0700720c */ /* 0x080fe200067a1270 */
[----:B------:R-:W-:Y:S01]  /*cf4f0*/  IMAD.IADD R12, R8, 0x1, R0 ;  /* 0x00000001080c7824 */ /* 0x000fe200078e0200 */
[----:B------:R-:W-:-:S02]  /*cf500*/  ISETP.LT.AND P4, PT, R9, R14, !P4 ;  /* 0x0000000e0900720c */ /* 0x000fc40006781270 */
[----:B------:R-:W-:Y:S01]  /*cf510*/  ISETP.GE.AND P1, PT, R10, R209, PT ;  /* 0x000000d10a00720c */ /* 0x000fe20003f26270 */
[----:B-1----:R-:W1:Y:S01]  /*cf520*/  LDC R106, c[0x0][0x22c] ;  /* 0x00008b00ff6a7b82 */ /* 0x002e620000000800 */
[----:B------:R-:W-:Y:S01]  /*cf530*/  IADD3 R8, R12, R0, RZ ;  /* 0x000000000c087210 */ /* 0x000fe20007ffe0ff */
[----:B------:R-:W-:Y:S02]  /*cf540*/  VIADD R10, R6, 0x10c ;  /* 0x0000010c060a7836 */ /* 0x000fe40000000000 */
[----:B------:R-:W-:-:S04]  /*cf550*/  IMAD.WIDE R210, R12, 0x4, R4 ;  /* 0x000000040cd27825 */ /* 0x000fc800078e0204 */
[----:B------:R-:W-:-:S04]  /*cf560*/  IMAD.WIDE R212, R8, 0x4, R2 ;  /* 0x0000000408d47825 */ /* 0x000fc800078e0202 */
[----:B------:R-:W-:Y:S01]  /*cf570*/  IMAD.WIDE R214, R8, 0x4, R4 ;  /* 0x0000000408d67825 */ /* 0x000fe200078e0204 */
[----:B----4-:R4:W-:Y:S01]  /*cf580*/  @P6 STG.E desc[UR60][R216.64], R208 ;  /* 0x000000d0d8006986 */ /* 0x0109e2000c10193c */
[-C--:B------:R-:W-:Y:S02]  /*cf590*/  ISETP.LT.AND P6, PT, R7, R14.reuse, !P3 ;  /* 0x0000000e0700720c */ /* 0x080fe40005fc1270 */
[----:B------:R-:W-:Y:S01]  /*cf5a0*/  ISETP.LT.AND P3, PT, R9, R14, !P3 ;  /* 0x0000000e0900720c */ /* 0x000fe20005f61270 */
[----:B----4-:R-:W-:-:S05]  /*cf5b0*/  IMAD.WIDE R208, R12, 0x4, R2 ;  /* 0x000000040cd07825 */ /* 0x010fca00078e0202 */
[----:B------:R4:W-:Y:S01]  /*cf5c0*/  @P5 STG.E desc[UR60][R208.64], R250 ;  /* 0x000000fad0005986 */ /* 0x0009e2000c10193c */
[----:B------:R-:W-:-:S03]  /*cf5d0*/  ISETP.GE.AND P5, PT, R10, R100, PT ;  /* 0x000000640a00720c */ /* 0x000fc60003fa6270 */
[----:B------:R1:W-:Y:S04]  /*cf5e0*/  @P4 STG.E desc[UR60][R210.64], R248 ;  /* 0x000000f8d2004986 */ /* 0x0003e8000c10193c */
[----:B------:R1:W-:Y:S04]  /*cf5f0*/  @P6 STG.E desc[UR60][R212.64], R251 ;  /* 0x000000fbd4006986 */ /* 0x0003e8000c10193c */
[----:B------:R-:W-:Y:S01]  /*cf600*/  @P3 STG.E desc[UR60][R214.64], R249 ;  /* 0x000000f9d6003986 */ /* 0x000fe2000c10193c */
[-C--:B------:R-:W-:Y:S02]  /*cf610*/  ISETP.LT.AND P3, PT, R7, R14.reuse, !P5 ;  /* 0x0000000e0700720c */ /* 0x080fe40006f61270 */
[----:B------:R-:W-:-:S02]  /*cf620*/  ISETP.LT.AND P5, PT, R9, R14, !P5 ;  /* 0x0000000e0900720c */ /* 0x000fc40006fa1270 */
[----:B------:R-:W-:Y:S02]  /*cf630*/  IADD3 R100, R8, R0, RZ ;  /* 0x0000000008647210 */ /* 0x000fe40007ffe0ff */
[----:B------:R-:W-:Y:S02]  /*cf640*/  ISETP.LT.AND P4, PT, R7, R14, !P0 ;  /* 0x0000000e0700720c */ /* 0x000fe40004781270 */
[C---:B------:R-:W-:Y:S01]  /*cf650*/  IADD3 R8, R100.reuse, R0, RZ ;  /* 0x0000000064087210 */ /* 0x040fe20007ffe0ff */
[----:B----4-:R-:W-:Y:S01]  /*cf660*/  IMAD.WIDE R208, R100, 0x4, R2 ;  /* 0x0000000464d07825 */ /* 0x010fe200078e0202 */
[----:B------:R-:W-:-:S03]  /*cf670*/  ISETP.LT.AND P0, PT, R9, R14, !P0 ;  /* 0x0000000e0900720c */ /* 0x000fc60004701270 */
[C---:B------:R-:W-:Y:S02]  /*cf680*/  VIADD R12, R6.reuse, 0x10e ;  /* 0x0000010e060c7836 */ /* 0x040fe40000000000 */
[----:B------:R-:W-:Y:S02]  /*cf690*/  VIADD R10, R6, 0x113 ;  /* 0x00000113060a7836 */ /* 0x000fe40000000000 */
[----:B-1----:R-:W-:Y:S01]  /*cf6a0*/  IMAD.WIDE R210, R100, 0x4, R4 ;  /* 0x0000000464d27825 */ /* 0x002fe200078e0204 */
[----:B------:R-:W-:Y:S01]  /*cf6b0*/  @P3 STG.E desc[UR60][R208.64], R108 ;  /* 0x0000006cd0003986 */ /* 0x000fe2000c10193c */
[----:B------:R-:W-:Y:S01]  /*cf6c0*/  ISETP.GE.AND P3, PT, R12, R104, PT ;  /* 0x000000680c00720c */ /* 0x000fe20003f66270 */
[----:B------:R-:W1:Y:S01]  /*cf6d0*/  LDC R100, c[0x0][0x248] ;  /* 0x00009200ff647b82 */ /* 0x000e620000000800 */
[----:B------:R-:W-:Y:S01]  /*cf6e0*/  IMAD.WIDE R212, R8, 0x4, R2 ;  /* 0x0000000408d47825 */ /* 0x000fe200078e0202 */
[----:B------:R-:W-:Y:S01]  /*cf6f0*/  ISETP.GE.AND P6, PT, R10, R207, PT ;  /* 0x000000cf0a00720c */ /* 0x000fe20003fc6270 */
[----:B------:R-:W-:Y:S01]  /*cf700*/  @P5 STG.E desc[UR60][R210.64], R110 ;  /* 0x0000006ed2005986 */ /* 0x000fe2000c10193c */
[----:B------:R-:W-:-:S02]  /*cf710*/  IADD3 R10, R6, 0x115, RZ ;  /* 0x00000115060a7810 */ /* 0x000fc40007ffe0ff */
[-C--:B------:R-:W-:Y:S01]  /*cf720*/  ISETP.LT.AND P5, PT, R7, R14.reuse, !P3 ;  /* 0x0000000e0700720c */ /* 0x080fe20005fa1270 */
[----:B------:R4:W-:Y:S01]  /*cf730*/  @P4 STG.E desc[UR60][R212.64], R206 ;  /* 0x000000ced4004986 */ /* 0x0009e2000c10193c */
[----:B------:R-:W-:Y:S01]  /*cf740*/  ISETP.GE.AND P4, PT, R10, R113, PT ;  /* 0x000000710a00720c */ /* 0x000fe20003f86270 */
[C---:B------:R-:W-:Y:S01]  /*cf750*/  IMAD.IADD R10, R8.reuse, 0x1, R0 ;  /* 0x00000001080a7824 */ /* 0x040fe200078e0200 */
[----:B------:R-:W-:Y:S01]  /*cf760*/  ISETP.LT.AND P3, PT, R9, R14, !P3 ;  /* 0x0000000e0900720c */ /* 0x000fe20005f61270 */
[----:B------:R-:W1:Y:S01]  /*cf770*/  LDC R104, c[0x0][0x22c] ;  /* 0x00008b00ff687b82 */ /* 0x000e620000000800 */
[----:B----4-:R-:W-:Y:S02]  /*cf780*/  IMAD.WIDE R206, R8, 0x4, R4 ;  /* 0x0000000408ce7825 */ /* 0x010fe400078e0204 */
[----:B------:R-:W-:-:S05]  /*cf790*/  IADD3 R0, R10, R0, RZ ;  /* 0x000000000a007210 */ /* 0x000fca0007ffe0ff */
[----:B------:R-:W4:Y:S01]  /*cf7a0*/  LDC R12, c[0x0][0x248] ;  /* 0x00009200ff0c7b82 */ /* 0x000f220000000800 */
[----:B------:R1:W-:Y:S01]  /*cf7b0*/  @P0 STG.E desc[UR60][R206.64], R112 ;  /* 0x00000070ce000986 */ /* 0x0003e2000c10193c */
[----:B------:R-:W-:Y:S01]  /*cf7c0*/  ISETP.LT.AND P0, PT, R7, R14, !P2 ;  /* 0x0000000e0700720c */ /* 0x000fe20005701270 */
[----:B-1----:R-:W-:-:S04]  /*cf7d0*/  IMAD.WIDE R112, R10, 0x4, R2 ;  /* 0x000000040a707825 */ /* 0x002fc800078e0202 */
[----:B------:R-:W-:Y:S01]  /*cf7e0*/  IMAD.WIDE R206, R10, 0x4, R4 ;  /* 0x000000040ace7825 */ /* 0x000fe200078e0204 */
[----:B------:R1:W-:Y:S01]  /*cf7f0*/  @P5 STG.E desc[UR60][R112.64], R114 ;  /* 0x0000007270005986 */ /* 0x0003e2000c10193c */
[----:B------:R-:W-:Y:S02]  /*cf800*/  ISETP.LT.AND P2, PT, R9, R14, !P2 ;  /* 0x0000000e0900720c */ /* 0x000fe40005741270 */
[C---:B-1----:R-:W-:Y:S01]  /*cf810*/  IMAD.WIDE R112, R0.reuse, 0x4, R2 ;  /* 0x0000000400707825 */ /* 0x042fe200078e0202 */
[----:B------:R-:W-:Y:S04]  /*cf820*/  @P3 STG.E desc[UR60][R206.64], R204 ;  /* 0x000000ccce003986 */ /* 0x000fe8000c10193c */
[----:B---3--:R1:W-:Y:S04]  /*cf830*/  @P0 STG.E desc[UR60][R112.64], R150 ;  /* 0x0000009670000986 */ /* 0x0083e8000c10193c */
[----:B-1----:R-:W3:Y:S04]  /*cf840*/  LDL.LU R150, [R1+0xe90] ;  /* 0x000e900001967983 */ /* 0x002ee80000300800 */
[----:B------:R-:W3:Y:S04]  /*cf850*/  LDL.LU R231, [R1+0xa24] ;  /* 0x000a240001e77983 */ /* 0x000ee80000300800 */
[----:B------:R-:W3:Y:S01]  /*cf860*/  LDL.LU R229, [R1+0x624] ;  /* 0x0006240001e57983 */ /* 0x000ee20000300800 */
        /* <DEDUP_REMOVED lines=12> */
[C---:B------:R-:W-:Y:S01]  /*cf930*/  VIADD R8, R6.reuse, 0x110 ;  /* 0x0000011006087836 */ /* 0x040fe20000000000 */
[----:B------:R-:W-:-:S02]  /*cf940*/  IADD3 R10, R6, 0x112, RZ ;  /* 0x00000112060a7810 */ /* 0x000fc40007ffe0ff */
[C---:B------:R-:W-:Y:S01]  /*cf950*/  ISETP.LT.AND P2, PT, R7.reuse, R14, !P1 ;  /* 0x0000000e0700720c */ /* 0x040fe20004f41270 */
[----:B------:R-:W2:Y:S01]  /*cf960*/  LDL.LU R240, [R1+0x630] ;  /* 0x0006300001f07983 */ /* 0x000ea20000300800 */
[----:B------:R-:W-:Y:S02]  /*cf970*/  ISETP.GE.AND P5, PT, R8, R102, PT ;  /* 0x000000660800720c */ /* 0x000fe40003fa6270 */
[----:B------:R-:W1:Y:S01]  /*cf980*/  LDC R102, c[0x0][0x248] ;  /* 0x00009200ff667b82 */ /* 0x000e620000000800 */
[----:B------:R-:W-:Y:S01]  /*cf990*/  IADD3 R8, R6, 0x117, RZ ;  /* 0x0000011706087810 */ /* 0x000fe20007ffe0ff */
[----:B------:R-:W2:Y:S01]  /*cf9a0*/  LDL.LU R241, [R1+0xa30] ;  /* 0x000a300001f17983 */ /* 0x000ea20000300800 */
[-C--:B------:R-:W-:Y:S02]  /*cf9b0*/  ISETP.LT.AND P3, PT, R7, R14.reuse, !P5 ;  /* 0x0000000e0700720c */ /* 0x080fe40006f61270 */
[----:B------:R-:W-:Y:S01]  /*cf9c0*/  ISETP.GE.AND P0, PT, R8, R205, PT ;  /* 0x000000cd0800720c */ /* 0x000fe20003f06270 */
[----:B------:R-:W-:Y:S01]  /*cf9d0*/  IMAD.IADD R8, R0, 0x1, R100 ;  /* 0x0000000100087824 */ /* 0x000fe200078e0264 */
[CC--:B------:R-:W-:Y:S01]  /*cf9e0*/  ISETP.LT.AND P5, PT, R9.reuse, R14.reuse, !P5 ;  /* 0x0000000e0900720c */ /* 0x0c0fe20006fa1270 */
[----:B------:R-:W1:Y:S01]  /*cf9f0*/  LDC R100, c[0x0][0x248] ;  /* 0x00009200ff647b82 */ /* 0x000e620000000800 */
[----:B------:R-:W-:Y:S01]  /*cfa00*/  ISETP.LT.AND P1, PT, R9, R14, !P1 ;  /* 0x0000000e0900720c */ /* 0x000fe20004f21270 */
[C---:B------:R-:W-:Y:S01]  /*cfa10*/  IMAD.WIDE R112, R8.reuse, 0x4, R2 ;  /* 0x0000000408707825 */ /* 0x040fe200078e0202 */
[----:B------:R-:W2:Y:S03]  /*cfa20*/  LDL.LU R237, [R1+0xec0] ;  /* 0x000ec00001ed7983 */ /* 0x000ea60000300800 */
[----:B------:R-:W-:Y:S01]  /*cfa30*/  IMAD.WIDE R204, R8, 0x4, R4 ;  /* 0x0000000408cc7825 */ /* 0x000fe200078e0204 */
[----:B------:R-:W2:Y:S04]  /*cfa40*/  LDL.LU R244, [R1+0xeb0] ;  /* 0x000eb00001f47983 */ /* 0x000ea80000300800 */
[----:B------:R4:W-:Y:S01]  /*cfa50*/  @P3 STG.E desc[UR60][R112.64], R242 ;  /* 0x000000f270003986 */ /* 0x0009e2000c10193c */
[----:B------:R-:W-:Y:S01]  /*cfa60*/  ISETP.GE.AND P3, PT, R10, R104, PT ;  /* 0x000000680a00720c */ /* 0x000fe20003f66270 */
[----:B----4-:R-:W-:Y:S01]  /*cfa70*/  IMAD.IADD R0, R8, 0x1, R12 ;  /* 0x0000000108007824 */ /* 0x010fe200078e020c */
[----:B------:R-:W4:Y:S01]  /*cfa80*/  LDC R104, c[0x0][0x248] ;  /* 0x00009200ff687b82 */ /* 0x000f220000000800 */
[----:B------:R1:W-:Y:S01]  /*cfa90*/  @P5 STG.E desc[UR60][R204.64], R243 ;  /* 0x000000f3cc005986 */ /* 0x0003e2000c10193c */
[----:B------:R-:W-:-:S03]  /*cfaa0*/  ISETP.LT.AND P5, PT, R7, R14, !P3 ;  /* 0x0000000e0700720c */ /* 0x000fc60005fa1270 */
[----:B------:R-:W4:Y:S03]  /*cfab0*/  LDL.LU R245, [R1+0x634] ;  /* 0x0006340001f57983 */ /* 0x000f260000300800 */
[----:B------:R-:W3:Y:S01]  /*cfac0*/  LDC R12, c[0x0][0x248] ;  /* 0x00009200ff0c7b82 */ /* 0x000ee20000000800 */
[C---:B------:R-:W-:Y:S01]  /*cfad0*/  IMAD.WIDE R112, R0.reuse, 0x4, R2 ;  /* 0x0000000400707825 */ /* 0x040fe200078e0202 */
[----:B------:R-:W-:Y:S01]  /*cfae0*/  ISETP.LT.AND P3, PT, R9, R14, !P3 ;  /* 0x0000000e0900720c */ /* 0x000fe20005f61270 */
[----:B------:R-:W4:Y:S02]  /*cfaf0*/  LDL.LU R233, [R1+0xa34] ;  /* 0x000a340001e97983 */ /* 0x000f240000300800 */
[----:B-1----:R-:W-:Y:S01]  /*cfb00*/  IMAD.WIDE R204, R0, 0x4, R4 ;  /* 0x0000000400cc7825 */ /* 0x002fe200078e0204 */
[----:B------:R-:W-:Y:S01]  /*cfb10*/  IADD3 R8, R6, 0x119, RZ ;  /* 0x0000011906087810 */ /* 0x000fe20007ffe0ff */
[----:B------:R1:W-:Y:S02]  /*cfb20*/  @P2 STG.E desc[UR60][R112.64], R235 ;  /* 0x000000eb70002986 */ /* 0x0003e4000c10193c */
[----:B------:R-:W-:-:S02]  /*cfb30*/  IMAD.IADD R0, R0, 0x1, R102 ;  /* 0x0000000100007824 */ /* 0x000fc400078e0266 */
[----:B------:R-:W2:Y:S01]  /*cfb40*/  LDC R102, c[0x0][0x22c] ;  /* 0x00008b00ff667b82 */ /* 0x000ea20000000800 */
[----:B------:R-:W-:Y:S01]  /*cfb50*/  IADD3 R10, R6, 0x114, RZ ;  /* 0x00000114060a7810 */ /* 0x000fe20007ffe0ff */
[----:B------:R-:W4:Y:S01]  /*cfb60*/  LDL.LU R242, [R1+0xec4] ;  /* 0x000ec40001f27983 */ /* 0x000f220000300800 */
[----:B------:R-:W-:Y:S01]  /*cfb70*/  ISETP.GE.AND P2, PT, R8, R151, PT ;  /* 0x000000970800720c */ /* 0x000fe20003f46270 */
[C---:B-1----:R-:W-:Y:S02]  /*cfb80*/  IMAD.WIDE R112, R0.reuse, 0x4, R2 ;  /* 0x0000000400707825 */ /* 0x042fe400078e0202 */
[----:B------:R-:W4:Y:S02]  /*cfb90*/  LDL.LU R243, [R1+0xeb4] ;  /* 0x000eb40001f37983 */ /* 0x000f240000300800 */
[----:B------:R-:W-:Y:S02]  /*cfba0*/  IMAD.IADD R8, R0, 0x1, R100 ;  /* 0x0000000100087824 */ /* 0x000fe400078e0264 */
[----:B------:R-:W4:Y:S01]  /*cfbb0*/  LDL.LU R235, [R1+0x638] ;  /* 0x0006380001eb7983 */ /* 0x000f220000300800 */
[----:B------:R-:W1:Y:S03]  /*cfbc0*/  LDC R100, c[0x0][0x248] ;  /* 0x00009200ff647b82 */ /* 0x000e660000000800 */
[----:B---3--:R3:W-:Y:S01]  /*cfbd0*/  @P1 STG.E desc[UR60][R204.64], R150 ;  /* 0x00000096cc001986 */ /* 0x0087e2000c10193c */
[----:B------:R-:W-:-:S03]  /*cfbe0*/  ISETP.LT.AND P1, PT, R7, R14, !P6 ;  /* 0x0000000e0700720c */ /* 0x000fc60007721270 */
[----:B------:R1:W-:Y:S01]  /*cfbf0*/  @P5 STG.E desc[UR60][R112.64], R231 ;  /* 0x000000e770005986 */ /* 0x0003e2000c10193c */
[----:B------:R-:W-:Y:S02]  /*cfc00*/  ISETP.GE.AND P5, PT, R10, R106, PT ;  /* 0x0000006a0a00720c */ /* 0x000fe40003fa6270 */
[-C--:B------:R-:W-:Y:S01]  /*cfc10*/  ISETP.LT.AND P6, PT, R9, R14.reuse, !P6 ;  /* 0x0000000e0900720c */ /* 0x080fe200077c1270 */
[----:B------:R-:W4:Y:S01]  /*cfc20*/  LDC R106, c[0x0][0x248] ;  /* 0x00009200ff6a7b82 */ /* 0x000f220000000800 */
[----:B---3--:R-:W-:Y:S01]  /*cfc30*/  IMAD.WIDE R150, R0, 0x4, R4 ;  /* 0x0000000400967825 */ /* 0x008fe200078e0204 */
[----:B-1----:R-:W3:Y:S03]  /*cfc40*/  LDL.LU R231, [R1+0xa38] ;  /* 0x000a380001e77983 */ /* 0x002ee60000300800 */
[----:B------:R-:W-:Y:S01]  /*cfc50*/  IMAD.WIDE R112, R8, 0x4, R2 ;  /* 0x0000000408707825 */ /* 0x000fe200078e0202 */
[----:B------:R1:W-:Y:S01]  /*cfc60*/  @P3 STG.E desc[UR60][R150.64], R229 ;  /* 0x000000e596003986 */ /* 0x0003e2000c10193c */
[----:B------:R-:W-:-:S02]  /*cfc70*/  ISETP.LT.AND P3, PT, R7, R14, !P5 ;  /* 0x0000000e0700720c */ /* 0x000fc40006f61270 */
[----:B------:R-:W-:Y:S01]  /*cfc80*/  IMAD.IADD R0, R8, 0x1, R12 ;  /* 0x0000000108007824 */ /* 0x000fe200078e020c */
[----:B------:R-:W-:Y:S02]  /*cfc90*/  ISETP.LT.AND P5, PT, R9, R14, !P5 ;  /* 0x0000000e0900720c */ /* 0x000fe40006fa1270 */
[----:B------:R-:W-:Y:S01]  /*cfca0*/  IADD3 R10, R6, 0x11b, RZ ;  /* 0x0000011b060a7810 */ /* 0x000fe20007ffe0ff */
[----:B------:R2:W-:Y:S01]  /*cfcb0*/  @P1 STG.E desc[UR60][R112.64], R246 ;  /* 0x000000f670001986 */ /* 0x0005e2000c10193c */
[----:B------:R-:W4:Y:S02]  /*cfcc0*/  LDC R12, c[0x0][0x22c] ;  /* 0x00008b00ff0c7b82 */ /* 0x000f240000000800 */
[----:B------:R-:W-:Y:S01]  /*cfcd0*/  ISETP.GE.AND P1, PT, R10, R149, PT ;  /* 0x000000950a00720c */ /* 0x000fe20003f26270 */
[----:B-1----:R-:W-:Y:S01]  /*cfce0*/  IMAD.WIDE R150, R8, 0x4, R4 ;  /* 0x0000000408967825 */ /* 0x002fe200078e0204 */
[----:B------:R-:W-:Y:S01]  /*cfcf0*/  IADD3 R10, R6, 0x116, RZ ;  /* 0x00000116060a7810 */ /* 0x000fe20007ffe0ff */
[----:B------:R-:W3:Y:S02]  /*cfd00*/  LDL.LU R229, [R1+0xec8] ;  /* 0x000ec80001e57983 */ /* 0x000ee40000300800 */
[----:B--2---:R-:W-:-:S02]  /*cfd10*/  IMAD.WIDE R112, R0, 0x4, R2 ;  /* 0x0000000400707825 */ /* 0x004fc400078e0202 */
[----:B------:R1:W-:Y:S01]  /*cfd20*/  @P6 STG.E desc[UR60][R150.64], R148 ;  /* 0x0000009496006986 */ /* 0x0003e2000c10193c */
[----:B------:R-:W-:-:S03]  /*cfd30*/  ISETP.LT.AND P6, PT, R7, R14, !P4 ;  /* 0x0000000e0700720c */ /* 0x000fc600067c1270 */
[----:B------:R2:W-:Y:S01]  /*cfd40*/  @P3 STG.E desc[UR60][R112.64], R247 ;  /* 0x000000f770003986 */ /* 0x0005e2000c10193c */
[----:B------:R-:W-:Y:S01]  /*cfd50*/  ISETP.GE.AND P3, PT, R10, R102, PT ;  /* 0x000000660a00720c */ /* 0x000fe20003f66270 */
[C---:B----4-:R-:W-:Y:S01]  /*cfd60*/  IMAD.IADD R8, R0.reuse, 0x1, R104 ;  /* 0x0000000100087824 */ /* 0x050fe200078e0268 */
[-C--:B------:R-:W-:Y:S01]  /*cfd70*/  ISETP.LT.AND P4, PT, R9, R14.reuse, !P4 ;  /* 0x0000000e0900720c */ /* 0x080fe20006781270 */
[----:B------:R-:W4:Y:S01]  /*cfd80*/  LDL.LU R246, [R1+0xeb8] ;  /* 0x000eb80001f67983 */ /* 0x000f220000300800 */
[----:B-1----:R-:W-:Y:S01]  /*cfd90*/  IMAD.WIDE R148, R0, 0x4, R4 ;  /* 0x0000000400947825 */ /* 0x002fe200078e0204 */
[----:B------:R-:W-:Y:S01]  /*cfda0*/  IADD3 R10, R6, 0x11d, RZ ;  /* 0x0000011d060a7810 */ /* 0x000fe20007ffe0ff */
[----:B------:R-:W1:Y:S03]  /*cfdb0*/  LDC R104, c[0x0][0x248] ;  /* 0x00009200ff687b82 */ /* 0x000e660000000800 */
[----:B------:R2:W-:Y:S01]  /*cfdc0*/  @P5 STG.E desc[UR60][R148.64], R250 ;  /* 0x000000fa94005986 */ /* 0x0005e2000c10193c */
[----:B------:R-:W-:Y:S01]  /*cfdd0*/  ISETP.LT.AND P5, PT, R7, R14, !P3 ;  /* 0x0000000e0700720c */ /* 0x000fe20005fa1270 */
[----:B--2---:R-:W-:-:S03]  /*cfde0*/  IMAD.WIDE R112, R8, 0x4, R2 ;  /* 0x0000000408707825 */ /* 0x004fc600078e0202 */
[----:B------:R-:W2:Y:S01]  /*cfdf0*/  LDC R102, c[0x0][0x248] ;  /* 0x00009200ff667b82 */ /* 0x000ea20000000800 */
[C---:B------:R-:W-:Y:S01]  /*cfe00*/  IMAD.IADD R0, R8.reuse, 0x1, R100 ;  /* 0x0000000108007824 */ /* 0x040fe200078e0264 */
[----:B------:R1:W-:Y:S01]  /*cfe10*/  @P6 STG.E desc[UR60][R112.64], R248 ;  /* 0x000000f870006986 */ /* 0x0003e2000c10193c */
[----:B------:R-:W-:Y:S01]  /*cfe20*/  ISETP.LT.AND P3, PT, R9, R14, !P3 ;  /* 0x0000000e0900720c */ /* 0x000fe20005f61270 */
[----:B------:R-:W-:Y:S01]  /*cfe30*/  IMAD.WIDE R148, R8, 0x4, R4 ;  /* 0x0000000408947825 */ /* 0x000fe200078e0204 */
[----:B------:R-:W-:-:S03]  /*cfe40*/  IADD3 R8, R6, 0x118, RZ ;  /* 0x0000011806087810 */ /* 0x000fc60007ffe0ff */
[----:B------:R-:W2:Y:S01]  /*cfe50*/  LDC R100, c[0x0][0x248] ;  /* 0x00009200ff647b82 */ /* 0x000ea20000000800 */
[----:B-1----:R-:W-:Y:S01]  /*cfe60*/  IMAD.WIDE R112, R0, 0x4, R2 ;  /* 0x0000000400707825 */ /* 0x002fe200078e0202 */
[----:B------:R1:W-:Y:S01]  /*cfe70*/  @P4 STG.E desc[UR60][R148.64], R114 ;  /* 0x0000007294004986 */ /* 0x0003e2000c10193c */
[----:B------:R-:W-:-:S03]  /*cfe80*/  ISETP.GE.AND P6, PT, R10, R115, PT ;  /* 0x000000730a00720c */ /* 0x000fc60003fc6270 */
[----:B------:R1:W-:Y:S01]  /*cfe90*/  @P5 STG.E desc[UR60][R112.64], R251 ;  /* 0x000000fb70005986 */ /* 0x0003e2000c10193c */
[-C--:B------:R-:W-:Y:S02]  /*cfea0*/  ISETP.LT.AND P5, PT, R7, R14.reuse, !P0 ;  /* 0x0000000e0700720c */ /* 0x080fe400047a1270 */
[----:B------:R-:W-:Y:S02]  /*cfeb0*/  ISETP.LT.AND P0, PT, R9, R14, !P0 ;  /* 0x0000000e0900720c */ /* 0x000fe40004701270 */
[----:B------:R-:W-:Y:S01]  /*cfec0*/  ISETP.GE.AND P4, PT, R8, R12, PT ;  /* 0x0000000c0800720c */ /* 0x000fe20003f86270 */
[C---:B------:R-:W-:Y:S01]  /*cfed0*/  IMAD.IADD R8, R0.reuse, 0x1, R106 ;  /* 0x0000000100087824 */ /* 0x040fe200078e026a */
[----:B------:R-:W2:Y:S01]  /*cfee0*/  LDC R12, c[0x0][0x22c] ;  /* 0x00008b00ff0c7b82 */ /* 0x000ea20000000800 */
[----:B-1----:R-:W-:-:S04]  /*cfef0*/  IMAD.WIDE R114, R0, 0x4, R4 ;  /* 0x0000000400727825 */ /* 0x002fc800078e0204 */
[----:B------:R-:W-:Y:S01]  /*cff00*/  IMAD.WIDE R112, R8, 0x4, R2 ;  /* 0x0000000408707825 */ /* 0x000fe200078e0202 */
[----:B------:R1:W-:Y:S01]  /*cff10*/  @P3 STG.E desc[UR60][R114.64], R110 ;  /* 0x0000006e72003986 */ /* 0x0003e2000c10193c */
[----:B------:R-:W-:Y:S01]  /*cff20*/  IADD3 R10, R6, 0x11f, RZ ;  /* 0x0000011f060a7810 */ /* 0x000fe20007ffe0ff */
[----:B------:R-:W2:Y:S02]  /*cff30*/  LDC R106, c[0x0][0x22c] ;  /* 0x00008b00ff6a7b82 */ /* 0x000ea40000000800 */
[----:B------:R-:W4:Y:S04]  /*cff40*/  LDL.LU R251, [R1+0x63c] ;  /* 0x00063c0001fb7983 */ /* 0x000f280000300800 */
[----:B------:R-:W-:Y:S01]  /*cff50*/  @P5 STG.E desc[UR60][R112.64], R108 ;  /* 0x0000006c70005986 */ /* 0x000fe2000c10193c */
[C---:B-1----:R-:W-:Y:S01]  /*cff60*/  IMAD.WIDE R114, R8.reuse, 0x4, R4 ;  /* 0x0000000408727825 */ /* 0x042fe200078e0204 */
[----:B------:R-:W1:Y:S04]  /*cff70*/  LDC R110, c[0x0][0x248] ;  /* 0x00009200ff6e7b82 */ /* 0x000e680000000800 */
[----:B------:R2:W-:Y:S04]  /*cff80*/  @P0 STG.E desc[UR60][R114.64], R249 ;  /* 0x000000f972000986 */ /* 0x0005e8000c10193c */
[----:B--2---:R-:W2:Y:S01]  /*cff90*/  LDL.LU R249, [R1+0xa3c] ;  /* 0x000a3c0001f97983 */ /* 0x004ea20000300800 */
[-C--:B------:R-:W-:Y:S01]  /*cffa0*/  ISETP.LT.AND P3, PT, R7, R14.reuse, !P4 ;  /* 0x0000000e0700720c */ /* 0x080fe20006761270 */
[----:B------:R-:W-:Y:S01]  /*cffb0*/  IMAD.IADD R0, R8, 0x1, R104 ;  /* 0x0000000108007824 */ /* 0x000fe200078e0268 */
[-C--:B------:R-:W-:Y:S01]  /*cffc0*/  ISETP.LT.AND P4, PT, R9, R14.reuse, !P4 ;  /* 0x0000000e0900720c */ /* 0x080fe20006781270 */
[----:B------:R-:W1:Y:S01]  /*cffd0*/  LDC R104, c[0x0][0x22c] ;  /* 0x00008b00ff687b82 */ /* 0x000e620000000800 */
[----:B------:R-:W-:Y:S01]  /*cffe0*/  ISETP.GE.AND P5, PT, R10, R109, PT ;  /* 0x0000006d0a00720c */ /* 0x000fe20003fa6270 */
[----:B------:R-:W-:Y:S01]  /*cfff0*/  IMAD.WIDE R108, R0, 0x4, R2 ;  /* 0x00000004006c7825 */ /* 0x000fe200078e0202 */
[----:B------:R-:W-:Y:S01]  /*d0000*/  IADD3 R8, R6, 0x11a, RZ ;  /* 0x0000011a06087810 */ /* 0x000fe20007ffe0ff */
[----:B------:R-:W2:Y:S01]  /*d0010*/  LDL.LU R247, [R1+0xecc] ;  /* 0x000ecc0001f77983 */ /* 0x000ea20000300800 */
[----:B------:R-:W-:Y:S01]  /*d0020*/  ISETP.LT.AND P0, PT, R7, R14, !P2 ;  /* 0x0000000e0700720c */ /* 0x000fe20005701270 */
[----:B------:R-:W-:-:S04]  /*d0030*/  IMAD.WIDE R112, R0, 0x4, R4 ;  /* 0x0000000400707825 */ /* 0x000fc800078e0204 */
[----:B------:R1:W-:Y:S01]  /*d0040*/  @P3 STG.E desc[UR60][R108.64], R240 ;  /* 0x000000f06c003986 */ /* 0x0003e2000c10193c */
[----:B------:R-:W-:Y:S01]  /*d0050*/  ISETP.GE.AND P3, PT, R8, R12, PT ;  /* 0x0000000c0800720c */ /* 0x000fe20003f66270 */
[----:B------:R-:W-:Y:S01]  /*d0060*/  IMAD.IADD R0, R0, 0x1, R102 ;  /* 0x0000000100007824 */ /* 0x000fe200078e0266 */
[----:B------:R-:W1:Y:S01]  /*d0070*/  LDC R12, c[0x0][0x248] ;  /* 0x00009200ff0c7b82 */ /* 0x000e620000000800 */
[----:B------:R1:W-:Y:S01]  /*d0080*/  @P4 STG.E desc[UR60][R112.64], R241 ;  /* 0x000000f170004986 */ /* 0x0003e2000c10193c */
[-C--:B------:R-:W-:Y:S02]  /*d0090*/  ISETP.LT.AND P2, PT, R9, R14.reuse, !P2 ;  /* 0x0000000e0900720c */ /* 0x080fe40005741270 */
[-C--:B------:R-:W-:Y:S01]  /*d00a0*/  ISETP.LT.AND P4, PT, R7, R14.reuse, !P3 ;  /* 0x0000000e0700720c */ /* 0x080fe20005f81270 */
[----:B------:R-:W2:Y:S01]  /*d00b0*/  LDL.LU R250, [R1+0xebc] ;  /* 0x000ebc0001fa7983 */ /* 0x000ea20000300800 */
[----:B------:R-:W-:Y:S02]  /*d00c0*/  ISETP.LT.AND P3, PT, R9, R14, !P3 ;  /* 0x0000000e0900720c */ /* 0x000fe40005f61270 */
[----:B------:R-:W1:Y:S02]  /*d00d0*/  LDC R102, c[0x0][0x248] ;  /* 0x00009200ff667b82 */ /* 0x000e640000000800 */
[----:B-1----:R-:W-:Y:S01]  /*d00e0*/  IMAD.WIDE R108, R0, 0x4, R2 ;  /* 0x00000004006c7825 */ /* 0x002fe200078e0202 */
[----:B------:R-:W-:Y:S01]  /*d00f0*/  IADD3 R10, R6, 0x11c, RZ ;  /* 0x0000011c060a7810 */ /* 0x000fe20007ffe0ff */
[----:B------:R-:W2:Y:S02]  /*d0100*/  LDL.LU R248, [R1+0xa40] ;  /* 0x000a400001f87983 */ /* 0x000ea40000300800 */
[----:B------:R-:W-:-:S02]  /*d0110*/  IMAD.IADD R8, R0, 0x1, R100 ;  /* 0x0000000100087824 */ /* 0x000fc400078e0264 */
[----:B------:R1:W-:Y:S01]  /*d0120*/  @P0 STG.E desc[UR60][R108.64], R237 ;  /* 0x000000ed6c000986 */ /* 0x0003e2000c10193c */
[----:B------:R-:W1:Y:S01]  /*d0130*/  LDC R100, c[0x0][0x248] ;  /* 0x00009200ff647b82 */ /* 0x000e620000000800 */
[----:B------:R-:W-:-:S04]  /*d0140*/  IMAD.WIDE R112, R8, 0x4, R2 ;  /* 0x0000000408707825 */ /* 0x000fc800078e0202 */
[----:B------:R-:W-:-:S04]  /*d0150*/  IMAD.WIDE R114, R8, 0x4, R4 ;  /* 0x0000000408727825 */ /* 0x000fc800078e0204 */
[----:B-1----:R-:W-:Y:S01]  /*d0160*/  IMAD.WIDE R108, R0, 0x4, R4 ;  /* 0x00000004006c7825 */ /* 0x002fe200078e0204 */
[----:B------:R-:W-:Y:S02]  /*d0170*/  ISETP.GE.AND P0, PT, R10, R106, PT ;  /* 0x0000006a0a00720c */ /* 0x000fe40003f06270 */
[----:B------:R-:W-:Y:S02]  /*d0180*/  IADD3 R0, R8, R110, RZ ;  /* 0x0000006e08007210 */ /* 0x000fe40007ffe0ff */
[----:B------:R1:W-:Y:S01]  /*d0190*/  @P2 STG.E desc[UR60][R108.64], R244 ;  /* 0x000000f46c002986 */ /* 0x0003e2000c10193c */
[CC--:B------:R-:W-:Y:S01]  /*d01a0*/  ISETP.LT.AND P2, PT, R7.reuse, R14.reuse, !P1 ;  /* 0x0000000e0700720c */ /* 0x0c0fe20004f41270 */
[----:B------:R-:W-:Y:S01]  /*d01b0*/  VIADD R10, R6, 0x121 ;  /* 0x00000121060a7836 */ /* 0x000fe20000000000 */
[----:B------:R-:W4:Y:S01]  /*d01c0*/  LDC R106, c[0x0][0x22c] ;  /* 0x00008b00ff6a7b82 */ /* 0x000f220000000800 */
[----:B------:R1:W-:Y:S01]  /*d01d0*/  @P4 STG.E desc[UR60][R112.64], R245 ;  /* 0x000000f570004986 */ /* 0x0003e2000c10193c */
[----:B------:R-:W-:-:S03]  /*d01e0*/  ISETP.LT.AND P4, PT, R7, R14, !P0 ;  /* 0x0000000e0700720c */ /* 0x000fc60004781270 */
[----:B------:R-:W-:Y:S01]  /*d01f0*/  @P3 STG.E desc[UR60][R114.64], R233 ;  /* 0x000000e972003986 */ /* 0x000fe2000c10193c */
[C---:B------:R-:W-:Y:S02]  /*d0200*/  ISETP.LT.AND P3, PT, R9.reuse, R14, !P1 ;  /* 0x0000000e0900720c */ /* 0x040fe40004f61270 */
[C---:B------:R-:W-:Y:S01]  /*d0210*/  IADD3 R8, R0.reuse, R12, RZ ;  /* 0x0000000c00087210 */ /* 0x040fe20007ffe0ff */
[----:B-1----:R-:W-:Y:S01]  /*d0220*/  IMAD.WIDE R108, R0, 0x4, R2 ;  /* 0x00000004006c7825 */ /* 0x002fe200078e0202 */
[----:B------:R-:W-:Y:S01]  /*d0230*/  ISETP.GE.AND P1, PT, R10, R111, PT ;  /* 0x0000006f0a00720c */ /* 0x000fe20003f26270 */
[----:B------:R-:W1:Y:S01]  /*d0240*/  LDC R12, c[0x0][0x248] ;  /* 0x00009200ff0c7b82 */ /* 0x000e620000000800 */
[----:B------:R-:W-:Y:S01]  /*d0250*/  ISETP.LT.AND P0, PT, R9, R14, !P0 ;  /* 0x0000000e0900720c */ /* 0x000fe20004701270 */
[----:B------:R-:W-:Y:S02]  /*d0260*/  VIADD R10, R6, 0x11e ;  /* 0x0000011e060a7836 */ /* 0x000fe40000000000 */
[----:B------:R-:W-:Y:S01]  /*d0270*/  IMAD.WIDE R110, R0, 0x4, R4 ;  /* 0x00000004006e7825 */ /* 0x000fe200078e0204 */
[----:B------:R1:W-:Y:S03]  /*d0280*/  @P2 STG.E desc[UR60][R108.64], R242 ;  /* 0x000000f26c002986 */ /* 0x0003e6000c10193c */
[----:B------:R-:W-:Y:S01]  /*d0290*/  IMAD.WIDE R112, R8, 0x4, R2 ;  /* 0x0000000408707825 */ /* 0x000fe200078e0202 */
[----:B------:R-:W-:Y:S01]  /*d02a0*/  ISETP.GE.AND P2, PT, R10, R104, PT ;  /* 0x000000680a00720c */ /* 0x000fe20003f46270 */
[----:B------:R1:W-:Y:S01]  /*d02b0*/  @P3 STG.E desc[UR60][R110.64], R243 ;  /* 0x000000f36e003986 */ /* 0x0003e2000c10193c */
[-C--:B------:R-:W-:Y:S01]  /*d02c0*/  ISETP.LT.AND P3, PT, R7, R14.reuse, !P6 ;  /* 0x0000000e0700720c */ /* 0x080fe20007761270 */
[----:B------:R-:W2:Y:S01]  /*d02d0*/  LDC R104, c[0x0][0x22c] ;  /* 0x00008b00ff687b82 */ /* 0x000ea20000000800 */
[----:B------:R-:W-:Y:S01]  /*d02e0*/  ISETP.LT.AND P6, PT, R9, R14, !P6 ;  /* 0x0000000e0900720c */ /* 0x000fe200077c1270 */
[----:B------:R1:W-:Y:S01]  /*d02f0*/  @P4 STG.E desc[UR60][R112.64], R235 ;  /* 0x000000eb70004986 */ /* 0x0003e2000c10193c */
[C---:B------:R-:W-:Y:S01]  /*d0300*/  IADD3 R10, R8.reuse, R102, RZ ;  /* 0x00000066080a7210 */ /* 0x040fe20007ffe0ff */
[----:B-1----:R-:W-:Y:S01]  /*d0310*/  IMAD.WIDE R108, R8, 0x4, R4 ;  /* 0x00000004086c7825 */ /* 0x002fe200078e0204 */
[----:B------:R-:W-:-:S02]  /*d0320*/  ISETP.LT.AND P4, PT, R7, R14, !P2 ;  /* 0x0000000e0700720c */ /* 0x000fc40005781270 */
[C---:B------:R-:W-:Y:S01]  /*d0330*/  IADD3 R0, R10.reuse, R100, RZ ;  /* 0x000000640a007210 */ /* 0x040fe20007ffe0ff */
[----:B------:R-:W1:Y:S01]  /*d0340*/  LDC R102, c[0x0][0x248] ;  /* 0x00009200ff667b82 */ /* 0x000e620000000800 */
[----:B------:R-:W-:Y:S01]  /*d0350*/  ISETP.LT.AND P2, PT, R9, R14, !P2 ;  /* 0x0000000e0900720c */ /* 0x000fe20005741270 */
[----:B------:R-:W-:-:S04]  /*d0360*/  IMAD.WIDE R110, R10, 0x4, R4 ;  /* 0x000000040a6e7825 */ /* 0x000fc800078e0204 */
[----:B------:R-:W-:Y:S02]  /*d0370*/  IMAD.WIDE R112, R0, 0x4, R2 ;  /* 0x0000000400707825 */ /* 0x000fe400078e0202 */
[----:B------:R-:W1:Y:S02]  /*d0380*/  LDC R114, c[0x0][0x22c] ;  /* 0x00008b00ff727b82 */ /* 0x000e640000000800 */
[----:B------:R-:W-:-:S06]  /*d0390*/  VIADD R8, R6, 0x120 ;  /* 0x0000012006087836 */ /* 0x000fcc0000000000 */
[----:B------:R-:W1:Y:S01]  /*d03a0*/  LDC R100, c[0x0][0x248] ;  /* 0x00009200ff647b82 */ /* 0x000e620000000800 */
[----:B---3--:R3:W-:Y:S02]  /*d03b0*/  @P0 STG.E desc[UR60][R108.64], R231 ;  /* 0x000000e76c000986 */ /* 0x0087e4000c10193c */
[----:B---3--:R-:W-:-:S05]  /*d03c0*/  IMAD.WIDE R108, R10, 0x4, R2 ;  /* 0x000000040a6c7825 */ /* 0x008fca00078e0202 */
[----:B------:R3:W-:Y:S04]  /*d03d0*/  @P3 STG.E desc[UR60][R108.64], R229 ;  /* 0x000000e56c003986 */ /* 0x0007e8000c10193c */
[----:B----4-:R-:W-:Y:S01]  /*d03e0*/  @P6 STG.E desc[UR60][R110.64], R246 ;  /* 0x000000f66e006986 */ /* 0x010fe2000c10193c */
[----:B---3--:R-:W-:-:S03]  /*d03f0*/  IMAD.WIDE R108, R0, 0x4, R4 ;  /* 0x00000004006c7825 */ /* 0x008fc600078e0204 */
[----:B------:R3:W-:Y:S04]  /*d0400*/  @P4 STG.E desc[UR60][R112.64], R251 ;  /* 0x000000fb70004986 */ /* 0x0007e8000c10193c */
[----:B---3--:R-:W3:Y:S01]  /*d0410*/  LDL.LU R251, [R1+0xee0] ;  /* 0x000ee00001fb7983 */ /* 0x008ee20000300800 */
[----:B------:R-:W-:Y:S01]  /*d0420*/  ISETP.GE.AND P0, PT, R8, R106, PT ;  /* 0x0000006a0800720c */ /* 0x000fe20003f06270 */
[----:B------:R-:W-:Y:S01]  /*d0430*/  VIADD R10, R6, 0x122 ;  /* 0x00000122060a7836 */ /* 0x000fe20000000000 */
[----:B------:R-:W4:Y:S01]  /*d0440*/  LDC R112, c[0x0][0x248] ;  /* 0x00009200ff707b82 */ /* 0x000f220000000800 */
[----:B--2---:R2:W-:Y:S04]  /*d0450*/  @P2 STG.E desc[UR60][R108.64], R249 ;  /* 0x000000f96c002986 */ /* 0x0045e8000c10193c */
[----:B--2---:R-:W2:Y:S01]  /*d0460*/  LDL.LU R249, [R1+0xed0] ;  /* 0x000ed00001f97983 */ /* 0x004ea20000300800 */
[----:B------:R-:W-:-:S02]  /*d0470*/  ISETP.LT.AND P4, PT, R7, R14, !P5 ;  /* 0x0000000e0700720c */ /* 0x000fc40006f81270 */
[----:B------:R-:W-:Y:S01]  /*d0480*/  IADD3 R8, R0, R12, RZ ;  /* 0x0000000c00087210 */ /* 0x000fe20007ffe0ff */
[----:B------:R-:W-:Y:S01]  /*d0490*/  VIADD R12, R6, 0x123 ;  /* 0x00000123060c7836 */ /* 0x000fe20000000000 */
[-C--:B------:R-:W-:Y:S01]  /*d04a0*/  ISETP.LT.AND P5, PT, R9, R14.reuse, !P5 ;  /* 0x0000000e0900720c */ /* 0x080fe20006fa1270 */
[----:B------:R-:W4:Y:S01]  /*d04b0*/  LDL.LU R245, [R1+0x640] ;  /* 0x0006400001f57983 */ /* 0x000f220000300800 */
[-C--:B------:R-:W-:Y:S02]  /*d04c0*/  ISETP.LT.AND P6, PT, R7, R14.reuse, !P0 ;  /* 0x0000000e0700720c */ /* 0x080fe400047c1270 */
[----:B------:R-:W-:Y:S01]  /*d04d0*/  ISETP.GE.AND P2, PT, R12, R107, PT ;  /* 0x0000006b0c00720c */ /* 0x000fe20003f46270 */
[C---:B------:R-:W-:Y:S01]  /*d04e0*/  IMAD.WIDE R106, R8.reuse, 0x4, R2 ;  /* 0x00000004086a7825 */ /* 0x040fe200078e0202 */
[----:B------:R-:W4:Y:S01]  /*d04f0*/  LDL.LU R233, [R1+0xa44] ;  /* 0x000a440001e97983 */ /* 0x000f220000300800 */
[----:B------:R-:W-:Y:S01]  /*d0500*/  ISETP.LT.AND P0, PT, R9, R14, !P0 ;  /* 0x0000000e0900720c */ /* 0x000fe20004701270 */
[----:B------:R-:W4:Y:S01]  /*d0510*/  LDC R12, c[0x0][0x248] ;  /* 0x00009200ff0c7b82 */ /* 0x000f220000000800 */
[----:B------:R-:W-:Y:S01]  /*d0520*/  IMAD.WIDE R108, R8, 0x4, R4 ;  /* 0x00000004086c7825 */ /* 0x000fe200078e0204 */
[----:B------:R-:W4:Y:S01]  /*d0530*/  LDL.LU R243, [R1+0xed4] ;  /* 0x000ed40001f37983 */ /* 0x000f220000300800 */
[----:B------:R-:W-:-:S02]  /*d0540*/  ISETP.GE.AND P3, PT, R10, R104, PT ;  /* 0x000000680a00720c */ /* 0x000fc40003f66270 */
[----:B-1----:R-:W-:Y:S01]  /*d0550*/  IADD3 R0, R8, R102, RZ ;  /* 0x0000006608007210 */ /* 0x002fe20007ffe0ff */
[----:B------:R-:W4:Y:S01]  /*d0560*/  LDL.LU R235, [R1+0x644] ;  /* 0x0006440001eb7983 */ /* 0x000f220000300800 */
[----:B------:R-:W-:Y:S01]  /*d0570*/  VIADD R10, R6, 0x124 ;  /* 0x00000124060a7836 */ /* 0x000fe20000000000 */
[----:B------:R-:W1:Y:S02]  /*d0580*/  LDC R104, c[0x0][0x248] ;  /* 0x00009200ff687b82 */ /* 0x000e640000000800 */
[----:B------:R-:W4:Y:S04]  /*d0590*/  LDL.LU R231, [R1+0xa48] ;  /* 0x000a480001e77983 */ /* 0x000f280000300800 */
[----:B------:R-:W4:Y:S01]  /*d05a0*/  LDL.LU R242, [R1+0xee4] ;  /* 0x000ee40001f27983 */ /* 0x000f220000300800 */
[----:B------:R-:W-:-:S03]  /*d05b0*/  IMAD.WIDE R110, R0, 0x4, R2 ;  /* 0x00000004006e7825 */ /* 0x000fc600078e0202 */
[----:B------:R1:W-:Y:S01]  /*d05c0*/  @P4 STG.E desc[UR60][R106.64], R247 ;  /* 0x000000f76a004986 */ /* 0x0003e2000c10193c */
[----:B------:R-:W-:Y:S01]  /*d05d0*/  ISETP.GE.AND P4, PT, R10, R114, PT ;  /* 0x000000720a00720c */ /* 0x000fe20003f86270 */
[----:B------:R-:W4:Y:S02]  /*d05e0*/  LDC R102, c[0x0][0x248] ;  /* 0x00009200ff667b82 */ /* 0x000f240000000800 */
[----:B------:R1:W-:Y:S01]  /*d05f0*/  @P5 STG.E desc[UR60][R108.64], R250 ;  /* 0x000000fa6c005986 */ /* 0x0003e2000c10193c */
[----:B------:R-:W-:Y:S01]  /*d0600*/  ISETP.LT.AND P5, PT, R7, R14, !P1 ;  /* 0x0000000e0700720c */ /* 0x000fe20004fa1270 */
[----:B------:R-:W-:Y:S01]  /*d0610*/  VIADD R10, R6, 0x1f1 ;  /* 0x000001f1060a7836 */ /* 0x000fe20000000000 */
[C---:B------:R-:W-:Y:S01]  /*d0620*/  IADD3 R8, R0.reuse, R100, RZ ;  /* 0x0000006400087210 */ /* 0x040fe20007ffe0ff */
[----:B------:R2:W-:Y:S01]  /*d0630*/  @P6 STG.E desc[UR60][R110.64], R248 ;  /* 0x000000f86e006986 */ /* 0x0005e2000c10193c */
[----:B-1----:R-:W-:Y:S01]  /*d0640*/  IMAD.WIDE R106, R0, 0x4, R4 ;  /* 0x00000004006a7825 */ /* 0x002fe200078e0204 */
[----:B------:R-:W-:Y:S01]  /*d0650*/  ISETP.LT.AND P1, PT, R9, R14, !P1 ;  /* 0x0000000e0900720c */ /* 0x000fe20004f21270 */
[----:B------:R-:W1:Y:S02]  /*d0660*/  LDC R100, c[0x0][0x22c] ;  /* 0x00008b00ff647b82 */ /* 0x000e640000000800 */
[----:B------:R-:W-:Y:S01]  /*d0670*/  IMAD.WIDE R108, R8, 0x4, R2 ;  /* 0x00000004086c7825 */ /* 0x000fe200078e0202 */
[----:B---3--:R3:W-:Y:S01]  /*d0680*/  @P0 STG.E desc[UR60][R106.64], R251 ;  /* 0x000000fb6a000986 */ /* 0x0087e2000c10193c */
[----:B------:R-:W-:-:S02]  /*d0690*/  ISETP.GE.AND P0, PT, R10, R15, PT ;  /* 0x0000000f0a00720c */ /* 0x000fc40003f06270 */
[----:B------:R-:W-:Y:S01]  /*d06a0*/  VIADD R10, R6, 0x1e7 ;  /* 0x000001e7060a7836 */ /* 0x000fe20000000000 */
[-C--:B------:R-:W-:Y:S01]  /*d06b0*/  ISETP.LT.AND P6, PT, R7, R14.reuse, !P3 ;  /* 0x0000000e0700720c */ /* 0x080fe20005fc1270 */
[----:B------:R-:W1:Y:S01]  /*d06c0*/  LDC R15, c[0x0][0x248] ;  /* 0x00009200ff0f7b82 */ /* 0x000e620000000800 */
[----:B--2---:R2:W-:Y:S02]  /*d06d0*/  @P5 STG.E desc[UR60][R108.64], R249 ;  /* 0x000000f96c005986 */ /* 0x0045e4000c10193c */
[----:B------:R-:W-:Y:S02]  /*d06e0*/  ISETP.GE.AND P5, PT, R10, R121, PT ;  /* 0x000000790a00720c */ /* 0x000fe40003fa6270 */
[----:B------:R-:W4:Y:S04]  /*d06f0*/  LDL.LU R121, [R1+0x2eb4] ;  /* 0x002eb40001797983 */ /* 0x000f280000300800 */
[----:B------:R-:W4:Y:S04]  /*d0700*/  LDL.LU R229, [R1+0xee8] ;  /* 0x000ee80001e57983 */ /* 0x000f280000300800 */
[----:B------:R-:W4:Y:S04]  /*d0710*/  LDL.LU R246, [R1+0xed8] ;  /* 0x000ed80001f67983 */ /* 0x000f280000300800 */
[----:B------:R-:W4:Y:S04]  /*d0720*/  LDL.LU R247, [R1+0x648] ;  /* 0x0006480001f77983 */ /* 0x000f280000300800 */
[----:B------:R-:W4:Y:S04]  /*d0730*/  LDL.LU R250, [R1+0xa4c] ;  /* 0x000a4c0001fa7983 */ /* 0x000f280000300800 */
[----:B------:R-:W4:Y:S04]  /*d0740*/  LDL.LU R248, [R1+0xeec] ;  /* 0x000eec0001f87983 */ /* 0x000f280000300800 */
[----:B---3--:R-:W3:Y:S04]  /*d0750*/  LDL.LU R251, [R1+0xedc] ;  /* 0x000edc0001fb7983 */ /* 0x008ee80000300800 */
[----:B--2---:R-:W2:Y:S01]  /*d0760*/  LDL.LU R249, [R1+0x64c] ;  /* 0x00064c0001f97983 */ /* 0x004ea20000300800 */
[----:B------:R-:W-:Y:S01]  /*d0770*/  IMAD.WIDE R106, R8, 0x4, R4 ;  /* 0x00000004086a7825 */ /* 0x000fe200078e0204 */
[----:B------:R-:W-:-:S02]  /*d0780*/  ISETP.LT.AND P3, PT, R9, R14, !P3 ;  /* 0x0000000e0900720c */ /* 0x000fc40005f61270 */
[----:B----4-:R-:W-:Y:S02]  /*d0790*/  IADD3 R0, R8, R112, RZ ;  /* 0x0000007008007210 */ /* 0x010fe40007ffe0ff */
[----:B------:R4:W-:Y:S01]  /*d07a0*/  @P1 STG.E desc[UR60][R106.64], R245 ;  /* 0x000000f56a001986 */ /* 0x0009e2000c10193c */
[-C--:B------:R-:W-:Y:S02]  /*d07b0*/  ISETP.LT.AND P1, PT, R7, R14.reuse, !P2 ;  /* 0x0000000e0700720c */ /* 0x080fe40005721270 */
[----:B------:R-:W-:Y:S01]  /*d07c0*/  ISETP.LT.AND P2, PT, R9, R14, !P2 ;  /* 0x0000000e0900720c */ /* 0x000fe20005741270 */
[C---:B------:R-:W-:Y:S01]  /*d07d0*/  IMAD.WIDE R108, R0.reuse, 0x4, R2 ;  /* 0x00000004006c7825 */ /* 0x040fe200078e0202 */
[----:B------:R-:W-:Y:S02]  /*d07e0*/  IADD3 R10, R0, R12, RZ ;  /* 0x0000000c000a7210 */ /* 0x000fe40007ffe0ff */
[----:B------:R-:W2:Y:S01]  /*d07f0*/  LDC R12, c[0x0][0x22c] ;  /* 0x00008b00ff0c7b82 */ /* 0x000ea20000000800 */
[----:B------:R-:W-:-:S02]  /*d0800*/  VIADD R8, R6, 0x125 ;  /* 0x0000012506087836 */ /* 0x000fc40000000000 */
[--C-:B----4-:R-:W-:Y:S01]  /*d0810*/  IMAD.WIDE R106, R0, 0x4, R4.reuse ;  /* 0x00000004006a7825 */ /* 0x110fe200078e0204 */
[----:B------:R4:W-:Y:S01]  /*d0820*/  @P6 STG.E desc[UR60][R108.64], R233 ;  /* 0x000000e96c006986 */ /* 0x0009e2000c10193c */
[----:B------:R-:W-:Y:S02]  /*d0830*/  ISETP.LT.AND P6, PT, R7, R14, !P4 ;  /* 0x0000000e0700720c */ /* 0x000fe400067c1270 */
[----:B------:R-:W-:Y:S01]  /*d0840*/  IMAD.WIDE R110, R10, 0x4, R4 ;  /* 0x000000040a6e7825 */ /* 0x000fe200078e0204 */
[----:B------:R-:W-:Y:S01]  /*d0850*/  @P3 STG.E desc[UR60][R106.64], R242 ;  /* 0x000000f26a003986 */ /* 0x000fe2000c10193c */
[----:B------:R-:W-:Y:S02]  /*d0860*/  ISETP.GE.AND P3, PT, R8, R105, PT ;  /* 0x000000690800720c */ /* 0x000fe40003f66270 */
[----:B------:R-:W-:Y:S01]  /*d0870*/  VIADD R8, R6, 0x126 ;  /* 0x0000012606087836 */ /* 0x000fe20000000000 */
[C---:B------:R-:W-:Y:S01]  /*d0880*/  IADD3 R0, R10.reuse, R104, RZ ;  /* 0x000000680a007210 */ /* 0x040fe20007ffe0ff */
[--C-:B----4-:R-:W-:Y:S01]  /*d0890*/  IMAD.WIDE R108, R10, 0x4, R2.reuse ;  /* 0x000000040a6c7825 */ /* 0x110fe200078e0202 */
[----:B------:R-:W-:Y:S01]  /*d08a0*/  ISETP.LT.AND P4, PT, R9, R14, !P4 ;  /* 0x0000000e0900720c */ /* 0x000fe20006781270 */
[----:B------:R-:W4:Y:S04]  /*d08b0*/  LDL.LU R233, [R1+0xef0] ;  /* 0x000ef00001e97983 */ /* 0x000f280000300800 */
[----:B------:R1:W-:Y:S02]  /*d08c0*/  @P1 STG.E desc[UR60][R108.64], R243 ;  /* 0x000000f36c001986 */ /* 0x0003e4000c10193c */
[----:B-1----:R-:W-:Y:S01]  /*d08d0*/  ISETP.GE.AND P1, PT, R8, R100, PT ;  /* 0x000000640800720c */ /* 0x002fe20003f26270 */
[----:B------:R-:W-:Y:S01]  /*d08e0*/  IMAD.WIDE R104, R0, 0x4, R2 ;  /* 0x0000000400687825 */ /* 0x000fe200078e0202 */
[----:B------:R-:W1:Y:S01]  /*d08f0*/  LDC R100, c[0x0][0x248] ;  /* 0x00009200ff647b82 */ /* 0x000e620000000800 */
[----:B------:R-:W-:Y:S01]  /*d0900*/  @P2 STG.E desc[UR60][R110.64], R235 ;  /* 0x000000eb6e002986 */ /* 0x000fe2000c10193c */
[----:B------:R-:W-:-:S02]  /*d0910*/  ISETP.LT.AND P2, PT, R7, R14, !P3 ;  /* 0x0000000e0700720c */ /* 0x000fc40005f41270 */
[C---:B------:R-:W-:Y:S01]  /*d0920*/  IADD3 R10, R0.reuse, R15, RZ ;  /* 0x0000000f000a7210 */ /* 0x040fe20007ffe0ff */
[----:B------:R1:W-:Y:S01]  /*d0930*/  @P6 STG.E desc[UR60][R104.64], R231 ;  /* 0x000000e768006986 */ /* 0x0003e2000c10193c */
[-C--:B------:R-:W-:Y:S02]  /*d0940*/  ISETP.LT.AND P3, PT, R9, R14.reuse, !P3 ;  /* 0x0000000e0900720c */ /* 0x080fe40005f61270 */
[----:B------:R-:W-:Y:S01]  /*d0950*/  ISETP.LT.AND P6, PT, R7, R14, !P1 ;  /* 0x0000000e0700720c */ /* 0x000fe20004fc1270 */
[----:B------:R-:W-:Y:S01]  /*d0960*/  IMAD.WIDE R108, R0, 0x4, R4 ;  /* 0x00000004006c7825 */ /* 0x000fe200078e0204 */
[C---:B------:R-:W-:Y:S01]  /*d0970*/  IADD3 R0, R10.reuse, R102, RZ ;  /* 0x000000660a007210 */ /* 0x040fe20007ffe0ff */
[----:B------:R-:W4:Y:S01]  /*d0980*/  LDL.LU R242, [R1+0xf10] ;  /* 0x000f100001f27983 */ /* 0x000f220000300800 */
[----:B------:R-:W2:Y:S01]  /*d0990*/  LDC R15, c[0x0][0x22c] ;  /* 0x00008b00ff0f7b82 */ /* 0x000ea20000000800 */
[----:B------:R-:W-:-:S04]  /*d09a0*/  IMAD.WIDE R106, R10, 0x4, R2 ;  /* 0x000000040a6a7825 */ /* 0x000fc800078e0202 */
[----:B------:R-:W-:Y:S02]  /*d09b0*/  VIADD R8, R6, 0x127 ;  /* 0x0000012706087836 */ /* 0x000fe40000000000 */
[----:B-1----:R-:W-:Y:S01]  /*d09c0*/  IMAD.WIDE R104, R10, 0x4, R4 ;  /* 0x000000040a687825 */ /* 0x002fe200078e0204 */
[----:B------:R-:W1:Y:S01]  /*d09d0*/  LDC R110, c[0x0][0x248] ;  /* 0x00009200ff6e7b82 */ /* 0x000e620000000800 */
[----:B------:R-:W-:Y:S01]  /*d09e0*/  IADD3 R10, R0, R100, RZ ;  /* 0x00000064000a7210 */ /* 0x000fe20007ffe0ff */
[----:B------:R1:W-:Y:S01]  /*d09f0*/  @P4 STG.E desc[UR60][R108.64], R229 ;  /* 0x000000e56c004986 */ /* 0x0003e2000c10193c */
[----:B------:R-:W-:-:S03]  /*d0a00*/  ISETP.GE.AND P4, PT, R8, R103, PT ;  /* 0x000000670800720c */ /* 0x000fc60003f86270 */
[----:B------:R-:W-:Y:S01]  /*d0a10*/  @P2 STG.E desc[UR60][R106.64], R246 ;  /* 0x000000f66a002986 */ /* 0x000fe2000c10193c */
[-C--:B------:R-:W-:Y:S01]  /*d0a20*/  ISETP.LT.AND P2, PT, R9, R14.reuse, !P1 ;  /* 0x0000000e0900720c */ /* 0x080fe20004f41270 */
[----:B------:R-:W-:Y:S02]  /*d0a30*/  IMAD.WIDE R102, R0, 0x4, R2 ;  /* 0x0000000400667825 */ /* 0x000fe400078e0202 */
[----:B------:R-:W-:Y:S01]  /*d0a40*/  @P3 STG.E desc[UR60][R104.64], R247 ;  /* 0x000000f768003986 */ /* 0x000fe2000c10193c */
[----:B------:R-:W-:-:S03]  /*d0a50*/  ISETP.LT.AND P3, PT, R7, R14, !P4 ;  /* 0x0000000e0700720c */ /* 0x000fc60006761270 */
[----:B------:R3:W-:Y:S01]  /*d0a60*/  @P6 STG.E desc[UR60][R102.64], R250 ;  /* 0x000000fa66006986 */ /* 0x0007e2000c10193c */
[----:B------:R-:W-:Y:S01]  /*d0a70*/  ISETP.LT.AND P4, PT, R9, R14, !P4 ;  /* 0x0000000e0900720c */ /* 0x000fe20006781270 */
[----:B-1----:R-:W1:Y:S01]  /*d0a80*/  LDC R108, c[0x0][0x248] ;  /* 0x00009200ff6c7b82 */ /* 0x002e620000000800 */
[----:B---3--:R-:W-:Y:S01]  /*d0a90*/  IMAD.WIDE R102, R0, 0x4, R4 ;  /* 0x0000000400667825 */ /* 0x008fe200078e0204 */
[----:B------:R-:W3:Y:S04]  /*d0aa0*/  LDL.LU R250, [R1+0xf00] ;  /* 0x000f000001fa7983 */ /* 0x000ee80000300800 */
[----:B------:R2:W-:Y:S01]  /*d0ab0*/  @P2 STG.E desc[UR60][R102.64], R248 ;  /* 0x000000f866002986 */ /* 0x0005e2000c10193c */
[----:B------:R-:W-:-:S03]  /*d0ac0*/  IMAD.WIDE R104, R10, 0x4, R2 ;  /* 0x000000040a687825 */ /* 0x000fc600078e0202 */
[----:B--2---:R-:W2:Y:S01]  /*d0ad0*/  LDL.LU R248, [R1+0xa50] ;  /* 0x000a500001f87983 */ /* 0x004ea20000300800 */
[----:B------:R-:W-:-:S03]  /*d0ae0*/  IMAD.WIDE R106, R10, 0x4, R4 ;  /* 0x000000040a6a7825 */ /* 0x000fc600078e0204 */
[----:B------:R1:W-:Y:S04]  /*d0af0*/  @P3 STG.E desc[UR60][R104.64], R251 ;  /* 0x000000fb68003986 */ /* 0x0003e8000c10193c */
[----:B------:R1:W-:Y:S04]  /*d0b00*/  @P4 STG.E desc[UR60][R106.64], R249 ;  /* 0x000000f96a004986 */ /* 0x0003e8000c10193c */
[----:B-1----:R-:W2:Y:S04]  /*d0b10*/  LDL.LU R251, [R1+0xef4] ;  /* 0x000ef40001fb7983 */ /* 0x002ea80000300800 */
[----:B------:R-:W2:Y:S01]  /*d0b20*/  LDL.LU R249, [R1+0xf14] ;  /* 0x000f140001f97983 */ /* 0x000ea20000300800 */
[----:B------:R-:W-:Y:S01]  /*d0b30*/  VIADD R8, R6, 0x128 ;  /* 0x0000012806087836 */ /* 0x000fe20000000000 */
[----:B------:R-:W-:Y:S01]  /*d0b40*/  IADD3 R0, R10, R110, RZ ;  /* 0x0000006e0a007210 */ /* 0x000fe20007ffe0ff */
[----:B------:R-:W1:Y:S01]  /*d0b50*/  LDC R106, c[0x0][0x22c] ;  /* 0x00008b00ff6a7b82 */ /* 0x000e620000000800 */
[----:B------:R-:W2:Y:S02]  /*d0b60*/  LDL.LU R243, [R1+0xf04] ;  /* 0x000f040001f37983 */ /* 0x000ea40000300800 */
[----:B------:R-:W-:-:S02]  /*d0b70*/  ISETP.GE.AND P1, PT, R8, R12, PT ;  /* 0x0000000c0800720c */ /* 0x000fc40003f26270 */
[----:B------:R-:W2:Y:S03]  /*d0b80*/  LDL.LU R235, [R1+0xa54] ;  /* 0x000a540001eb7983 */ /* 0x000ea60000300800 */
[----:B------:R-:W1:Y:S01]  /*d0b90*/  LDC R12, c[0x0][0x248] ;  /* 0x00009200ff0c7b82 */ /* 0x000e620000000800 */
[----:B------:R-:W-:Y:S01]  /*d0ba0*/  VIADD R8, R6, 0x129 ;  /* 0x0000012906087836 */ /* 0x000fe20000000000 */
[-C--:B------:R-:W-:Y:S01]  /*d0bb0*/  ISETP.LT.AND P6, PT, R7, R14.reuse, !P1 ;  /* 0x0000000e0700720c */ /* 0x080fe20004fc1270 */
[----:B------:R-:W2:Y:S03]  /*d0bc0*/  LDL.LU R231, [R1+0xef8] ;  /* 0x000ef80001e77983 */ /* 0x000ea60000300800 */
[----:B------:R-:W-:Y:S01]  /*d0bd0*/  ISETP.GE.AND P2, PT, R8, R101, PT ;  /* 0x000000650800720c */ /* 0x000fe20003f46270 */
[----:B------:R-:W-:Y:S01]  /*d0be0*/  VIADD R8, R6, 0x12a ;  /* 0x0000012a06087836 */ /* 0x000fe20000000000 */
[-C--:B------:R-:W-:Y:S01]  /*d0bf0*/  ISETP.LT.AND P3, PT, R9, R14.reuse, !P1 ;  /* 0x0000000e0900720c */ /* 0x080fe20004f61270 */
[----:B------:R-:W-:Y:S01]  /*d0c00*/  IMAD.WIDE R100, R0, 0x4, R2 ;  /* 0x0000000400647825 */ /* 0x000fe200078e0202 */
[-C--:B------:R-:W-:Y:S01]  /*d0c10*/  ISETP.LT.AND P4, PT, R7, R14.reuse, !P2 ;  /* 0x0000000e0700720c */ /* 0x080fe20005781270 */
[----:B------:R-:W2:Y:S01]  /*d0c20*/  LDL.LU R246, [R1+0xf18] ;  /* 0x000f180001f67983 */ /* 0x000ea20000300800 */
[----:B------:R-:W-:Y:S01]  /*d0c30*/  ISETP.LT.AND P2, PT, R9, R14, !P2 ;  /* 0x0000000e0900720c */ /* 0x000fe20005741270 */
[----:B------:R-:W2:Y:S01]  /*d0c40*/  LDC R107, c[0x0][0x248] ;  /* 0x00009200ff6b7b82 */ /* 0x000ea20000000800 */
[----:B------:R-:W-:Y:S01]  /*d0c50*/  ISETP.GE.AND P1, PT, R8, R15, PT ;  /* 0x0000000f0800720c */ /* 0x000fe20003f26270 */
[----:B----4-:R4:W-:Y:S01]  /*d0c60*/  @P6 STG.E desc[UR60][R100.64], R233 ;  /* 0x000000e964006986 */ /* 0x0109e2000c10193c */
[----:B------:R-:W-:-:S02]  /*d0c70*/  VIADD R8, R6, 0x12b ;  /* 0x0000012b06087836 */ /* 0x000fc40000000000 */
[----:B------:R-:W-:Y:S01]  /*d0c80*/  ISETP.LT.AND P6, PT, R7, R14, !P1 ;  /* 0x0000000e0700720c */ /* 0x000fe20004fc1270 */
[----:B------:R-:W2:Y:S02]  /*d0c90*/  LDL.LU R229, [R1+0xf08] ;  /* 0x000f080001e57983 */ /* 0x000ea40000300800 */
[----:B------:R-:W2:Y:S02]  /*d0ca0*/  LDC R15, c[0x0][0x248] ;  /* 0x00009200ff0f7b82 */ /* 0x000ea40000000800 */
[----:B------:R-:W2:Y:S01]  /*d0cb0*/  LDL.LU R247, [R1+0xa58] ;  /* 0x000a580001f77983 */ /* 0x000ea20000300800 */
[C---:B-1----:R-:W-:Y:S01]  /*d0cc0*/  IADD3 R10, R0.reuse, R12, RZ ;  /* 0x0000000c000a7210 */ /* 0x042fe20007ffe0ff */
[----:B----4-:R-:W-:-:S04]  /*d0cd0*/  IMAD.WIDE R100, R0, 0x4, R4 ;  /* 0x0000000400647825 */ /* 0x010fc800078e0204 */
[C---:B------:R-:W-:Y:S01]  /*d0ce0*/  IMAD.WIDE R102, R10.reuse, 0x4, R2 ;  /* 0x000000040a667825 */ /* 0x040fe200078e0202 */
[----:B------:R-:W-:-:S03]  /*d0cf0*/  IADD3 R0, R10, R108, RZ ;  /* 0x0000006c0a007210 */ /* 0x000fc60007ffe0ff */
[----:B------:R-:W-:Y:S01]  /*d0d00*/  IMAD.WIDE R104, R10, 0x4, R4 ;  /* 0x000000040a687825 */ /* 0x000fe200078e0204 */
[----:B------:R-:W-:Y:S01]  /*d0d10*/  @P3 STG.E desc[UR60][R100.64], R242 ;  /* 0x000000f264003986 */ /* 0x000fe2000c10193c */
[----:B------:R-:W-:Y:S02]  /*d0d20*/  ISETP.GE.AND P3, PT, R8, R13, PT ;  /* 0x0000000d0800720c */ /* 0x000fe40003f66270 */
[----:B------:R-:W-:-:S04]  /*d0d30*/  IMAD.WIDE R12, R0, 0x4, R2 ;  /* 0x00000004000c7825 */ /* 0x000fc800078e0202 */
[----:B------:R-:W-:Y:S01]  /*d0d40*/  VIADD R8, R6, 0x12c ;  /* 0x0000012c06087836 */ /* 0x000fe20000000000 */
[----:B---3--:R-:W-:Y:S04]  /*d0d50*/  @P4 STG.E desc[UR60][R102.64], R250 ;  /* 0x000000fa66004986 */ /* 0x008fe8000c10193c */
[----:B--2---:R1:W-:Y:S01]  /*d0d60*/  @P2 STG.E desc[UR60][R104.64], R248 ;  /* 0x000000f868002986 */ /* 0x0043e2000c10193c */
[----:B------:R-:W-:Y:S02]  /*d0d70*/  ISETP.LT.AND P2, PT, R9, R14, !P1 ;  /* 0x0000000e0900720c */ /* 0x000fe40004f41270 */
[----:B------:R-:W-:Y:S01]  /*d0d80*/  ISETP.GE.AND P1, PT, R8, R106, PT ;  /* 0x0000006a0800720c */ /* 0x000fe20003f26270 */
[----:B------:R-:W-:Y:S01]  /*d0d90*/  VIADD R8, R6, 0x12d ;  /* 0x0000012d06087836 */ /* 0x000fe20000000000 */
[----:B------:R-:W-:Y:S01]  /*d0da0*/  ISETP.LT.AND P4, PT, R7, R14, !P3 ;  /* 0x0000000e0700720c */ /* 0x000fe20005f81270 */
[----:B------:R-:W2:Y:S08]  /*d0db0*/  LDC R106, c[0x0][0x248] ;  /* 0x00009200ff6a7b82 */ /* 0x000eb00000000800 */
[----:B-1----:R-:W1:Y:S01]  /*d0dc0*/  LDC R105, c[0x0][0x248] ;  /* 0x00009200ff697b82 */ /* 0x002e620000000800 */
[----:B------:R3:W-:Y:S07]  /*d0dd0*/  @P6 STG.E desc[UR60][R12.64], R251 ;  /* 0x000000fb0c006986 */ /* 0x0007ee000c10193c */
[----:B------:R-:W4:Y:S01]  /*d0de0*/  LDC R104, c[0x0][0x22c] ;  /* 0x00008b00ff687b82 */ /* 0x000f220000000800 */
[----:B---3--:R-:W-:-:S05]  /*d0df0*/  IMAD.WIDE R12, R0, 0x4, R4 ;  /* 0x00000004000c7825 */ /* 0x008fca00078e0204 */
[----:B------:R3:W-:Y:S01]  /*d0e00*/  @P2 STG.E desc[UR60][R12.64], R249 ;  /* 0x000000f90c002986 */ /* 0x0007e2000c10193c */
[----:B------:R-:W-:-:S03]  /*d0e10*/  ISETP.GE.AND P2, PT, R8, R122, PT ;  /* 0x0000007a0800720c */ /* 0x000fc60003f46270 */
[----:B------:R-:W2:Y:S04]  /*d0e20*/  LDL.LU R122, [R1+0x2eb0] ;  /* 0x002eb000017a7983 */ /* 0x000ea80000300800 */
[----:B------:R-:W2:Y:S04]  /*d0e30*/  LDL.LU R250, [R1+0xefc] ;  /* 0x000efc0001fa7983 */ /* 0x000ea80000300800 */
[----:B------:R-:W2:Y:S04]  /*d0e40*/  LDL.LU R248, [R1+0xf1c] ;  /* 0x000f1c0001f87983 */ /* 0x000ea80000300800 */
[----:B------:R-:W2:Y:S04]  /*d0e50*/  LDL.LU R251, [R1+0xf0c] ;  /* 0x000f0c0001fb7983 */ /* 0x000ea80000300800 */
[----:B---3--:R-:W3:Y:S01]  /*d0e60*/  LDL.LU R249, [R1+0xa5c] ;  /* 0x000a5c0001f97983 */ /* 0x008ee20000300800 */
[----:B------:R-:W-:-:S02]  /*d0e70*/  ISETP.LT.AND P3, PT, R9, R14, !P3 ;  /* 0x0000000e0900720c */ /* 0x000fc40005f61270 */
[----:B------:R-:W-:Y:S02]  /*d0e80*/  IADD3 R10, R0, R15, RZ ;  /* 0x0000000f000a7210 */ /* 0x000fe40007ffe0ff */
[----:B------:R-:W-:Y:S01]  /*d0e90*/  ISETP.LT.AND P6, PT, R7, R14, !P1 ;  /* 0x0000000e0700720c */ /* 0x000fe20004fc1270 */
[----:B------:R-:W-:Y:S01]  /*d0ea0*/  VIADD R8, R6, 0x12e ;  /* 0x0000012e06087836 */ /* 0x000fe20000000000 */
[----:B------:R-:W2:Y:S01]  /*d0eb0*/  LDC R15, c[0x0][0x22c] ;  /* 0x00008b00ff0f7b82 */ /* 0x000ea20000000800 */
[C---:B------:R-:W-:Y:S01]  /*d0ec0*/  IMAD.WIDE R100, R10.reuse, 0x4, R2 ;  /* 0x000000040a647825 */ /* 0x040fe200078e0202 */
[----:B------:R-:W-:-:S03]  /*d0ed0*/  IADD3 R0, R10, R107, RZ ;  /* 0x0000006b0a007210 */ /* 0x000fc60007ffe0ff */
[----:B------:R-:W-:Y:S01]  /*d0ee0*/  IMAD.WIDE R102, R10, 0x4, R4 ;  /* 0x000000040a667825 */ /* 0x000fe200078e0204 */
[----:B------:R4:W-:Y:S01]  /*d0ef0*/  @P4 STG.E desc[UR60][R100.64], R243 ;  /* 0x000000f364004986 */ /* 0x0009e2000c10193c */
[-C--:B------:R-:W-:Y:S01]  /*d0f00*/  ISETP.LT.AND P4, PT, R7, R14.reuse, !P2 ;  /* 0x0000000e0700720c */ /* 0x080fe20005781270 */
[----:B------:R-:W3:Y:S02]  /*d0f10*/  LDC R107, c[0x0][0x248] ;  /* 0x00009200ff6b7b82 */ /* 0x000ee40000000800 */
[----:B------:R4:W-:Y:S01]  /*d0f20*/  @P3 STG.E desc[UR60][R102.64], R235 ;  /* 0x000000eb66003986 */ /* 0x0009e2000c10193c */
[CC--:B------:R-:W-:Y:S01]  /*d0f30*/  ISETP.LT.AND P3, PT, R9.reuse, R14.reuse, !P1 ;  /* 0x0000000e0900720c */ /* 0x0c0fe20004f61270 */
[C---:B------:R-:W-:Y:S01]  /*d0f40*/  IMAD.WIDE R12, R0.reuse, 0x4, R2 ;  /* 0x00000004000c7825 */ /* 0x040fe200078e0202 */
[----:B------:R-:W-:Y:S02]  /*d0f50*/  ISETP.LT.AND P2, PT, R9, R14, !P2 ;  /* 0x0000000e0900720c */ /* 0x000fe40005741270 */
[----:B-1----:R-:W-:-:S02]  /*d0f60*/  IADD3 R10, R0, R105, RZ ;  /* 0x00000069000a7210 */ /* 0x002fc40007ffe0ff */
[----:B----4-:R-:W-:Y:S01]  /*d0f70*/  ISETP.GE.AND P1, PT, R8, R104, PT ;  /* 0x000000680800720c */ /* 0x010fe20003f26270 */
[----:B------:R1:W-:Y:S01]  /*d0f80*/  @P6 STG.E desc[UR60][R12.64], R231 ;  /* 0x000000e70c006986 */ /* 0x0003e2000c10193c */
[----:B------:R-:W4:Y:S01]  /*d0f90*/  LDC R104, c[0x0][0x248] ;  /* 0x00009200ff687b82 */ /* 0x000f220000000800 */
[----:B------:R-:W-:Y:S02]  /*d0fa0*/  VIADD R8, R6, 0x12f ;  /* 0x0000012f06087836 */ /* 0x000fe40000000000 */
[----:B------:R-:W-:-:S04]  /*d0fb0*/  IMAD.WIDE R100, R10, 0x4, R2 ;  /* 0x000000040a647825 */ /* 0x000fc800078e0202 */
[--C-:B------:R-:W-:Y:S01]  /*d0fc0*/  IMAD.WIDE R102, R10, 0x4, R4.reuse ;  /* 0x000000040a667825 */ /* 0x100fe200078e0204 */
[----:B------:R-:W3:Y:S03]  /*d0fd0*/  LDC R105, c[0x0][0x22c] ;  /* 0x00008b00ff697b82 */ /* 0x000ee60000000800 */
[----:B-1----:R-:W-:Y:S01]  /*d0fe0*/  IMAD.WIDE R12, R0, 0x4, R4 ;  /* 0x00000004000c7825 */ /* 0x002fe200078e0204 */
[----:B------:R-:W-:-:S04]  /*d0ff0*/  ISETP.LT.AND P6, PT, R7, R14, !P1 ;  /* 0x0000000e0700720c */ /* 0x000fc80004fc1270 */
[----:B------:R1:W-:Y:S01]  /*d1000*/  @P3 STG.E desc[UR60][R12.64], R246 ;  /* 0x000000f60c003986 */ /* 0x0003e2000c10193c */
[----:B------:R-:W-:-:S03]  /*d1010*/  ISETP.GE.AND P3, PT, R8, R123, PT ;  /* 0x0000007b0800720c */ /* 0x000fc60003f66270 */
[----:B------:R-:W-:Y:S01]  /*d1020*/  @P4 STG.E desc[UR60][R100.64], R229 ;  /* 0x000000e564004986 */ /* 0x000fe2000c10193c */
[----:B--2---:R-:W-:-:S03]  /*d1030*/  IADD3 R0, R10, R106, RZ ;  /* 0x0000006a0a007210 */ /* 0x004fc60007ffe0ff */
[----:B------:R-:W2:Y:S01]  /*d1040*/  LDL.LU R123, [R1+0x2eac] ;  /* 0x002eac00017b7983 */ /* 0x000ea20000300800 */
[----:B------:R-:W-:Y:S01]  /*d1050*/  VIADD R8, R6, 0x130 ;  /* 0x0000013006087836 */ /* 0x000fe20000000000 */
[-C--:B------:R-:W-:Y:S01]  /*d1060*/  ISETP.LT.AND P4, PT, R7, R14.reuse, !P3 ;  /* 0x0000000e0700720c */ /* 0x080fe20005f81270 */
[----:B------:R-:W3:Y:S01]  /*d1070*/  LDC R106, c[0x0][0x248] ;  /* 0x00009200ff6a7b82 */ /* 0x000ee20000000800 */
[----:B------:R4:W-:Y:S01]  /*d1080*/  @P2 STG.E desc[UR60][R102.64], R247 ;  /* 0x000000f766002986 */ /* 0x0009e2000c10193c */
[----:B------:R-:W-:-:S03]  /*d1090*/  ISETP.LT.AND P2, PT, R9, R14, !P1 ;  /* 0x0000000e0900720c */ /* 0x000fc60004f41270 */
[----:B-1----:R-:W2:Y:S01]  /*d10a0*/  LDL.LU R246, [R1+0xa60] ;  /* 0x000a600001f67983 */ /* 0x002ea20000300800 */
[----:B------:R-:W-:Y:S01]  /*d10b0*/  IMAD.WIDE R12, R0, 0x4, R2 ;  /* 0x00000004000c7825 */ /* 0x000fe200078e0202 */
[----:B------:R-:W-:Y:S02]  /*d10c0*/  ISETP.GE.AND P1, PT, R8, R15, PT ;  /* 0x0000000f0800720c */ /* 0x000fe40003f26270 */
[----:B----4-:R-:W-:Y:S01]  /*d10d0*/  IADD3 R10, R0, R104, RZ ;  /* 0x00000068000a7210 */ /* 0x010fe20007ffe0ff */
[----:B------:R-:W-:Y:S01]  /*d10e0*/  VIADD R8, R6, 0x131 ;  /* 0x0000013106087836 */ /* 0x000fe20000000000 */
[----:B------:R-:W-:Y:S01]  /*d10f0*/  ISETP.LT.AND P3, PT, R9, R14, !P3 ;  /* 0x0000000e0900720c */ /* 0x000fe20005f61270 */
[----:B------:R-:W1:Y:S01]  /*d1100*/  LDC R15, c[0x0][0x248] ;  /* 0x00009200ff0f7b82 */ /* 0x000e620000000800 */
[----:B------:R-:W4:Y:S01]  /*d1110*/  LDL.LU R247, [R1+0xf20] ;  /* 0x000f200001f77983 */ /* 0x000f220000300800 */
[----:B------:R-:W-:-:S04]  /*d1120*/  IMAD.WIDE R102, R0, 0x4, R4 ;  /* 0x0000000400667825 */ /* 0x000fc800078e0204 */
[----:B------:R-:W-:Y:S01]  /*d1130*/  IMAD.WIDE R100, R10, 0x4, R2 ;  /* 0x000000040a647825 */ /* 0x000fe200078e0202 */
[----:B------:R1:W-:Y:S01]  /*d1140*/  @P6 STG.E desc[UR60][R12.64], R250 ;  /* 0x000000fa0c006986 */ /* 0x0003e2000c10193c */
[----:B------:R-:W4:Y:S03]  /*d1150*/  LDC R104, c[0x0][0x22c] ;  /* 0x00008b00ff687b82 */ /* 0x000f260000000800 */
[----:B------:R3:W-:Y:S01]  /*d1160*/  @P2 STG.E desc[UR60][R102.64], R248 ;  /* 0x000000f866002986 */ /* 0x0007e2000c10193c */
[----:B------:R-:W-:-:S03]  /*d1170*/  ISETP.GE.AND P2, PT, R8, R92, PT ;  /* 0x0000005c0800720c */ /* 0x000fc60003f46270 */
[----:B------:R-:W4:Y:S04]  /*d1180*/  LDL.LU R92, [R1+0x2ea8] ;  /* 0x002ea800015c7983 */ /* 0x000f280000300800 */
[----:B-1----:R-:W4:Y:S04]  /*d1190*/  LDL.LU R250, [R1+0x660] ;  /* 0x0006600001fa7983 */ /* 0x002f280000300800 */
[----:B---3--:R-:W3:Y:S01]  /*d11a0*/  LDL.LU R248, [R1+0x650] ;  /* 0x0006500001f87983 */ /* 0x008ee20000300800 */
[----:B------:R-:W-:-:S03]  /*d11b0*/  IMAD.WIDE R12, R10, 0x4, R4 ;  /* 0x000000040a0c7825 */ /* 0x000fc600078e0204 */
[----:B------:R1:W-:Y:S04]  /*d11c0*/  @P4 STG.E desc[UR60][R100.64], R251 ;  /* 0x000000fb64004986 */ /* 0x0003e8000c10193c */
[----:B------:R1:W-:Y:S04]  /*d11d0*/  @P3 STG.E desc[UR60][R12.64], R249 ;  /* 0x000000f90c003986 */ /* 0x0003e8000c10193c */
[----:B-1----:R-:W3:Y:S04]  /*d11e0*/  LDL.LU R251, [R1+0xa64] ;  /* 0x000a640001fb7983 */ /* 0x002ee80000300800 */
[----:B------:R-:W3:Y:S01]  /*d11f0*/  LDL.LU R249, [R1+0xf24] ;  /* 0x000f240001f97983 */ /* 0x000ee20000300800 */
[----:B------:R-:W-:-:S02]  /*d1200*/  ISETP.LT.AND P6, PT, R7, R14, !P1 ;  /* 0x0000000e0700720c */ /* 0x000fc40004fc1270 */
[----:B------:R-:W-:Y:S02]  /*d1210*/  IADD3 R0, R10, R107, RZ ;  /* 0x0000006b0a007210 */ /* 0x000fe40007ffe0ff */
[-C--:B------:R-:W-:Y:S01]  /*d1220*/  ISETP.LT.AND P3, PT, R9, R14.reuse, !P1 ;  /* 0x0000000e0900720c */ /* 0x080fe20004f61270 */
[----:B------:R-:W-:Y:S01]  /*d1230*/  VIADD R8, R6, 0x132 ;  /* 0x0000013206087836 */ /* 0x000fe20000000000 */
[-C--:B------:R-:W-:Y:S01]  /*d1240*/  ISETP.LT.AND P4, PT, R7, R14.reuse, !P2 ;  /* 0x0000000e0700720c */ /* 0x080fe20005781270 */
[----:B------:R-:W-:Y:S01]  /*d1250*/  IMAD.WIDE R102, R0, 0x4, R2 ;  /* 0x0000000400667825 */ /* 0x000fe200078e0202 */
[----:B------:R-:W1:Y:S02]  /*d1260*/  LDC R107, c[0x0][0x248] ;  /* 0x00009200ff6b7b82 */ /* 0x000e640000000800 */
[----:B------:R-:W-:Y:S01]  /*d1270*/  ISETP.GE.AND P1, PT, R8, R105, PT ;  /* 0x000000690800720c */ /* 0x000fe20003f26270 */
[----:B------:R-:W-:Y:S01]  /*d1280*/  VIADD R8, R6, 0x133 ;  /* 0x0000013306087836 */ /* 0x000fe20000000000 */
[----:B------:R-:W-:-:S02]  /*d1290*/  ISETP.LT.AND P2, PT, R9, R14, !P2 ;  /* 0x0000000e0900720c */ /* 0x000fc40005741270 */
[----:B------:R-:W-:Y:S02]  /*d12a0*/  IADD3 R10, R0, R15, RZ ;  /* 0x0000000f000a7210 */ /* 0x000fe40007ffe0ff */
[----:B------:R-:W1:Y:S03]  /*d12b0*/  LDC R105, c[0x0][0x248] ;  /* 0x00009200ff697b82 */ /* 0x000e660000000800 */
[----:B------:R-:W-:Y:S01]  /*d12c0*/  IMAD.WIDE R12, R10, 0x4, R2 ;  /* 0x000000040a0c7825 */ /* 0x000fe200078e0202 */
[----:B--2---:R2:W-:Y:S01]  /*d12d0*/  @P6 STG.E desc[UR60][R102.64], R246 ;  /* 0x000000f666006986 */ /* 0x0045e2000c10193c */
[----:B------:R-:W-:-:S03]  /*d12e0*/  ISETP.LT.AND P6, PT, R7, R14, !P1 ;  /* 0x0000000e0700720c */ /* 0x000fc60004fc1270 */
[----:B------:R-:W1:Y:S01]  /*d12f0*/  LDC R15, c[0x0][0x22c] ;  /* 0x00008b00ff0f7b82 */ /* 0x000e620000000800 */
[----:B--2---:R-:W-:-:S05]  /*d1300*/  IMAD.WIDE R102, R0, 0x4, R4 ;  /* 0x0000000400667825 */ /* 0x004fca00078e0204 */
[----:B----4-:R2:W-:Y:S01]  /*d1310*/  @P3 STG.E desc[UR60][R102.64], R247 ;  /* 0x000000f766003986 */ /* 0x0105e2000c10193c */
[----:B------:R-:W-:-:S03]  /*d1320*/  ISETP.GE.AND P3, PT, R8, R93, PT ;  /* 0x0000005d0800720c */ /* 0x000fc60003f66270 */
[----:B------:R-:W4:Y:S01]  /*d1330*/  LDL.LU R93, [R1+0x2ea4] ;  /* 0x002ea400015d7983 */ /* 0x000f220000300800 */
[----:B------:R-:W-:-:S03]  /*d1340*/  IMAD.WIDE R100, R10, 0x4, R4 ;  /* 0x000000040a647825 */ /* 0x000fc600078e0204 */
[----:B------:R-:W4:Y:S04]  /*d1350*/  LDL.LU R243, [R1+0x664] ;  /* 0x0006640001f37983 */ /* 0x000f280000300800 */
[----:B------:R-:W4:Y:S01]  /*d1360*/  LDL.LU R235, [R1+0x654] ;  /* 0x0006540001eb7983 */ /* 0x000f220000300800 */
[----:B------:R-:W-:Y:S01]  /*d1370*/  IADD3 R0, R10, R106, RZ ;  /* 0x0000006a0a007210 */ /* 0x000fe20007ffe0ff */
[----:B------:R-:W-:Y:S01]  /*d1380*/  VIADD R8, R6, 0x134 ;  /* 0x0000013406087836 */ /* 0x000fe20000000000 */
[----:B------:R-:W4:Y:S01]  /*d1390*/  LDC R106, c[0x0][0x248] ;  /* 0x00009200ff6a7b82 */ /* 0x000f220000000800 */
[----:B------:R-:W4:Y:S02]  /*d13a0*/  LDL.LU R231, [R1+0xa68] ;  /* 0x000a680001e77983 */ /* 0x000f240000300800 */
[----:B--2---:R-:W-:-:S02]  /*d13b0*/  IMAD.WIDE R102, R0, 0x4, R2 ;  /* 0x0000000400667825 */ /* 0x004fc400078e0202 */
[----:B------:R-:W2:Y:S04]  /*d13c0*/  LDL.LU R246, [R1+0xf28] ;  /* 0x000f280001f67983 */ /* 0x000ea80000300800 */
[----:B------:R-:W2:Y:S04]  /*d13d0*/  LDL.LU R229, [R1+0x668] ;  /* 0x0006680001e57983 */ /* 0x000ea80000300800 */
[----:B------:R-:W2:Y:S04]  /*d13e0*/  LDL.LU R247, [R1+0x658] ;  /* 0x0006580001f77983 */ /* 0x000ea80000300800 */
[----:B------:R-:W-:Y:S04]  /*d13f0*/  @P4 STG.E desc[UR60][R12.64], R250 ;  /* 0x000000fa0c004986 */ /* 0x000fe8000c10193c */
[----:B---3--:R-:W-:Y:S01]  /*d1400*/  @P2 STG.E desc[UR60][R100.64], R248 ;  /* 0x000000f864002986 */ /* 0x008fe2000c10193c */
[----:B------:R-:W-:-:S02]  /*d1410*/  ISETP.LT.AND P2, PT, R9, R14, !P1 ;  /* 0x0000000e0900720c */ /* 0x000fc40004f41270 */
[----:B------:R-:W-:Y:S01]  /*d1420*/  ISETP.GE.AND P1, PT, R8, R104, PT ;  /* 0x000000680800720c */ /* 0x000fe20003f26270 */
[----:B------:R-:W-:Y:S01]  /*d1430*/  VIADD R8, R6, 0x135 ;  /* 0x0000013506087836 */ /* 0x000fe20000000000 */
[----:B------:R-:W3:Y:S01]  /*d1440*/  LDC R104, c[0x0][0x248] ;  /* 0x00009200ff687b82 */ /* 0x000ee20000000800 */
[----:B------:R1:W-:Y:S02]  /*d1450*/  @P6 STG.E desc[UR60][R102.64], R251 ;  /* 0x000000fb66006986 */ /* 0x0003e4000c10193c */
[----:B-1----:R-:W-:-:S06]  /*d1460*/  IMAD.WIDE R102, R0, 0x4, R4 ;  /* 0x0000000400667825 */ /* 0x002fcc00078e0204 */
[----:B------:R1:W-:Y:S01]  /*d1470*/  @P2 STG.E desc[UR60][R102.64], R249 ;  /* 0x000000f966002986 */ /* 0x0003e2000c10193c */
[----:B------:R-:W-:-:S03]  /*d1480*/  ISETP.GE.AND P2, PT, R8, R94, PT ;  /* 0x0000005e0800720c */ /* 0x000fc60003f46270 */
[----:B------:R-:W2:Y:S04]  /*d1490*/  LDL.LU R94, [R1+0x2ea0] ;  /* 0x002ea000015e7983 */ /* 0x000ea80000300800 */
[----:B------:R-:W2:Y:S04]  /*d14a0*/  LDL.LU R250, [R1+0xa6c] ;  /* 0x000a6c0001fa7983 */ /* 0x000ea80000300800 */
[----:B------:R-:W2:Y:S04]  /*d14b0*/  LDL.LU R248, [R1+0xf2c] ;  /* 0x000f2c0001f87983 */ /* 0x000ea80000300800 */
[----:B------:R-:W2:Y:S04]  /*d14c0*/  LDL.LU R251, [R1+0x66c] ;  /* 0x00066c0001fb7983 */ /* 0x000ea80000300800 */
[----:B-1----:R-:W2:Y:S01]  /*d14d0*/  LDL.LU R249, [R1+0x65c] ;  /* 0x00065c0001f97983 */ /* 0x002ea20000300800 */
[----:B------:R-:W-:-:S02]  /*d14e0*/  ISETP.LT.AND P4, PT, R7, R14, !P3 ;  /* 0x0000000e0700720c */ /* 0x000fc40005f81270 */
[-C--:B------:R-:W-:Y:S02]  /*d14f0*/  ISETP.LT.AND P3, PT, R9, R14.reuse, !P3 ;  /* 0x0000000e0900720c */ /* 0x080fe40005f61270 */
[----:B------:R-:W-:Y:S02]  /*d1500*/  IADD3 R10, R0, R105, RZ ;  /* 0x00000069000a7210 */ /* 0x000fe40007ffe0ff */
[----:B------:R-:W-:Y:S01]  /*d1510*/  ISETP.LT.AND P6, PT, R7, R14, !P1 ;  /* 0x0000000e0700720c */ /* 0x000fe20004fc1270 */
[----:B------:R-:W-:Y:S01]  /*d1520*/  VIADD R8, R6, 0x136 ;  /* 0x0000013606087836 */ /* 0x000fe20000000000 */
[----:B------:R-:W1:Y:S01]  /*d1530*/  LDC R105, c[0x0][0x22c] ;  /* 0x00008b00ff697b82 */ /* 0x000e620000000800 */
[C---:B------:R-:W-:Y:S01]  /*d1540*/  IMAD.WIDE R12, R10.reuse, 0x4, R2 ;  /* 0x000000040a0c7825 */ /* 0x040fe200078e0202 */
[----:B------:R-:W-:-:S03]  /*d1550*/  IADD3 R0, R10, R107, RZ ;  /* 0x0000006b0a007210 */ /* 0x000fc60007ffe0ff */
[----:B------:R-:W-:Y:S01]  /*d1560*/  IMAD.WIDE R100, R10, 0x4, R4 ;  /* 0x000000040a647825 */ /* 0x000fe200078e0204 */
[C---:B---3--:R-:W-:Y:S02]  /*d1570*/  IADD3 R10, R0.reuse, R104, RZ ;  /* 0x00000068000a7210 */ /* 0x048fe40007ffe0ff */
[----:B------:R-:W3:Y:S01]  /*d1580*/  LDC R107, c[0x0][0x248] ;  /* 0x00009200ff6b7b82 */ /* 0x000ee20000000800 */
[----:B------:R-:W-:-:S07]  /*d1590*/  IMAD.WIDE R102, R0, 0x4, R2 ;  /* 0x0000000400667825 */ /* 0x000fce00078e0202 */
[----:B------:R-:W3:Y:S01]  /*d15a0*/  LDC R104, c[0x0][0x22c] ;  /* 0x00008b00ff687b82 */ /* 0x000ee20000000800 */
[----:B----4-:R4:W-:Y:S01]  /*d15b0*/  @P4 STG.E desc[UR60][R12.64], R243 ;  /* 0x000000f30c004986 */ /* 0x0109e2000c10193c */
[----:B------:R-:W-:-:S03]  /*d15c0*/  ISETP.LT.AND P4, PT, R7, R14, !P2 ;  /* 0x0000000e0700720c */ /* 0x000fc60005781270 */
[----:B------:R4:W-:Y:S01]  /*d15d0*/  @P3 STG.E desc[UR60][R100.64], R235 ;  /* 0x000000eb64003986 */ /* 0x0009e2000c10193c */
[CC--:B------:R-:W-:Y:S02]  /*d15e0*/  ISETP.LT.AND P3, PT, R9.reuse, R14.reuse, !P1 ;  /* 0x0000000e0900720c */ /* 0x0c0fe40004f61270 */
[-C--:B------:R-:W-:Y:S02]  /*d15f0*/  ISETP.LT.AND P2, PT, R9, R14.reuse, !P2 ;  /* 0x0000000e0900720c */ /* 0x080fe40005741270 */
[----:B------:R-:W-:Y:S01]  /*d1600*/  ISETP.GE.AND P1, PT, R8, R15, PT ;  /* 0x0000000f0800720c */ /* 0x000fe20003f26270 */
[----:B------:R2:W-:Y:S01]  /*d1610*/  @P6 STG.E desc[UR60][R102.64], R231 ;  /* 0x000000e766006986 */ /* 0x0005e2000c10193c */
[----:B------:R-:W3:Y:S01]  /*d1620*/  LDC R15, c[0x0][0x248] ;  /* 0x00009200ff0f7b82 */ /* 0x000ee20000000800 */
[----:B------:R-:W-:Y:S01]  /*d1630*/  VIADD R8, R6, 0x137 ;  /* 0x0000013706087836 */ /* 0x000fe20000000000 */
[----:B------:R-:W-:Y:S01]  /*d1640*/  ISETP.LT.AND P6, PT, R7, R14, !P1 ;  /* 0x0000000e0700720c */ /* 0x000fe20004fc1270 */
[----:B----4-:R-:W-:-:S04]  /*d1650*/  IMAD.WIDE R12, R10, 0x4, R4 ;  /* 0x000000040a0c7825 */ /* 0x010fc800078e0204 */
[----:B------:R-:W-:-:S04]  /*d1660*/  IMAD.WIDE R100, R10, 0x4, R2 ;  /* 0x000000040a647825 */ /* 0x000fc800078e0202 */
[----:B--2---:R-:W-:Y:S01]  /*d1670*/  IMAD.WIDE R102, R0, 0x4, R4 ;  /* 0x0000000400667825 */ /* 0x004fe200078e0204 */
[----:B------:R-:W-:Y:S02]  /*d1680*/  IADD3 R0, R10, R106, RZ ;  /* 0x0000006a0a007210 */ /* 0x000fe40007ffe0ff */
[----:B------:R-:W2:Y:S02]  /*d1690*/  LDC R106, c[0x0][0x248] ;  /* 0x00009200ff6a7b82 */ /* 0x000ea40000000800 */
[----:B------:R4:W-:Y:S01]  /*d16a0*/  @P3 STG.E desc[UR60][R102.64], R246 ;  /* 0x000000f666003986 */ /* 0x0009e2000c10193c */
[----:B------:R-:W-:-:S03]  /*d16b0*/  ISETP.GE.AND P3, PT, R8, R96, PT ;  /* 0x000000600800720c */ /* 0x000fc60003f66270 */
[----:B------:R-:W-:Y:S04]  /*d16c0*/  @P4 STG.E desc[UR60][R100.64], R229 ;  /* 0x000000e564004986 */ /* 0x000fe8000c10193c */
[----:B------:R-:W2:Y:S04]  /*d16d0*/  LDL.LU R96, [R1+0x2e9c] ;  /* 0x002e9c0001607983 */ /* 0x000ea80000300800 */
[----:B------:R1:W-:Y:S01]  /*d16e0*/  @P2 STG.E desc[UR60][R12.64], R247 ;  /* 0x000000f70c002986 */ /* 0x0003e2000c10193c */
[----:B------:R-:W-:Y:S01]  /*d16f0*/  ISETP.LT.AND P2, PT, R9, R14, !P1 ;  /* 0x0000000e0900720c */ /* 0x000fe20004f41270 */
[----:B----4-:R-:W-:-:S02]  /*d1700*/  IMAD.WIDE R102, R0, 0x4, R2 ;  /* 0x0000000400667825 */ /* 0x010fc400078e0202 */
[----:B------:R-:W4:Y:S02]  /*d1710*/  LDL.LU R246, [R1+0xf40] ;  /* 0x000f400001f67983 */ /* 0x000f240000300800 */
[----:B------:R-:W-:Y:S01]  /*d1720*/  VIADD R8, R6, 0x138 ;  /* 0x0000013806087836 */ /* 0x000fe20000000000 */
[-C--:B------:R-:W-:Y:S01]  /*d1730*/  ISETP.LT.AND P4, PT, R7, R14.reuse, !P3 ;  /* 0x0000000e0700720c */ /* 0x080fe20005f81270 */
[----:B-1----:R-:W2:Y:S03]  /*d1740*/  LDL.LU R247, [R1+0xf50] ;  /* 0x000f500001f77983 */ /* 0x002ea60000300800 */
[----:B------:R-:W-:Y:S01]  /*d1750*/  ISETP.GE.AND P1, PT, R8, R105, PT ;  /* 0x000000690800720c */ /* 0x000fe20003f26270 */
[----:B------:R-:W-:Y:S01]  /*d1760*/  VIADD R8, R6, 0x139 ;  /* 0x0000013906087836 */ /* 0x000fe20000000000 */
[----:B---3--:R-:W-:Y:S01]  /*d1770*/  IADD3 R10, R0, R15, RZ ;  /* 0x0000000f000a7210 */ /* 0x008fe20007ffe0ff */
[----:B------:R-:W1:Y:S01]  /*d1780*/  LDC R105, c[0x0][0x248] ;  /* 0x00009200ff697b82 */ /* 0x000e620000000800 */
[----:B------:R-:W-:-:S03]  /*d1790*/  ISETP.LT.AND P3, PT, R9, R14, !P3 ;  /* 0x0000000e0900720c */ /* 0x000fc60005f61270 */
[----:B------:R-:W-:-:S04]  /*d17a0*/  IMAD.WIDE R100, R10, 0x4, R2 ;  /* 0x000000040a647825 */ /* 0x000fc800078e0202 */
[--C-:B------:R-:W-:Y:S01]  /*d17b0*/  IMAD.WIDE R12, R10, 0x4, R4.reuse ;  /* 0x000000040a0c7825 */ /* 0x100fe200078e0204 */
[----:B------:R-:W3:Y:S01]  /*d17c0*/  LDC R15, c[0x0][0x22c] ;  /* 0x00008b00ff0f7b82 */ /* 0x000ee20000000800 */
[----:B------:R1:W-:Y:S02]  /*d17d0*/  @P6 STG.E desc[UR60][R102.64], R250 ;  /* 0x000000fa66006986 */ /* 0x0003e4000c10193c */
[----:B-1----:R-:W-:-:S05]  /*d17e0*/  IMAD.WIDE R102, R0, 0x4, R4 ;  /* 0x0000000400667825 */ /* 0x002fca00078e0204 */
[----:B------:R1:W-:Y:S01]  /*d17f0*/  @P2 STG.E desc[UR60][R102.64], R248 ;  /* 0x000000f866002986 */ /* 0x0003e2000c10193c */
[----:B------:R-:W-:-:S03]  /*d1800*/  ISETP.GE.AND P2, PT, R8, R84, PT ;  /* 0x000000540800720c */ /* 0x000fc60003f46270 */
[----:B------:R-:W3:Y:S04]  /*d1810*/  LDL.LU R84, [R1+0x2e98] ;  /* 0x002e980001547983 */ /* 0x000ee80000300800 */
[----:B------:R-:W3:Y:S04]  /*d1820*/  LDL.LU R250, [R1+0xf30] ;  /* 0x000f300001fa7983 */ /* 0x000ee80000300800 */
[----:B-1----:R-:W3:Y:S04]  /*d1830*/  LDL.LU R248, [R1+0xa70] ;  /* 0x000a700001f87983 */ /* 0x002ee80000300800 */
        /* <DEDUP_REMOVED lines=8> */
[----:B------:R-:W-:Y:S01]  /*d18c0*/  ISETP.LT.AND P4, PT, R7, R14, !P2 ;  /* 0x0000000e0700720c */ /* 0x000fe20005781270 */
        /* <DEDUP_REMOVED lines=8> */
[----:B----4-:R4:W-:Y:S01]  /*d1950*/  @P6 STG.E desc[UR60][R102.64], R246 ;  /* 0x000000f666006986 */ /* 0x0109e2000c10193c */
[----:B------:R-:W-:-:S03]  /*d1960*/  ISETP.LT.AND P6, PT, R7, R14, !P1 ;  /* 0x0000000e0700720c */ /* 0x000fc60004fc1270 */
[----:B------:R-:W1:Y:S01]  /*d1970*/  LDC R105, c[0x0][0x22c] ;  /* 0x00008b00ff697b82 */ /* 0x000e620000000800 */
[----:B----4-:R-:W-:-:S05]  /*d1980*/  IMAD.WIDE R102, R0, 0x4, R4 ;  /* 0x0000000400667825 */ /* 0x010fca00078e0204 */
[----:B--2---:R2:W-:Y:S01]  /*d1990*/  @P3 STG.E desc[UR60][R102.64], R247 ;  /* 0x000000f766003986 */ /* 0x0045e2000c10193c */
        /* <DEDUP_REMOVED lines=13> */
[----:B---3--:R-:W-:Y:S04]  /*d1a70*/  @P4 STG.E desc[UR60][R12.64], R250 ;  /* 0x000000fa0c004986 */ /* 0x008fe8000c10193c */
[----:B------:R-:W-:Y:S01]  /*d1a80*/  @P2 STG.E desc[UR60][R100.64], R248 ;  /* 0x000000f864002986 */ /* 0x000fe2000c10193c */
        /* <DEDUP_REMOVED lines=14> */
[----:B------:R-:W-:Y:S02]  /*d1b70*/  ISETP.LT.AND P3, PT, R9, R14, !P3 ;  /* 0x0000000e0900720c */ /* 0x000fe40005f61270 */
        /* <DEDUP_REMOVED lines=9> */
[----:B------:R-:W-:Y:S01]  /*d1c10*/  IMAD.WIDE R102, R0, 0x4, R2 ;  /* 0x0000000400667825 */ /* 0x000fe200078e0202 */
[----:B----4-:R4:W-:Y:S01]  /*d1c20*/  @P4 STG.E desc[UR60][R12.64], R243 ;  /* 0x000000f30c004986 */ /* 0x0109e2000c10193c */
[----:B------:R-:W-:-:S05]  /*d1c30*/  ISETP.LT.AND P4, PT, R7, R14, !P2 ;  /* 0x0000000e0700720c */ /* 0x000fca0005781270 */
[----:B------:R-:W3:Y:S01]  /*d1c40*/  LDC R15, c[0x0][0x22c] ;  /* 0x00008b00ff0f7b82 */ /* 0x000ee20000000800 */
        /* <DEDUP_REMOVED lines=10> */
[----:B-1----:R-:W-:Y:S01]  /*d1cf0*/  IMAD.WIDE R102, R0, 0x4, R4 ;  /* 0x0000000400667825 */ /* 0x002fe200078e0204 */
[----:B------:R-:W-:Y:S02]  /*d1d00*/  IADD3 R0, R10, R106, RZ ;  /* 0x0000006a0a007210 */ /* 0x000fe40007ffe0ff */
[----:B------:R-:W1:Y:S02]  /*d1d10*/  LDC R106, c[0x0][0x248] ;  /* 0x00009200ff6a7b82 */ /* 0x000e640000000800 */
[----:B--2---:R2:W-:Y:S01]  /*d1d20*/  @P3 STG.E desc[UR60][R102.64], R246 ;  /* 0x000000f666003986 */ /* 0x0045e2000c10193c */
[----:B------:R-:W-:-:S03]  /*d1d30*/  ISETP.GE.AND P3, PT, R8, R87, PT ;  /* 0x000000570800720c */ /* 0x000fc60003f66270 */
[----:B------:R-:W-:Y:S04]  /*d1d40*/  @P4 STG.E desc[UR60][R12.64], R229 ;  /* 0x000000e50c004986 */ /* 0x000fe8000c10193c */
[----:B------:R-:W4:Y:S04]  /*d1d50*/  LDL.LU R87, [R1+0x2e8c] ;  /* 0x002e8c0001577983 */ /* 0x000f280000300800 */
[----:B------:R3:W-:Y:S01]  /*d1d60*/  @P2 STG.E desc[UR60][R100.64], R247 ;  /* 0x000000f764002986 */ /* 0x0007e2000c10193c */
[----:B------:R-:W-:Y:S01]  /*d1d70*/  ISETP.LT.AND P2, PT, R9, R14, !P1 ;  /* 0x0000000e0900720c */ /* 0x000fe20004f41270 */
[----:B--2---:R-:W-:-:S02]  /*d1d80*/  IMAD.WIDE R102, R0, 0x4, R2 ;  /* 0x0000000400667825 */ /* 0x004fc400078e0202 */
[----:B------:R-:W2:Y:S02]  /*d1d90*/  LDL.LU R246, [R1+0xa80] ;  /* 0x000a800001f67983 */ /* 0x000ea40000300800 */
[----:B------:R-:W-:Y:S01]  /*d1da0*/  VIADD R8, R6, 0x140 ;  /* 0x0000014006087836 */ /* 0x000fe20000000000 */
[----:B------:R-:W-:Y:S01]  /*d1db0*/  ISETP.LT.AND P4, PT, R7, R14, !P3 ;  /* 0x0000000e0700720c */ /* 0x000fe20005f81270 */
[----:B---3--:R-:W3:Y:S03]  /*d1dc0*/  LDL.LU R247, [R1+0xf60] ;  /* 0x000f600001f77983 */ /* 0x008ee60000300800 */
[----:B------:R-:W-:Y:S01]  /*d1dd0*/  ISETP.GE.AND P1, PT, R8, R104, PT ;  /* 0x000000680800720c */ /* 0x000fe20003f26270 */
[----:B------:R-:W-:Y:S01]  /*d1de0*/  VIADD R8, R6, 0x141 ;  /* 0x0000014106087836 */ /* 0x000fe20000000000 */
[----:B------:R-:W-:Y:S01]  /*d1df0*/  IADD3 R10, R0, R105, RZ ;  /* 0x00000069000a7210 */ /* 0x000fe20007ffe0ff */
[----:B------:R-:W1:Y:S01]  /*d1e00*/  LDC R104, c[0x0][0x248] ;  /* 0x00009200ff687b82 */ /* 0x000e620000000800 */
[----:B------:R-:W-:-:S03]  /*d1e10*/  ISETP.LT.AND P3, PT, R9, R14, !P3 ;  /* 0x0000000e0900720c */ /* 0x000fc60005f61270 */
[----:B------:R-:W-:-:S04]  /*d1e20*/  IMAD.WIDE R12, R10, 0x4, R2 ;  /* 0x000000040a0c7825 */ /* 0x000fc800078e0202 */
[--C-:B------:R-:W-:Y:S01]  /*d1e30*/  IMAD.WIDE R100, R10, 0x4, R4.reuse ;  /* 0x000000040a647825 */ /* 0x100fe200078e0204 */
[----:B------:R-:W4:Y:S01]  /*d1e40*/  LDC R105, c[0x0][0x22c] ;  /* 0x00008b00ff697b82 */ /* 0x000f220000000800 */
[----:B------:R1:W-:Y:S02]  /*d1e50*/  @P6 STG.E desc[UR60][R102.64], R250 ;  /* 0x000000fa66006986 */ /* 0x0003e4000c10193c */
[----:B-1----:R-:W-:-:S05]  /*d1e60*/  IMAD.WIDE R102, R0, 0x4, R4 ;  /* 0x0000000400667825 */ /* 0x002fca00078e0204 */
[----:B------:R1:W-:Y:S01]  /*d1e70*/  @P2 STG.E desc[UR60][R102.64], R248 ;  /* 0x000000f866002986 */ /* 0x0003e2000c10193c */
[----:B------:R-:W-:-:S03]  /*d1e80*/  ISETP.GE.AND P2, PT, R8, R88, PT ;  /* 0x000000580800720c */ /* 0x000fc60003f46270 */
[----:B------:R-:W4:Y:S04]  /*d1e90*/  LDL.LU R88, [R1+0x2e88] ;  /* 0x002e880001587983 */ /* 0x000f280000300800 */
[----:B------:R-:W4:Y:S04]  /*d1ea0*/  LDL.LU R250, [R1+0x680] ;  /* 0x0006800001fa7983 */ /* 0x000f280000300800 */
[----:B-1----:R-:W4:Y:S04]  /*d1eb0*/  LDL.LU R248, [R1+0x670] ;  /* 0x0006700001f87983 */ /* 0x002f280000300800 */
[----:B------:R1:W-:Y:S04]  /*d1ec0*/  @P4 STG.E desc[UR60][R12.64], R251 ;  /* 0x000000fb0c004986 */ /* 0x0003e8000c10193c */
[----:B------:R1:W-:Y:S04]  /*d1ed0*/  @P3 STG.E desc[UR60][R100.64], R249 ;  /* 0x000000f964003986 */ /* 0x0003e8000c10193c */
[----:B-1----:R-:W4:Y:S04]  /*d1ee0*/  LDL.LU R251, [R1+0xa84] ;  /* 0x000a840001fb7983 */ /* 0x002f280000300800 */
[----:B------:R-:W4:Y:S01]  /*d1ef0*/  LDL.LU R249, [R1+0xf64] ;  /* 0x000f640001f97983 */ /* 0x000f220000300800 */
        /* <DEDUP_REMOVED lines=11> */
[----:B------:R-:W1:Y:S01]  /*d1fb0*/  LDC R15, c[0x0][0x248] ;  /* 0x00009200ff0f7b82 */ /* 0x000e620000000800 */
[----:B--2---:R2:W-:Y:S02]  /*d1fc0*/  @P6 STG.E desc[UR60][R102.64], R246 ;  /* 0x000000f666006986 */ /* 0x0045e4000c10193c */
[----:B------:R-:W-:-:S05]  /*d1fd0*/  IMAD.WIDE R12, R10, 0x4, R2 ;  /* 0x000000040a0c7825 */ /* 0x000fca00078e0202 */
[----:B------:R-:W1:Y:S01]  /*d1fe0*/  LDC R104, c[0x0][0x22c] ;  /* 0x00008b00ff687b82 */ /* 0x000e620000000800 */
[----:B--2---:R-:W-:-:S05]  /*d1ff0*/  IMAD.WIDE R102, R0, 0x4, R4 ;  /* 0x0000000400667825 */ /* 0x004fca00078e0204 */
[----:B---3--:R2:W-:Y:S01]  /*d2000*/  @P3 STG.E desc[UR60][R102.64], R247 ;  /* 0x000000f766003986 */ /* 0x0085e2000c10193c */
[----:B------:R-:W-:-:S03]  /*d2010*/  ISETP.GE.AND P3, PT, R8, R89, PT ;  /* 0x000000590800720c */ /* 0x000fc60003f66270 */
[----:B------:R-:W3:Y:S01]  /*d2020*/  LDL.LU R89, [R1+0x2e84] ;  /* 0x002e840001597983 */ /* 0x000ee20000300800 */
[----:B------:R-:W-:-:S03]  /*d2030*/  ISETP.LT.AND P6, PT, R7, R14, !P1 ;  /* 0x0000000e0700720c */ /* 0x000fc60004fc1270 */
[----:B------:R-:W3:Y:S01]  /*d2040*/  LDL.LU R243, [R1+0x684] ;  /* 0x0006840001f37983 */ /* 0x000ee20000300800 */
[----:B------:R-:W-:-:S03]  /*d2050*/  IMAD.WIDE R100, R10, 0x4, R4 ;  /* 0x000000040a647825 */ /* 0x000fc600078e0204 */
[----:B------:R-:W3:Y:S01]  /*d2060*/  LDL.LU R235, [R1+0x674] ;  /* 0x0006740001eb7983 */ /* 0x000ee20000300800 */
[----:B------:R-:W-:Y:S01]  /*d2070*/  IADD3 R0, R10, R106, RZ ;  /* 0x0000006a0a007210 */ /* 0x000fe20007ffe0ff */
[----:B------:R-:W-:Y:S01]  /*d2080*/  VIADD R8, R6, 0x144 ;  /* 0x0000014406087836 */ /* 0x000fe20000000000 */
[----:B------:R-:W3:Y:S01]  /*d2090*/  LDC R106, c[0x0][0x248] ;  /* 0x00009200ff6a7b82 */ /* 0x000ee20000000800 */
[----:B------:R-:W3:Y:S02]  /*d20a0*/  LDL.LU R231, [R1+0xa88] ;  /* 0x000a880001e77983 */ /* 0x000ee40000300800 */
[----:B--2---:R-:W-:Y:S02]  /*d20b0*/  IMAD.WIDE R102, R0, 0x4, R2 ;  /* 0x0000000400667825 */ /* 0x004fe400078e0202 */
[----:B------:R-:W2:Y:S04]  /*d20c0*/  LDL.LU R246, [R1+0xf68] ;  /* 0x000f680001f67983 */ /* 0x000ea80000300800 */
[----:B------:R-:W2:Y:S04]  /*d20d0*/  LDL.LU R229, [R1+0x688] ;  /* 0x0006880001e57983 */ /* 0x000ea80000300800 */
[----:B------:R-:W2:Y:S04]  /*d20e0*/  LDL.LU R247, [R1+0x678] ;  /* 0x0006780001f77983 */ /* 0x000ea80000300800 */
[----:B----4-:R-:W-:Y:S04]  /*d20f0*/  @P4 STG.E desc[UR60][R12.64], R250 ;  /* 0x000000fa0c004986 */ /* 0x010fe8000c10193c */
[----:B------:R-:W-:Y:S01]  /*d2100*/  @P2 STG.E desc[UR60][R100.64], R248 ;  /* 0x000000f864002986 */ /* 0x000fe2000c10193c */
[----:B------:R-:W-:-:S02]  /*d2110*/  ISETP.LT.AND P2, PT, R9, R14, !P1 ;  /* 0x0000000e0900720c */ /* 0x000fc40004f41270 */
[----:B------:R-:W-:Y:S01]  /*d2120*/  ISETP.GE.AND P1, PT, R8, R105, PT ;  /* 0x000000690800720c */ /* 0x000fe20003f26270 */
[----:B------:R-:W-:Y:S01]  /*d2130*/  VIADD R8, R6, 0x145 ;  /* 0x0000014506087836 */ /* 0x000fe20000000000 */
[----:B------:R-:W4:Y:S01]  /*d2140*/  LDC R105, c[0x0][0x248] ;  /* 0x00009200ff697b82 */ /* 0x000f220000000800 */
        /* <DEDUP_REMOVED lines=18> */
[C---:B----4-:R-:W-:Y:S02]  /*d2270*/  IADD3 R10, R0.reuse, R105, RZ ;  /* 0x00000069000a7210 */ /* 0x050fe40007ffe0ff */
[----:B------:R-:W4:Y:S01]  /*d2280*/  LDC R107, c[0x0][0x248] ;  /* 0x00009200ff6b7b82 */ /* 0x000f220000000800 */
[----:B------:R-:W-:Y:S01]  /*d2290*/  IMAD.WIDE R102, R0, 0x4, R2 ;  /* 0x0000000400667825 */ /* 0x000fe200078e0202 */
[----:B---3--:R3:W-:Y:S01]  /*d22a0*/  @P4 STG.E desc[UR60][R12.64], R243 ;  /* 0x000000f30c004986 */ /* 0x0087e2000c10193c */
[----:B------:R-:W-:-:S05]  /*d22b0*/  ISETP.LT.AND P4, PT, R7, R14, !P2 ;  /* 0x0000000e0700720c */ /* 0x000fca0005781270 */
[----:B------:R-:W4:Y:S01]  /*d22c0*/  LDC R105, c[0x0][0x22c] ;  /* 0x00008b00ff697b82 */ /* 0x000f220000000800 */
[----:B------:R3:W-:Y:S01]  /*d22d0*/  @P3 STG.E desc[UR60][R100.64], R235 ;  /* 0x000000eb64003986 */ /* 0x0007e2000c10193c */
[CC--:B------:R-:W-:Y:S02]  /*d22e0*/  ISETP.LT.AND P3, PT, R9.reuse, R14.reuse, !P1 ;  /* 0x0000000e0900720c */ /* 0x0c0fe40004f61270 */
[----:B------:R-:W-:Y:S02]  /*d22f0*/  ISETP.LT.AND P2, PT, R9, R14, !P2 ;  /* 0x0000000e0900720c */ /* 0x000fe40005741270 */
[----:B------:R-:W-:Y:S01]  /*d2300*/  ISETP.GE.AND P1, PT, R8, R104, PT ;  /* 0x000000680800720c */ /* 0x000fe20003f26270 */
[----:B------:R1:W-:Y:S01]  /*d2310*/  @P6 STG.E desc[UR60][R102.64], R231 ;  /* 0x000000e766006986 */ /* 0x0003e2000c10193c */
[----:B------:R-:W4:Y:S01]  /*d2320*/  LDC R104, c[0x0][0x248] ;  /* 0x00009200ff687b82 */ /* 0x000f220000000800 */
[----:B------:R-:W-:Y:S01]  /*d2330*/  VIADD R8, R6, 0x147 ;  /* 0x0000014706087836 */ /* 0x000fe20000000000 */
[----:B------:R-:W-:Y:S01]  /*d2340*/  ISETP.LT.AND P6, PT, R7, R14, !P1 ;  /* 0x0000000e0700720c */ /* 0x000fe20004fc1270 */
[----:B---3--:R-:W-:-:S04]  /*d2350*/  IMAD.WIDE R12, R10, 0x4, R4 ;  /* 0x000000040a0c7825 */ /* 0x008fc800078e0204 */
[----:B------:R-:W-:-:S04]  /*d2360*/  IMAD.WIDE R100, R10, 0x4, R2 ;  /* 0x000000040a647825 */ /* 0x000fc800078e0202 */
[----:B-1----:R-:W-:Y:S01]  /*d2370*/  IMAD.WIDE R102, R0, 0x4, R4 ;  /* 0x0000000400667825 */ /* 0x002fe200078e0204 */
[----:B------:R-:W-:Y:S02]  /*d2380*/  IADD3 R0, R10, R106, RZ ;  /* 0x0000006a0a007210 */ /* 0x000fe40007ffe0ff */
[----:B------:R-:W1:Y:S02]  /*d2390*/  LDC R106, c[0x0][0x248] ;  /* 0x00009200ff6a7b82 */ /* 0x000e640000000800 */
[----:B--2---:R2:W-:Y:S01]  /*d23a0*/  @P3 STG.E desc[UR60][R102.64], R246 ;  /* 0x000000f666003986 */ /* 0x0045e2000c10193c */
[----:B------:R-:W-:-:S03]  /*d23b0*/  ISETP.GE.AND P3, PT, R8, R91, PT ;  /* 0x0000005b0800720c */ /* 0x000fc60003f66270 */
[----:B------:R-:W-:Y:S04]  /*d23c0*/  @P4 STG.E desc[UR60][R100.64], R229 ;  /* 0x000000e564004986 */ /* 0x000fe8000c10193c */
[----:B------:R-:W3:Y:S04]  /*d23d0*/  LDL.LU R91, [R1+0x2e7c] ;  /* 0x002e7c00015b7983 */ /* 0x000ee80000300800 */
[----:B------:R4:W-:Y:S01]  /*d23e0*/  @P2 STG.E desc[UR60][R12.64], R247 ;  /* 0x000000f70c002986 */ /* 0x0009e2000c10193c */
[----:B------:R-:W-:Y:S01]  /*d23f0*/  ISETP.LT.AND P2, PT, R9, R14, !P1 ;  /* 0x0000000e0900720c */ /* 0x000fe20004f41270 */
[----:B--2---:R-:W-:-:S02]  /*d2400*/  IMAD.WIDE R102, R0, 0x4, R2 ;  /* 0x0000000400667825 */ /* 0x004fc400078e0202 */
[----:B------:R-:W2:Y:S02]  /*d2410*/  LDL.LU R246, [R1+0xf80] ;  /* 0x000f800001f67983 */ /* 0x000ea40000300800 */
[----:B------:R-:W-:Y:S01]  /*d2420*/  VIADD R8, R6, 0x148 ;  /* 0x0000014806087836 */ /* 0x000fe20000000000 */
[----:B------:R-:W-:Y:S01]  /*d2430*/  ISETP.LT.AND P4, PT, R7, R14, !P3 ;  /* 0x0000000e0700720c */ /* 0x000fe20005f81270 */
[----:B----4-:R-:W4:Y:S03]  /*d2440*/  LDL.LU R247, [R1+0xf90] ;  /* 0x000f900001f77983 */ /* 0x010f260000300800 */
[----:B------:R-:W-:Y:S01]  /*d2450*/  ISETP.GE.AND P1, PT, R8, R15, PT ;  /* 0x0000000f0800720c */ /* 0x000fe20003f26270 */
[----:B------:R-:W-:Y:S01]  /*d2460*/  VIADD R8, R6, 0x149 ;  /* 0x0000014906087836 */ /* 0x000fe20000000000 */
[----:B------:R-:W-:Y:S01]  /*d2470*/  IADD3 R10, R0, R104, RZ ;  /* 0x00000068000a7210 */ /* 0x000fe20007ffe0ff */
        /* <DEDUP_REMOVED lines=32> */
[----:B----4-:R2:W-:Y:S01]  /*d2680*/  @P3 STG.E desc[UR60][R102.64], R247 ;  /* 0x000000f766003986 */ /* 0x0105e2000c10193c */
[----:B------:R-:W-:-:S03]  /*d2690*/  ISETP.GE.AND P3, PT, R8, R77, PT ;  /* 0x0000004d0800720c */ /* 0x000fc60003f66270 */
[----:B------:R-:W4:Y:S01]  /*d26a0*/  LDL.LU R77, [R1+0x2e74] ;  /* 0x002e7400014d7983 */ /* 0x000f220000300800 */
[----:B------:R-:W-:-:S03]  /*d26b0*/  ISETP.LT.AND P6, PT, R7, R14, !P1 ;  /* 0x0000000e0700720c */ /* 0x000fc60004fc1270 */
[----:B------:R-:W4:Y:S01]  /*d26c0*/  LDL.LU R243, [R1+0xf74] ;  /* 0x000f740001f37983 */ /* 0x000f220000300800 */
[----:B------:R-:W-:-:S03]  /*d26d0*/  IMAD.WIDE R100, R10, 0x4, R4 ;  /* 0x000000040a647825 */ /* 0x000fc600078e0204 */
[----:B------:R-:W4:Y:S01]  /*d26e0*/  LDL.LU R235, [R1+0xa94] ;  /* 0x000a940001eb7983 */ /* 0x000f220000300800 */
[----:B------:R-:W-:Y:S01]  /*d26f0*/  IADD3 R0, R10, R106, RZ ;  /* 0x0000006a0a007210 */ /* 0x000fe20007ffe0ff */
[----:B------:R-:W-:Y:S01]  /*d2700*/  VIADD R8, R6, 0x14c ;  /* 0x0000014c06087836 */ /* 0x000fe20000000000 */
[----:B------:R-:W4:Y:S01]  /*d2710*/  LDC R106, c[0x0][0x248] ;  /* 0x00009200ff6a7b82 */ /* 0x000f220000000800 */
[----:B------:R-:W4:Y:S02]  /*d2720*/  LDL.LU R231, [R1+0xf88] ;  /* 0x000f880001e77983 */ /* 0x000f240000300800 */
[----:B--2---:R-:W-:Y:S02]  /*d2730*/  IMAD.WIDE R102, R0, 0x4, R2 ;  /* 0x0000000400667825 */ /* 0x004fe400078e0202 */
        /* <DEDUP_REMOVED lines=27> */
[----:B----4-:R4:W-:Y:S01]  /*d28f0*/  @P4 STG.E desc[UR60][R12.64], R243 ;  /* 0x000000f30c004986 */ /* 0x0109e2000c10193c */
[-C--:B------:R-:W-:Y:S01]  /*d2900*/  ISETP.LT.AND P4, PT, R7, R14.reuse, !P2 ;  /* 0x0000000e0700720c */ /* 0x080fe20005781270 */
[----:B------:R-:W1:Y:S02]  /*d2910*/  LDC R107, c[0x0][0x248] ;  /* 0x00009200ff6b7b82 */ /* 0x000e640000000800 */
[----:B------:R4:W-:Y:S01]  /*d2920*/  @P3 STG.E desc[UR60][R100.64], R235 ;  /* 0x000000eb64003986 */ /* 0x0009e2000c10193c */
[CC--:B------:R-:W-:Y:S01]  /*d2930*/  ISETP.LT.AND P3, PT, R9.reuse, R14.reuse, !P1 ;  /* 0x0000000e0900720c */ /* 0x0c0fe20004f61270 */
[C---:B------:R-:W-:Y:S01]  /*d2940*/  IMAD.WIDE R102, R0.reuse, 0x4, R2 ;  /* 0x0000000400667825 */ /* 0x040fe200078e0202 */
[----:B------:R-:W-:Y:S02]  /*d2950*/  ISETP.LT.AND P2, PT, R9, R14, !P2 ;  /* 0x0000000e0900720c */ /* 0x000fe40005741270 */
[----:B---3--:R-:W-:-:S02]  /*d2960*/  IADD3 R10, R0, R104, RZ ;  /* 0x00000068000a7210 */ /* 0x008fc40007ffe0ff */
[----:B------:R-:W-:Y:S01]  /*d2970*/  ISETP.GE.AND P1, PT, R8, R15, PT ;  /* 0x0000000f0800720c */ /* 0x000fe20003f26270 */
[----:B------:R3:W-:Y:S01]  /*d2980*/  @P6 STG.E desc[UR60][R102.64], R231 ;  /* 0x000000e766006986 */ /* 0x0007e2000c10193c */
[----:B------:R-:W1:Y:S01]  /*d2990*/  LDC R15, c[0x0][0x248] ;  /* 0x00009200ff0f7b82 */ /* 0x000e620000000800 */
[----:B------:R-:W-:Y:S01]  /*d29a0*/  VIADD R8, R6, 0x14f ;  /* 0x0000014f06087836 */ /* 0x000fe20000000000 */
[----:B------:R-:W-:Y:S01]  /*d29b0*/  ISETP.LT.AND P6, PT, R7, R14, !P1 ;  /* 0x0000000e0700720c */ /* 0x000fe20004fc1270 */
[----:B----4-:R-:W-:-:S04]  /*d29c0*/  IMAD.WIDE R12, R10, 0x4, R2 ;  /* 0x000000040a0c7825 */ /* 0x010fc800078e0202 */
[--C-:B------:R-:W-:Y:S01]  /*d29d0*/  IMAD.WIDE R100, R10, 0x4, R4.reuse ;  /* 0x000000040a647825 */ /* 0x100fe200078e0204 */
[----:B------:R-:W4:Y:S03]  /*d29e0*/  LDC R104, c[0x0][0x22c] ;  /* 0x00008b00ff687b82 */ /* 0x000f260000000800 */
[----:B---3--:R-:W-:Y:S01]  /*d29f0*/  IMAD.WIDE R102, R0, 0x4, R4 ;  /* 0x0000000400667825 */ /* 0x008fe200078e0204 */
[----:B------:R-:W-:-:S04]  /*d2a00*/  IADD3 R0, R10, R106, RZ ;  /* 0x0000006a0a007210 */ /* 0x000fc80007ffe0ff */
[----:B--2---:R2:W-:Y:S01]  /*d2a10*/  @P3 STG.E desc[UR60][R102.64], R246 ;  /* 0x000000f666003986 */ /* 0x0045e2000c10193c */
[----:B------:R-:W-:Y:S01]  /*d2a20*/  ISETP.GE.AND P3, PT, R8, R80, PT ;  /* 0x000000500800720c */ /* 0x000fe20003f66270 */
[----:B------:R-:W3:Y:S02]  /*d2a30*/  LDC R106, c[0x0][0x248] ;  /* 0x00009200ff6a7b82 */ /* 0x000ee40000000800 */
[----:B------:R-:W-:Y:S04]  /*d2a40*/  @P4 STG.E desc[UR60][R12.64], R229 ;  /* 0x000000e50c004986 */ /* 0x000fe8000c10193c */
[----:B------:R-:W3:Y:S04]  /*d2a50*/  LDL.LU R80, [R1+0x2e6c] ;  /* 0x002e6c0001507983 */ /* 0x000ee80000300800 */
[----:B------:R1:W-:Y:S01]  /*d2a60*/  @P2 STG.E desc[UR60][R100.64], R247 ;  /* 0x000000f764002986 */ /* 0x0003e2000c10193c */
[----:B------:R-:W-:Y:S01]  /*d2a70*/  ISETP.LT.AND P2, PT, R9, R14, !P1 ;  /* 0x0000000e0900720c */ /* 0x000fe20004f41270 */
[----:B--2---:R-:W-:-:S02]  /*d2a80*/  IMAD.WIDE R102, R0, 0x4, R2 ;  /* 0x0000000400667825 */ /* 0x004fc400078e0202 */
[----:B------:R-:W2:Y:S02]  /*d2a90*/  LDL.LU R246, [R1+0xaa0] ;  /* 0x000aa00001f67983 */ /* 0x000ea40000300800 */
[----:B------:R-:W-:Y:S01]  /*d2aa0*/  VIADD R8, R6, 0x150 ;  /* 0x0000015006087836 */ /* 0x000fe20000000000 */
[-C--:B------:R-:W-:Y:S01]  /*d2ab0*/  ISETP.LT.AND P4, PT, R7, R14.reuse, !P3 ;  /* 0x0000000e0700720c */ /* 0x080fe20005f81270 */
[----:B-1----:R-:W3:Y:S03]  /*d2ac0*/  LDL.LU R247, [R1+0xfa0] ;  /* 0x000fa00001f77983 */ /* 0x002ee60000300800 */
        /* <DEDUP_REMOVED lines=9> */
[----:B----4-:R-:W-:-:S05]  /*d2b60*/  IMAD.WIDE R102, R0, 0x4, R4 ;  /* 0x0000000400667825 */ /* 0x010fca00078e0204 */
[----:B------:R4:W-:Y:S01]  /*d2b70*/  @P2 STG.E desc[UR60][R102.64], R248 ;  /* 0x000000f866002986 */ /* 0x0009e2000c10193c */
[----:B------:R-:W-:-:S03]  /*d2b80*/  ISETP.GE.AND P2, PT, R8, R68, PT ;  /* 0x000000440800720c */ /* 0x000fc60003f46270 */
[----:B------:R-:W3:Y:S04]  /*d2b90*/  LDL.LU R68, [R1+0x2e68] ;  /* 0x002e680001447983 */ /* 0x000ee80000300800 */
[----:B------:R-:W3:Y:S04]  /*d2ba0*/  LDL.LU R250, [R1+0x6a0] ;  /* 0x0006a00001fa7983 */ /* 0x000ee80000300800 */
[----:B----4-:R-:W4:Y:S04]  /*d2bb0*/  LDL.LU R248, [R1+0x690] ;  /* 0x0006900001f87983 */ /* 0x010f280000300800 */
        /* <DEDUP_REMOVED lines=35> */
[----:B------:R-:W-:Y:S04]  /*d2df0*/  @P4 STG.E desc[UR60][R12.64], R250 ;  /* 0x000000fa0c004986 */ /* 0x000fe8000c10193c */
[----:B----4-:R-:W-:Y:S01]  /*d2e00*/  @P2 STG.E desc[UR60][R100.64], R248 ;  /* 0x000000f864002986 */ /* 0x010fe2000c10193c */
        /* <DEDUP_REMOVED lines=22> */
[----:B---3--:R-:W-:Y:S01]  /*d2f70*/  @P4 STG.E desc[UR60][R12.64], R243 ;  /* 0x000000f30c004986 */ /* 0x008fe2000c10193c */
[-C--:B------:R-:W-:Y:S01]  /*d2f80*/  ISETP.LT.AND P4, PT, R7, R14.reuse, !P2 ;  /* 0x0000000e0700720c */ /* 0x080fe20005781270 */
[----:B------:R-:W3:Y:S02]  /*d2f90*/  LDC R107, c[0x0][0x248] ;  /* 0x00009200ff6b7b82 */ /* 0x000ee40000000800 */
[----:B------:R4:W-:Y:S01]  /*d2fa0*/  @P3 STG.E desc[UR60][R100.64], R235 ;  /* 0x000000eb64003986 */ /* 0x0009e2000c10193c */
[CC--:B------:R-:W-:Y:S01]  /*d2fb0*/  ISETP.LT.AND P3, PT, R9.reuse, R14.reuse, !P1 ;  /* 0x0000000e0900720c */ /* 0x0c0fe20004f61270 */
[C---:B------:R-:W-:Y:S01]  /*d2fc0*/  IMAD.WIDE R102, R0.reuse, 0x4, R2 ;  /* 0x0000000400667825 */ /* 0x040fe200078e0202 */
[----:B------:R-:W-:Y:S02]  /*d2fd0*/  ISETP.LT.AND P2, PT, R9, R14, !P2 ;  /* 0x0000000e0900720c */ /* 0x000fe40005741270 */
[----:B----4-:R-:W-:-:S02]  /*d2fe0*/  IADD3 R10, R0, R15, RZ ;  /* 0x0000000f000a7210 */ /* 0x010fc40007ffe0ff */
[----:B------:R-:W-:Y:S01]  /*d2ff0*/  ISETP.GE.AND P1, PT, R8, R105, PT ;  /* 0x000000690800720c */ /* 0x000fe20003f26270 */
[----:B------:R4:W-:Y:S01]  /*d3000*/  @P6 STG.E desc[UR60][R102.64], R231 ;  /* 0x000000e766006986 */ /* 0x0009e2000c10193c */
[----:B------:R-:W3:Y:S01]  /*d3010*/  LDC R105, c[0x0][0x248] ;  /* 0x00009200ff697b82 */ /* 0x000ee20000000800 */
[----:B------:R-:W-:Y:S01]  /*d3020*/  VIADD R8, R6, 0x157 ;  /* 0x0000015706087836 */ /* 0x000fe20000000000 */
[----:B------:R-:W-:Y:S01]  /*d3030*/  ISETP.LT.AND P6, PT, R7, R14, !P1 ;  /* 0x0000000e0700720c */ /* 0x000fe20004fc1270 */
[----:B------:R-:W-:-:S04]  /*d3040*/  IMAD.WIDE R100, R10, 0x4, R2 ;  /* 0x000000040a647825 */ /* 0x000fc800078e0202 */
[--C-:B------:R-:W-:Y:S01]  /*d3050*/  IMAD.WIDE R12, R10, 0x4, R4.reuse ;  /* 0x000000040a0c7825 */ /* 0x100fe200078e0204 */
[----:B------:R-:W3:Y:S03]  /*d3060*/  LDC R15, c[0x0][0x22c] ;  /* 0x00008b00ff0f7b82 */ /* 0x000ee60000000800 */
[----:B----4-:R-:W-:Y:S01]  /*d3070*/  IMAD.WIDE R102, R0, 0x4, R4 ;  /* 0x0000000400667825 */ /* 0x010fe200078e0204 */
[----:B------:R-:W-:-:S04]  /*d3080*/  IADD3 R0, R10, R106, RZ ;  /* 0x0000006a0a007210 */ /* 0x000fc80007ffe0ff */
[----:B--2---:R2:W-:Y:S01]  /*d3090*/  @P3 STG.E desc[UR60][R102.64], R246 ;  /* 0x000000f666003986 */ /* 0x0045e2000c10193c */
[----:B------:R-:W-:Y:S01]  /*d30a0*/  ISETP.GE.AND P3, PT, R8, R71, PT ;  /* 0x000000470800720c */ /* 0x000fe20003f66270 */
[----:B------:R-:W4:Y:S02]  /*d30b0*/  LDC R106, c[0x0][0x248] ;  /* 0x00009200ff6a7b82 */ /* 0x000f240000000800 */
        /* <DEDUP_REMOVED lines=8> */
[----:B-1----:R-:W4:Y:S03]  /*d3140*/  LDL.LU R247, [R1+0xfd0] ;  /* 0x000fd00001f77983 */ /* 0x002f260000300800 */
        /* <DEDUP_REMOVED lines=206> */
[-C--:B------:R-:W-:Y:S01]  /*d3e30*/  ISETP.LT.AND P4, PT, R7, R14.reuse, !P3 ;  /* 0x0000000e0700720c */ /* 0x080fe20005f81270 */
        /* <DEDUP_REMOVED lines=382> */
[----:B------:R-:W1:Y:S02]  /*d5620*/  LDC R104, c[0x0][0x22c] ;  /* 0x00008b00ff687b82 */ /* 0x000e640000000800 */
[C---:B------:R-:W-:Y:S01]  /*d5630*/  IMAD.WIDE R12, R10.reuse, 0x4, R2 ;  /* 0x000000040a0c7825 */ /* 0x040fe200078e0202 */
[----:B------:R-:W-:-:S03]  /*d5640*/  IADD3 R0, R10, R107, RZ ;  /* 0x0000006b0a007210 */ /* 0x000fc60007ffe0ff */
[----:B------:R-:W-:Y:S01]  /*d5650*/  IMAD.WIDE R100, R10, 0x4, R4 ;  /* 0x000000040a647825 */ /* 0x000fe200078e0204 */
[----:B---3--:R-:W-:Y:S03]  /*d5660*/  @P4 STG.E desc[UR60][R12.64], R243 ;  /* 0x000000f30c004986 */ /* 0x008fe6000c10193c */
[----:B------:R-:W-:Y:S01]  /*d5670*/  VIADD R8, R6, 0x186 ;  /* 0x0000018606087836 */ /* 0x000fe20000000000 */
[-C--:B------:R-:W-:Y:S01]  /*d5680*/  ISETP.LT.AND P4, PT, R7, R14.reuse, !P2 ;  /* 0x0000000e0700720c */ /* 0x080fe20005781270 */
[----:B------:R-:W3:Y:S01]  /*d5690*/  LDC R107, c[0x0][0x248] ;  /* 0x00009200ff6b7b82 */ /* 0x000ee20000000800 */
[----:B------:R4:W-:Y:S01]  /*d56a0*/  @P3 STG.E desc[UR60][R100.64], R235 ;  /* 0x000000eb64003986 */ /* 0x0009e2000c10193c */
[CC--:B------:R-:W-:Y:S01]  /*d56b0*/  ISETP.LT.AND P3, PT, R9.reuse, R14.reuse, !P1 ;  /* 0x0000000e0900720c */ /* 0x0c0fe20004f61270 */
[----:B------:R-:W-:Y:S01]  /*d56c0*/  IMAD.WIDE R102, R0, 0x4, R2 ;  /* 0x0000000400667825 */ /* 0x000fe200078e0202 */
[----:B------:R-:W-:-:S02]  /*d56d0*/  ISETP.LT.AND P2, PT, R9, R14, !P2 ;  /* 0x0000000e0900720c */ /* 0x000fc40005741270 */
[----:B----4-:R-:W-:Y:S02]  /*d56e0*/  IADD3 R10, R0, R15, RZ ;  /* 0x0000000f000a7210 */ /* 0x010fe40007ffe0ff */
[----:B------:R-:W-:Y:S01]  /*d56f0*/  ISETP.GE.AND P1, PT, R8, R105, PT ;  /* 0x000000690800720c */ /* 0x000fe20003f26270 */
[----:B------:R4:W-:Y:S01]  /*d5700*/  @P6 STG.E desc[UR60][R102.64], R231 ;  /* 0x000000e766006986 */ /* 0x0009e2000c10193c */
[----:B------:R-:W-:Y:S01]  /*d5710*/  VIADD R8, R6, 0x187 ;  /* 0x0000018706087836 */ /* 0x000fe20000000000 */
[----:B------:R-:W3:Y:S01]  /*d5720*/  LDC R105, c[0x0][0x248] ;  /* 0x00009200ff697b82 */ /* 0x000ee20000000800 */
[----:B------:R-:W-:Y:S01]  /*d5730*/  ISETP.LT.AND P6, PT, R7, R14, !P1 ;  /* 0x0000000e0700720c */ /* 0x000fe20004fc1270 */
[----:B------:R-:W-:-:S04]  /*d5740*/  IMAD.WIDE R100, R10, 0x4, R2 ;  /* 0x000000040a647825 */ /* 0x000fc800078e0202 */
[--C-:B------:R-:W-:Y:S02]  /*d5750*/  IMAD.WIDE R12, R10, 0x4, R4.reuse ;  /* 0x000000040a0c7825 */ /* 0x100fe400078e0204 */
[----:B------:R-:W3:Y:S02]  /*d5760*/  LDC R15, c[0x0][0x22c] ;  /* 0x00008b00ff0f7b82 */ /* 0x000ee40000000800 */
        /* <DEDUP_REMOVED lines=11> */
[----:B------:R-:W-:Y:S02]  /*d5820*/  VIADD R8, R6, 0x188 ;  /* 0x0000018806087836 */ /* 0x000fe40000000000 */
[----:B-1----:R-:W4:Y:S03]  /*d5830*/  LDL.LU R247, [R1+0x710] ;  /* 0x0007100001f77983 */ /* 0x002f260000300800 */
[----:B------:R-:W-:Y:S01]  /*d5840*/  ISETP.GE.AND P1, PT, R8, R104, PT ;  /* 0x000000680800720c */ /* 0x000fe20003f26270 */
[----:B------:R-:W-:Y:S01]  /*d5850*/  VIADD R8, R6, 0x189 ;  /* 0x0000018906087836 */ /* 0x000fe20000000000 */
[-C--:B------:R-:W-:Y:S01]  /*d5860*/  ISETP.LT.AND P4, PT, R7, R14.reuse, !P3 ;  /* 0x0000000e0700720c */ /* 0x080fe20005f81270 */
[----:B------:R-:W1:Y:S01]  /*d5870*/  LDC R104, c[0x0][0x248] ;  /* 0x00009200ff687b82 */ /* 0x000e620000000800 */
[----:B------:R-:W-:-:S02]  /*d5880*/  ISETP.LT.AND P3, PT, R9, R14, !P3 ;  /* 0x0000000e0900720c */ /* 0x000fc40005f61270 */
[----:B---3--:R-:W-:-:S05]  /*d5890*/  IADD3 R10, R0, R105, RZ ;  /* 0x00000069000a7210 */ /* 0x008fca0007ffe0ff */
[C---:B------:R-:W-:Y:S01]  /*d58a0*/  IMAD.WIDE R100, R10.reuse, 0x4, R2 ;  /* 0x000000040a647825 */ /* 0x040fe200078e0202 */
[----:B------:R-:W3:Y:S03]  /*d58b0*/  LDC R105, c[0x0][0x248] ;  /* 0x00009200ff697b82 */ /* 0x000ee60000000800 */
[--C-:B------:R-:W-:Y:S01]  /*d58c0*/  IMAD.WIDE R12, R10, 0x4, R4.reuse ;  /* 0x000000040a0c7825 */ /* 0x100fe200078e0204 */
[----:B------:R1:W-:Y:S03]  /*d58d0*/  @P6 STG.E desc[UR60][R102.64], R250 ;  /* 0x000000fa66006986 */ /* 0x0003e6000c10193c */
        /* <DEDUP_REMOVED lines=14> */
[----:B------:R-:W1:Y:S01]  /*d59c0*/  LDC R10, c[0x0][0x22c] ;  /* 0x00008b00ff0a7b82 */ /* 0x000e620000000800 */
[----:B------:R-:W-:Y:S01]  /*d59d0*/  IMAD.WIDE R102, R0, 0x4, R2 ;  /* 0x0000000400667825 */ /* 0x000fe200078e0202 */
[-C--:B------:R-:W-:Y:S02]  /*d59e0*/  ISETP.LT.AND P4, PT, R7, R14.reuse, !P2 ;  /* 0x0000000e0700720c */ /* 0x080fe40005781270 */
[----:B------:R-:W-:Y:S01]  /*d59f0*/  ISETP.GE.AND P1, PT, R8, R15, PT ;  /* 0x0000000f0800720c */ /* 0x000fe20003f26270 */
[----:B------:R-:W-:Y:S01]  /*d5a00*/  VIADD R8, R6, 0x18b ;  /* 0x0000018b06087836 */ /* 0x000fe20000000000 */
[----:B------:R-:W-:-:S02]  /*d5a10*/  ISETP.LT.AND P2, PT, R9, R14, !P2 ;  /* 0x0000000e0900720c */ /* 0x000fc40005741270 */
[----:B------:R-:W-:Y:S01]  /*d5a20*/  IADD3 R100, R0, R104, RZ ;  /* 0x0000006800647210 */ /* 0x000fe20007ffe0ff */
[----:B------:R-:W1:Y:S01]  /*d5a30*/  LDC R15, c[0x0][0x248] ;  /* 0x00009200ff0f7b82 */ /* 0x000e620000000800 */
[----:B--2---:R2:W-:Y:S03]  /*d5a40*/  @P6 STG.E desc[UR60][R102.64], R246 ;  /* 0x000000f666006986 */ /* 0x0045e6000c10193c */
[----:B------:R-:W-:-:S04]  /*d5a50*/  IMAD.WIDE R12, R100, 0x4, R2 ;  /* 0x00000004640c7825 */ /* 0x000fc800078e0202 */
[----:B------:R-:W1:Y:S01]  /*d5a60*/  LDC R104, c[0x0][0x22c] ;  /* 0x00008b00ff687b82 */ /* 0x000e620000000800 */
[----:B--2---:R-:W-:-:S05]  /*d5a70*/  IMAD.WIDE R102, R0, 0x4, R4 ;  /* 0x0000000400667825 */ /* 0x004fca00078e0204 */
[----:B----4-:R2:W-:Y:S01]  /*d5a80*/  @P3 STG.E desc[UR60][R102.64], R247 ;  /* 0x000000f766003986 */ /* 0x0105e2000c10193c */
[----:B------:R-:W-:-:S03]  /*d5a90*/  ISETP.GE.AND P3, PT, R8, R41, PT ;  /* 0x000000290800720c */ /* 0x000fc60003f66270 */
[----:B------:R-:W4:Y:S01]  /*d5aa0*/  LDL.LU R41, [R1+0x2df4] ;  /* 0x002df40001297983 */ /* 0x000f220000300800 */
[----:B------:R-:W-:-:S03]  /*d5ab0*/  IADD3 R0, R100, R106, RZ ;  /* 0x0000006a64007210 */ /* 0x000fc60007ffe0ff */
[----:B------:R-:W4:Y:S01]  /*d5ac0*/  LDL.LU R243, [R1+0x294] ;  /* 0x0002940001f37983 */ /* 0x000f220000300800 */
[----:B------:R-:W-:Y:S01]  /*d5ad0*/  IMAD.WIDE R100, R100, 0x4, R4 ;  /* 0x0000000464647825 */ /* 0x000fe200078e0204 */
[----:B------:R-:W-:Y:S01]  /*d5ae0*/  ISETP.LT.AND P6, PT, R7, R14, !P1 ;  /* 0x0000000e0700720c */ /* 0x000fe20004fc1270 */
[----:B------:R-:W4:Y:S01]  /*d5af0*/  LDC R106, c[0x0][0x248] ;  /* 0x00009200ff6a7b82 */ /* 0x000f220000000800 */
[----:B------:R-:W4:Y:S01]  /*d5b00*/  LDL.LU R235, [R1+0x274] ;  /* 0x0002740001eb7983 */ /* 0x000f220000300800 */
[----:B------:R-:W-:-:S03]  /*d5b10*/  VIADD R8, R6, 0x18c ;  /* 0x0000018c06087836 */ /* 0x000fc60000000000 */
[----:B------:R-:W4:Y:S01]  /*d5b20*/  LDL.LU R231, [R1+0xb18] ;  /* 0x000b180001e77983 */ /* 0x000f220000300800 */
[----:B--2---:R-:W-:-:S03]  /*d5b30*/  IMAD.WIDE R102, R0, 0x4, R2 ;  /* 0x0000000400667825 */ /* 0x004fc600078e0202 */
[----:B------:R-:W2:Y:S04]  /*d5b40*/  LDL.LU R246, [R1+0x718] ;  /* 0x0007180001f67983 */ /* 0x000ea80000300800 */
[----:B------:R-:W2:Y:S04]  /*d5b50*/  LDL.LU R229, [R1+0x298] ;  /* 0x0002980001e57983 */ /* 0x000ea80000300800 */
[----:B------:R-:W2:Y:S04]  /*d5b60*/  LDL.LU R247, [R1+0x278] ;  /* 0x0002780001f77983 */ /* 0x000ea80000300800 */
[----:B---3--:R3:W-:Y:S04]  /*d5b70*/  @P4 STG.E desc[UR60][R12.64], R250 ;  /* 0x000000fa0c004986 */ /* 0x0087e8000c10193c */
[----:B------:R3:W-:Y:S01]  /*d5b80*/  @P2 STG.E desc[UR60][R100.64], R248 ;  /* 0x000000f864002986 */ /* 0x0007e2000c10193c */
[----:B------:R-:W-:-:S02]  /*d5b90*/  ISETP.LT.AND P2, PT, R9, R14, !P1 ;  /* 0x0000000e0900720c */ /* 0x000fc40004f41270 */
[----:B-1----:R-:W-:Y:S01]  /*d5ba0*/  ISETP.GE.AND P1, PT, R8, R10, PT ;  /* 0x0000000a0800720c */ /* 0x002fe20003f26270 */
[----:B------:R-:W-:Y:S01]  /*d5bb0*/  VIADD R8, R6, 0x18d ;  /* 0x0000018d06087836 */ /* 0x000fe20000000000 */
[----:B------:R-:W1:Y:S01]  /*d5bc0*/  LDC R10, c[0x0][0x248] ;  /* 0x00009200ff0a7b82 */ /* 0x000e620000000800 */
[----:B---3--:R-:W-:Y:S01]  /*d5bd0*/  IMAD.WIDE R12, R0, 0x4, R4 ;  /* 0x00000004000c7825 */ /* 0x008fe200078e0204 */
[----:B------:R3:W-:Y:S07]  /*d5be0*/  @P6 STG.E desc[UR60][R102.64], R251 ;  /* 0x000000fb66006986 */ /* 0x0007ee000c10193c */
[----:B------:R3:W-:Y:S01]  /*d5bf0*/  @P2 STG.E desc[UR60][R12.64], R249 ;  /* 0x000000f90c002986 */ /* 0x0007e2000c10193c */
[----:B------:R-:W-:-:S03]  /*d5c00*/  ISETP.GE.AND P2, PT, R8, R42, PT ;  /* 0x0000002a0800720c */ /* 0x000fc60003f46270 */
[----:B------:R-:W2:Y:S04]  /*d5c10*/  LDL.LU R42, [R1+0x2df0] ;  /* 0x002df000012a7983 */ /* 0x000ea80000300800 */
[----:B------:R-:W2:Y:S04]  /*d5c20*/  LDL.LU R250, [R1+0xb1c] ;  /* 0x000b1c0001fa7983 */ /* 0x000ea80000300800 */
[----:B------:R-:W2:Y:S04]  /*d5c30*/  LDL.LU R248, [R1+0x71c] ;  /* 0x00071c0001f87983 */ /* 0x000ea80000300800 */
[----:B---3--:R-:W3:Y:S04]  /*d5c40*/  LDL.LU R251, [R1+0x29c] ;  /* 0x00029c0001fb7983 */ /* 0x008ee80000300800 */
[----:B------:R-:W3:Y:S01]  /*d5c50*/  LDL.LU R249, [R1+0x27c] ;  /* 0x00027c0001f97983 */ /* 0x000ee20000300800 */
[----:B------:R-:W-:-:S02]  /*d5c60*/  ISETP.LT.AND P4, PT, R7, R14, !P3 ;  /* 0x0000000e0700720c */ /* 0x000fc40005f81270 */
[-C--:B------:R-:W-:Y:S02]  /*d5c70*/  ISETP.LT.AND P3, PT, R9, R14.reuse, !P3 ;  /* 0x0000000e0900720c */ /* 0x080fe40005f61270 */
[----:B------:R-:W-:Y:S02]  /*d5c80*/  IADD3 R102, R0, R15, RZ ;  /* 0x0000000f00667210 */ /* 0x000fe40007ffe0ff */
[----:B------:R-:W-:Y:S01]  /*d5c90*/  ISETP.LT.AND P6, PT, R7, R14, !P1 ;  /* 0x0000000e0700720c */ /* 0x000fe20004fc1270 */
[----:B------:R-:W-:Y:S01]  /*d5ca0*/  VIADD R8, R6, 0x18e ;  /* 0x0000018e06087836 */ /* 0x000fe20000000000 */
[C---:B------:R-:W-:Y:S01]  /*d5cb0*/  IADD3 R0, R102.reuse, R105, RZ ;  /* 0x0000006966007210 */ /* 0x040fe20007ffe0ff */
[C---:B------:R-:W-:Y:S01]  /*d5cc0*/  IMAD.WIDE R100, R102.reuse, 0x4, R2 ;  /* 0x0000000466647825 */ /* 0x040fe200078e0202 */
[----:B------:R-:W2:Y:S03]  /*d5cd0*/  LDC R15, c[0x0][0x22c] ;  /* 0x00008b00ff0f7b82 */ /* 0x000ea60000000800 */
[----:B------:R-:W-:-:S04]  /*d5ce0*/  IMAD.WIDE R102, R102, 0x4, R4 ;  /* 0x0000000466667825 */ /* 0x000fc800078e0204 */
[----:B------:R-:W-:Y:S01]  /*d5cf0*/  IMAD.WIDE R12, R0, 0x4, R2 ;  /* 0x00000004000c7825 */ /* 0x000fe200078e0202 */
[----:B------:R-:W3:Y:S01]  /*d5d00*/  LDC R105, c[0x0][0x248] ;  /* 0x00009200ff697b82 */ /* 0x000ee20000000800 */
[----:B----4-:R-:W-:Y:S01]  /*d5d10*/  @P4 STG.E desc[UR60][R100.64], R243 ;  /* 0x000000f364004986 */ /* 0x010fe2000c10193c */
[----:B------:R-:W-:-:S03]  /*d5d20*/  ISETP.LT.AND P4, PT, R7, R14, !P2 ;  /* 0x0000000e0700720c */ /* 0x000fc60005781270 */
[----:B------:R1:W-:Y:S01]  /*d5d30*/  @P3 STG.E desc[UR60][R102.64], R235 ;  /* 0x000000eb66003986 */ /* 0x0003e2000c10193c */
[CC--:B------:R-:W-:Y:S02]  /*d5d40*/  ISETP.LT.AND P3, PT, R9.reuse, R14.reuse, !P1 ;  /* 0x0000000e0900720c */ /* 0x0c0fe40004f61270 */
[----:B------:R-:W-:Y:S02]  /*d5d50*/  ISETP.LT.AND P2, PT, R9, R14, !P2 ;  /* 0x0000000e0900720c */ /* 0x000fe40005741270 */
[----:B------:R-:W-:Y:S01]  /*d5d60*/  ISETP.GE.AND P1, PT, R8, R104, PT ;  /* 0x000000680800720c */ /* 0x000fe20003f26270 */
[----:B------:R4:W-:Y:S01]  /*d5d70*/  @P6 STG.E desc[UR60][R12.64], R231 ;  /* 0x000000e70c006986 */ /* 0x0009e2000c10193c */
[----:B------:R-:W2:Y:S01]  /*d5d80*/  LDC R104, c[0x0][0x248] ;  /* 0x00009200ff687b82 */ /* 0x000ea20000000800 */
[----:B-1----:R-:W-:Y:S01]  /*d5d90*/  IADD3 R102, R0, R10, RZ ;  /* 0x0000000a00667210 */ /* 0x002fe20007ffe0ff */
[----:B------:R-:W-:Y:S01]  /*d5da0*/  VIADD R8, R6, 0x18f ;  /* 0x0000018f06087836 */ /* 0x000fe20000000000 */
[----:B------:R-:W-:-:S05]  /*d5db0*/  ISETP.LT.AND P6, PT, R7, R14, !P1 ;  /* 0x0000000e0700720c */ /* 0x000fca0004fc1270 */
[----:B------:R-:W1:Y:S01]  /*d5dc0*/  LDC R10, c[0x0][0x22c] ;  /* 0x00008b00ff0a7b82 */ /* 0x000e620000000800 */
[----:B------:R-:W-:-:S04]  /*d5dd0*/  IMAD.WIDE R100, R102, 0x4, R2 ;  /* 0x0000000466647825 */ /* 0x000fc800078e0202 */
[--C-:B----4-:R-:W-:Y:S01]  /*d5de0*/  IMAD.WIDE R12, R0, 0x4, R4.reuse ;  /* 0x00000004000c7825 */ /* 0x110fe200078e0204 */
[C---:B------:R-:W-:Y:S02]  /*d5df0*/  IADD3 R0, R102.reuse, R106, RZ ;  /* 0x0000006a66007210 */ /* 0x040fe40007ffe0ff */
[----:B------:R-:W4:Y:S01]  /*d5e00*/  LDC R106, c[0x0][0x248] ;  /* 0x00009200ff6a7b82 */ /* 0x000f220000000800 */
[----:B------:R-:W-:Y:S01]  /*d5e10*/  IMAD.WIDE R102, R102, 0x4, R4 ;  /* 0x0000000466667825 */ /* 0x000fe200078e0204 */
        /* <DEDUP_REMOVED lines=10> */
[----:B------:R-:W4:Y:S03]  /*d5ec0*/  LDL.LU R247, [R1+0x230] ;  /* 0x0002300001f77983 */ /* 0x000f260000300800 */
[----:B------:R-:W-:Y:S01]  /*d5ed0*/  ISETP.GE.AND P1, PT, R8, R15, PT ;  /* 0x0000000f0800720c */ /* 0x000fe20003f26270 */
[----:B------:R-:W-:Y:S01]  /*d5ee0*/  VIADD R8, R6, 0x191 ;  /* 0x0000019106087836 */ /* 0x000fe20000000000 */
[----:B------:R-:W-:Y:S01]  /*d5ef0*/  IADD3 R102, R0, R104, RZ ;  /* 0x0000006800667210 */ /* 0x000fe20007ffe0ff */
[----:B------:R-:W1:Y:S01]  /*d5f00*/  LDC R15, c[0x0][0x248] ;  /* 0x00009200ff0f7b82 */ /* 0x000e620000000800 */
[----:B------:R-:W-:-:S03]  /*d5f10*/  ISETP.LT.AND P3, PT, R9, R14, !P3 ;  /* 0x0000000e0900720c */ /* 0x000fc60005f61270 */
[----:B------:R-:W-:-:S04]  /*d5f20*/  IMAD.WIDE R100, R102, 0x4, R2 ;  /* 0x0000000466647825 */ /* 0x000fc800078e0202 */
[----:B------:R-:W4:Y:S01]  /*d5f30*/  LDC R104, c[0x0][0x22c] ;  /* 0x00008b00ff687b82 */ /* 0x000f220000000800 */
[----:B------:R1:W-:Y:S02]  /*d5f40*/  @P6 STG.E desc[UR60][R12.64], R250 ;  /* 0x000000fa0c006986 */ /* 0x0003e4000c10193c */
[----:B-1----:R-:W-:-:S05]  /*d5f50*/  IMAD.WIDE R12, R0, 0x4, R4 ;  /* 0x00000004000c7825 */ /* 0x002fca00078e0204 */
[----:B------:R1:W-:Y:S01]  /*d5f60*/  @P2 STG.E desc[UR60][R12.64], R248 ;  /* 0x000000f80c002986 */ /* 0x0003e2000c10193c */
[----:B------:R-:W-:-:S03]  /*d5f70*/  ISETP.GE.AND P2, PT, R8, R28, PT ;  /* 0x0000001c0800720c */ /* 0x000fc60003f46270 */
[----:B------:R-:W4:Y:S04]  /*d5f80*/  LDL.LU R28, [R1+0x2de8] ;  /* 0x002de800011c7983 */ /* 0x000f280000300800 */
[----:B------:R-:W4:Y:S04]  /*d5f90*/  LDL.LU R250, [R1+0x220] ;  /* 0x0002200001fa7983 */ /* 0x000f280000300800 */
[----:B-1----:R-:W4:Y:S01]  /*d5fa0*/  LDL.LU R248, [R1+0x210] ;  /* 0x0002100001f87983 */ /* 0x002f220000300800 */
[C---:B---3--:R-:W-:Y:S01]  /*d5fb0*/  IADD3 R0, R102.reuse, R105, RZ ;  /* 0x0000006966007210 */ /* 0x048fe20007ffe0ff */
[----:B------:R-:W-:Y:S01]  /*d5fc0*/  IMAD.WIDE R102, R102, 0x4, R4 ;  /* 0x0000000466667825 */ /* 0x000fe200078e0204 */
[-C--:B------:R-:W-:Y:S01]  /*d5fd0*/  ISETP.LT.AND P6, PT, R7, R14.reuse, !P1 ;  /* 0x0000000e0700720c */ /* 0x080fe20004fc1270 */
[----:B------:R1:W-:Y:S01]  /*d5fe0*/  @P4 STG.E desc[UR60][R100.64], R251 ;  /* 0x000000fb64004986 */ /* 0x0003e2000c10193c */
[----:B------:R-:W3:Y:S03]  /*d5ff0*/  LDC R105, c[0x0][0x248] ;  /* 0x00009200ff697b82 */ /* 0x000ee60000000800 */
[----:B------:R1:W-:Y:S04]  /*d6000*/  @P3 STG.E desc[UR60][R102.64], R249 ;  /* 0x000000f966003986 */ /* 0x0003e8000c10193c */
[----:B-1----:R-:W3:Y:S04]  /*d6010*/  LDL.LU R251, [R1+0x254] ;  /* 0x0002540001fb7983 */ /* 0x002ee80000300800 */
[----:B------:R-:W3:Y:S01]  /*d6020*/  LDL.LU R249, [R1+0x234] ;  /* 0x0002340001f97983 */ /* 0x000ee20000300800 */
[----:B------:R-:W-:Y:S01]  /*d6030*/  ISETP.LT.AND P3, PT, R9, R14, !P1 ;  /* 0x0000000e0900720c */ /* 0x000fe20004f61270 */
[----:B------:R-:W-:-:S04]  /*d6040*/  IMAD.WIDE R12, R0, 0x4, R2 ;  /* 0x00000004000c7825 */ /* 0x000fc800078e0202 */
[----:B------:R-:W-:Y:S01]  /*d6050*/  VIADD R8, R6, 0x192 ;  /* 0x0000019206087836 */ /* 0x000fe20000000000 */
[----:B------:R-:W-:-:S04]  /*d6060*/  ISETP.LT.AND P4, PT, R7, R14, !P2 ;  /* 0x0000000e0700720c */ /* 0x000fc80005781270 */
[----:B------:R-:W-:Y:S01]  /*d6070*/  ISETP.GE.AND P1, PT, R8, R10, PT ;  /* 0x0000000a0800720c */ /* 0x000fe20003f26270 */
[----:B------:R-:W-:Y:S01]  /*d6080*/  VIADD R8, R6, 0x193 ;  /* 0x0000019306087836 */ /* 0x000fe20000000000 */
[----:B------:R-:W-:Y:S01]  /*d6090*/  ISETP.LT.AND P2, PT, R9, R14, !P2 ;  /* 0x0000000e0900720c */ /* 0x000fe20005741270 */
[----:B------:R-:W1:Y:S01]  /*d60a0*/  LDC R10, c[0x0][0x248] ;  /* 0x00009200ff0a7b82 */ /* 0x000e620000000800 */
[----:B------:R-:W-:-:S05]  /*d60b0*/  IADD3 R102, R0, R15, RZ ;  /* 0x0000000f00667210 */ /* 0x000fca0007ffe0ff */
[----:B------:R-:W-:Y:S02]  /*d60c0*/  IMAD.WIDE R100, R102, 0x4, R2 ;  /* 0x0000000466647825 */ /* 0x000fe400078e0202 */
[----:B------:R-:W1:Y:S01]  /*d60d0*/  LDC R15, c[0x0][0x22c] ;  /* 0x00008b00ff0f7b82 */ /* 0x000e620000000800 */
[----:B--2---:R2:W-:Y:S01]  /*d60e0*/  @P6 STG.E desc[UR60][R12.64], R246 ;  /* 0x000000f60c006986 */ /* 0x0045e2000c10193c */
[----:B------:R-:W-:Y:S01]  /*d60f0*/  ISETP.LT.AND P6, PT, R7, R14, !P1 ;  /* 0x0000000e0700720c */ /* 0x000fe20004fc1270 */
[----:B--2---:R-:W-:-:S05]  /*d6100*/  IMAD.WIDE R12, R0, 0x4, R4 ;  /* 0x00000004000c7825 */ /* 0x004fca00078e0204 */
[----:B----4-:R2:W-:Y:S01]  /*d6110*/  @P3 STG.E desc[UR60][R12.64], R247 ;  /* 0x000000f70c003986 */ /* 0x0105e2000c10193c */
[----:B------:R-:W-:-:S03]  /*d6120*/  ISETP.GE.AND P3, PT, R8, R29, PT ;  /* 0x0000001d0800720c */ /* 0x000fc60003f66270 */
[----:B------:R-:W4:Y:S01]  /*d6130*/  LDL.LU R29, [R1+0x2de4] ;  /* 0x002de400011d7983 */ /* 0x000f220000300800 */
[----:B------:R-:W-:-:S03]  /*d6140*/  IADD3 R0, R102, R106, RZ ;  /* 0x0000006a66007210 */ /* 0x000fc60007ffe0ff */
[----:B------:R-:W4:Y:S01]  /*d6150*/  LDL.LU R243, [R1+0x224] ;  /* 0x0002240001f37983 */ /* 0x000f220000300800 */
[----:B------:R-:W-:Y:S01]  /*d6160*/  IMAD.WIDE R102, R102, 0x4, R4 ;  /* 0x0000000466667825 */ /* 0x000fe200078e0204 */
[----:B------:R-:W4:Y:S02]  /*d6170*/  LDC R106, c[0x0][0x248] ;  /* 0x00009200ff6a7b82 */ /* 0x000f240000000800 */
[----:B------:R-:W4:Y:S01]  /*d6180*/  LDL.LU R235, [R1+0x214] ;  /* 0x0002140001eb7983 */ /* 0x000f220000300800 */
[----:B--2---:R-:W-:-:S03]  /*d6190*/  IMAD.WIDE R12, R0, 0x4, R2 ;  /* 0x00000004000c7825 */ /* 0x004fc600078e0202 */
[----:B------:R-:W2:Y:S01]  /*d61a0*/  LDL.LU R231, [R1+0x258] ;  /* 0x0002580001e77983 */ /* 0x000ea20000300800 */
[----:B------:R-:W-:-:S03]  /*d61b0*/  VIADD R8, R6, 0x194 ;  /* 0x0000019406087836 */ /* 0x000fc60000000000 */
[----:B------:R-:W2:Y:S04]  /*d61c0*/  LDL.LU R246, [R1+0x238] ;  /* 0x0002380001f67983 */ /* 0x000ea80000300800 */
[----:B------:R-:W2:Y:S04]  /*d61d0*/  LDL.LU R229, [R1+0x228] ;  /* 0x0002280001e57983 */ /* 0x000ea80000300800 */
[----:B------:R-:W2:Y:S04]  /*d61e0*/  LDL.LU R247, [R1+0x218] ;  /* 0x0002180001f77983 */ /* 0x000ea80000300800 */
[----:B------:R-:W-:Y:S04]  /*d61f0*/  @P4 STG.E desc[UR60][R100.64], R250 ;  /* 0x000000fa64004986 */ /* 0x000fe8000c10193c */
[----:B------:R-:W-:Y:S01]  /*d6200*/  @P2 STG.E desc[UR60][R102.64], R248 ;  /* 0x000000f866002986 */ /* 0x000fe2000c10193c */
[----:B------:R-:W-:-:S02]  /*d6210*/  ISETP.LT.AND P2, PT, R9, R14, !P1 ;  /* 0x0000000e0900720c */ /* 0x000fc40004f41270 */
[----:B------:R-:W-:Y:S01]  /*d6220*/  ISETP.GE.AND P1, PT, R8, R104, PT ;  /* 0x000000680800720c */ /* 0x000fe20003f26270 */
[----:B------:R-:W-:Y:S01]  /*d6230*/  VIADD R8, R6, 0x195 ;  /* 0x0000019506087836 */ /* 0x000fe20000000000 */
[----:B------:R-:W2:Y:S01]  /*d6240*/  LDC R104, c[0x0][0x248] ;  /* 0x00009200ff687b82 */ /* 0x000ea20000000800 */
[----:B---3--:R3:W-:Y:S02]  /*d6250*/  @P6 STG.E desc[UR60][R12.64], R251 ;  /* 0x000000fb0c006986 */ /* 0x0087e4000c10193c */
[----:B---3--:R-:W-:-:S06]  /*d6260*/  IMAD.WIDE R12, R0, 0x4, R4 ;  /* 0x00000004000c7825 */ /* 0x008fcc00078e0204 */
        /* <DEDUP_REMOVED lines=8> */
[----:B------:R-:W-:Y:S02]  /*d62f0*/  ISETP.LT.AND P3, PT, R9, R14, !P3 ;  /* 0x0000000e0900720c */ /* 0x000fe40005f61270 */
[----:B-1----:R-:W-:Y:S02]  /*d6300*/  IADD3 R102, R0, R10, RZ ;  /* 0x0000000a00667210 */ /* 0x002fe40007ffe0ff */
[----:B------:R-:W-:Y:S01]  /*d6310*/  ISETP.LT.AND P6, PT, R7, R14, !P1 ;  /* 0x0000000e0700720c */ /* 0x000fe20004fc1270 */
[----:B------:R-:W-:Y:S01]  /*d6320*/  VIADD R8, R6, 0x196 ;  /* 0x0000019606087836 */ /* 0x000fe20000000000 */
[C---:B------:R-:W-:Y:S01]  /*d6330*/  IADD3 R0, R102.reuse, R105, RZ ;  /* 0x0000006966007210 */ /* 0x040fe20007ffe0ff */
[C---:B------:R-:W-:Y:S01]  /*d6340*/  IMAD.WIDE R100, R102.reuse, 0x4, R2 ;  /* 0x0000000466647825 */ /* 0x040fe200078e0202 */
[----:B------:R-:W1:Y:S03]  /*d6350*/  LDC R10, c[0x0][0x22c] ;  /* 0x00008b00ff0a7b82 */ /* 0x000e660000000800 */
[----:B------:R-:W-:-:S04]  /*d6360*/  IMAD.WIDE R102, R102, 0x4, R4 ;  /* 0x0000000466667825 */ /* 0x000fc800078e0204 */
[----:B------:R-:W-:Y:S01]  /*d6370*/  IMAD.WIDE R12, R0, 0x4, R2 ;  /* 0x00000004000c7825 */ /* 0x000fe200078e0202 */
[----:B------:R-:W1:Y:S01]  /*d6380*/  LDC R105, c[0x0][0x248] ;  /* 0x00009200ff697b82 */ /* 0x000e620000000800 */
[----:B----4-:R-:W-:Y:S01]  /*d6390*/  @P4 STG.E desc[UR60][R100.64], R243 ;  /* 0x000000f364004986 */ /* 0x010fe2000c10193c */
[----:B------:R-:W-:-:S03]  /*d63a0*/  ISETP.LT.AND P4, PT, R7, R14, !P2 ;  /* 0x0000000e0700720c */ /* 0x000fc60005781270 */
[----:B------:R4:W-:Y:S01]  /*d63b0*/  @P3 STG.E desc[UR60][R102.64], R235 ;  /* 0x000000eb66003986 */ /* 0x0009e2000c10193c */
[CC--:B------:R-:W-:Y:S02]  /*d63c0*/  ISETP.LT.AND P3, PT, R9.reuse, R14.reuse, !P1 ;  /* 0x0000000e0900720c */ /* 0x0c0fe40004f61270 */
[----:B------:R-:W-:Y:S02]  /*d63d0*/  ISETP.LT.AND P2, PT, R9, R14, !P2 ;  /* 0x0000000e0900720c */ /* 0x000fe40005741270 */
[----:B------:R-:W-:Y:S01]  /*d63e0*/  ISETP.GE.AND P1, PT, R8, R15, PT ;  /* 0x0000000f0800720c */ /* 0x000fe20003f26270 */
[----:B--2---:R2:W-:Y:S01]  /*d63f0*/  @P6 STG.E desc[UR60][R12.64], R231 ;  /* 0x000000e70c006986 */ /* 0x0045e2000c10193c */
[----:B------:R-:W1:Y:S01]  /*d6400*/  LDC R15, c[0x0][0x248] ;  /* 0x00009200ff0f7b82 */ /* 0x000e620000000800 */
[----:B----4-:R-:W-:Y:S01]  /*d6410*/  IADD3 R102, R0, R104, RZ ;  /* 0x0000006800667210 */ /* 0x010fe20007ffe0ff */
[----:B------:R-:W-:Y:S01]  /*d6420*/  VIADD R8, R6, 0x197 ;  /* 0x0000019706087836 */ /* 0x000fe20000000000 */
[----:B------:R-:W-:-:S05]  /*d6430*/  ISETP.LT.AND P6, PT, R7, R14, !P1 ;  /* 0x0000000e0700720c */ /* 0x000fca0004fc1270 */
[----:B------:R-:W4:Y:S01]  /*d6440*/  LDC R104, c[0x0][0x22c] ;  /* 0x00008b00ff687b82 */ /* 0x000f220000000800 */
[----:B------:R-:W-:-:S04]  /*d6450*/  IMAD.WIDE R100, R102, 0x4, R2 ;  /* 0x0000000466647825 */ /* 0x000fc800078e0202 */
[--C-:B--2---:R-:W-:Y:S01]  /*d6460*/  IMAD.WIDE R12, R0, 0x4, R4.reuse ;  /* 0x00000004000c7825 */ /* 0x104fe200078e0204 */
[C---:B------:R-:W-:Y:S02]  /*d6470*/  IADD3 R0, R102.reuse, R106, RZ ;  /* 0x0000006a66007210 */ /* 0x040fe40007ffe0ff */
[----:B------:R-:W2:Y:S01]  /*d6480*/  LDC R106, c[0x0][0x248] ;  /* 0x00009200ff6a7b82 */ /* 0x000ea20000000800 */
[----:B------:R-:W-:Y:S01]  /*d6490*/  IMAD.WIDE R102, R102, 0x4, R4 ;  /* 0x0000000466667825 */ /* 0x000fe200078e0204 */
[----:B------:R1:W-:Y:S01]  /*d64a0*/  @P3 STG.E desc[UR60][R12.64], R246 ;  /* 0x000000f60c003986 */ /* 0x0003e2000c10193c */
[----:B------:R-:W-:-:S03]  /*d64b0*/  ISETP.GE.AND P3, PT, R8, R32, PT ;  /* 0x000000200800720c */ /* 0x000fc60003f66270 */
[----:B------:R-:W-:Y:S04]  /*d64c0*/  @P4 STG.E desc[UR60][R100.64], R229 ;  /* 0x000000e564004986 */ /* 0x000fe8000c10193c */
[----:B------:R-:W2:Y:S04]  /*d64d0*/  LDL.LU R32, [R1+0x2ddc] ;  /* 0x002ddc0001207983 */ /* 0x000ea80000300800 */
[----:B------:R1:W-:Y:S01]  /*d64e0*/  @P2 STG.E desc[UR60][R102.64], R247 ;  /* 0x000000f766002986 */ /* 0x0003e2000c10193c */
[----:B------:R-:W-:Y:S01]  /*d64f0*/  ISETP.LT.AND P2, PT, R9, R14, !P1 ;  /* 0x0000000e0900720c */ /* 0x000fe20004f41270 */
[----:B-1----:R-:W-:-:S02]  /*d6500*/  IMAD.WIDE R12, R0, 0x4, R2 ;  /* 0x00000004000c7825 */ /* 0x002fc400078e0202 */
[----:B------:R-:W2:Y:S02]  /*d6510*/  LDL.LU R246, [R1+0x1f0] ;  /* 0x0001f00001f67983 */ /* 0x000ea40000300800 */
[----:B------:R-:W-:Y:S01]  /*d6520*/  VIADD R8, R6, 0x198 ;  /* 0x0000019806087836 */ /* 0x000fe20000000000 */
[----:B------:R-:W-:Y:S01]  /*d6530*/  ISETP.LT.AND P4, PT, R7, R14, !P3 ;  /* 0x0000000e0700720c */ /* 0x000fe20005f81270 */
[----:B------:R-:W2:Y:S03]  /*d6540*/  LDL.LU R247, [R1+0x1c0] ;  /* 0x0001c00001f77983 */ /* 0x000ea60000300800 */
[----:B------:R-:W-:Y:S01]  /*d6550*/  ISETP.GE.AND P1, PT, R8, R10, PT ;  /* 0x0000000a0800720c */ /* 0x000fe20003f26270 */
[----:B------:R-:W-:Y:S01]  /*d6560*/  VIADD R8, R6, 0x199 ;  /* 0x0000019906087836 */ /* 0x000fe20000000000 */
[----:B------:R-:W-:Y:S01]  /*d6570*/  IADD3 R102, R0, R15, RZ ;  /* 0x0000000f00667210 */ /* 0x000fe20007ffe0ff */
[----:B------:R-:W1:Y:S01]  /*d6580*/  LDC R10, c[0x0][0x248] ;  /* 0x00009200ff0a7b82 */ /* 0x000e620000000800 */
[----:B------:R-:W-:-:S03]  /*d6590*/  ISETP.LT.AND P3, PT, R9, R14, !P3 ;  /* 0x0000000e0900720c */ /* 0x000fc60005f61270 */
[----:B------:R-:W-:-:S04]  /*d65a0*/  IMAD.WIDE R100, R102, 0x4, R2 ;  /* 0x0000000466647825 */ /* 0x000fc800078e0202 */
[----:B------:R-:W2:Y:S01]  /*d65b0*/  LDC R15, c[0x0][0x22c] ;  /* 0x00008b00ff0f7b82 */ /* 0x000ea20000000800 */
[----:B------:R4:W-:Y:S02]  /*d65c0*/  @P6 STG.E desc[UR60][R12.64], R250 ;  /* 0x000000fa0c006986 */ /* 0x0009e4000c10193c */
[----:B----4-:R-:W-:-:S05]  /*d65d0*/  IMAD.WIDE R12, R0, 0x4, R4 ;  /* 0x00000004000c7825 */ /* 0x010fca00078e0204 */
[----:B------:R4:W-:Y:S01]  /*d65e0*/  @P2 STG.E desc[UR60][R12.64], R248 ;  /* 0x000000f80c002986 */ /* 0x0009e2000c10193c */
[----:B------:R-:W-:-:S03]  /*d65f0*/  ISETP.GE.AND P2, PT, R8, R20, PT ;  /* 0x000000140800720c */ /* 0x000fc60003f46270 */
[----:B------:R-:W2:Y:S04]  /*d6600*/  LDL.LU R20, [R1+0x2dd8] ;  /* 0x002dd80001147983 */ /* 0x000ea80000300800 */
[----:B------:R-:W2:Y:S04]  /*d6610*/  LDL.LU R250, [R1+0x1a0] ;  /* 0x0001a00001fa7983 */ /* 0x000ea80000300800 */
[----:B----4-:R-:W4:Y:S01]  /*d6620*/  LDL.LU R248, [R1+0x190] ;  /* 0x0001900001f87983 */ /* 0x010f220000300800 */
[C---:B------:R-:W-:Y:S01]  /*d6630*/  IADD3 R0, R102.reuse, R105, RZ ;  /* 0x0000006966007210 */ /* 0x040fe20007ffe0ff */
[----:B------:R-:W-:Y:S01]  /*d6640*/  IMAD.WIDE R102, R102, 0x4, R4 ;  /* 0x0000000466667825 */ /* 0x000fe200078e0204 */
[-C--:B------:R-:W-:Y:S01]  /*d6650*/  ISETP.LT.AND P6, PT, R7, R14.reuse, !P1 ;  /* 0x0000000e0700720c */ /* 0x080fe20004fc1270 */
[----:B------:R1:W-:Y:S01]  /*d6660*/  @P4 STG.E desc[UR60][R100.64], R251 ;  /* 0x000000fb64004986 */ /* 0x0003e2000c10193c */
[----:B------:R-:W4:Y:S03]  /*d6670*/  LDC R105, c[0x0][0x248] ;  /* 0x00009200ff697b82 */ /* 0x000f260000000800 */
[----:B---3--:R3:W-:Y:S04]  /*d6680*/  @P3 STG.E desc[UR60][R102.64], R249 ;  /* 0x000000f966003986 */ /* 0x0087e8000c10193c */
[----:B-1----:R-:W4:Y:S04]  /*d6690*/  LDL.LU R251, [R1+0x1f4] ;  /* 0x0001f40001fb7983 */ /* 0x002f280000300800 */
[----:B---3--:R-:W3:Y:S01]  /*d66a0*/  LDL.LU R249, [R1+0x1c4] ;  /* 0x0001c40001f97983 */ /* 0x008ee20000300800 */
        /* <DEDUP_REMOVED lines=14> */
[----:B------:R2:W-:Y:S01]  /*d6790*/  @P3 STG.E desc[UR60][R12.64], R247 ;  /* 0x000000f70c003986 */ /* 0x0005e2000c10193c */
[----:B------:R-:W-:-:S03]  /*d67a0*/  ISETP.GE.AND P3, PT, R8, R21, PT ;  /* 0x000000150800720c */ /* 0x000fc60003f66270 */
[----:B------:R-:W3:Y:S01]  /*d67b0*/  LDL.LU R21, [R1+0x2dd4] ;  /* 0x002dd40001157983 */ /* 0x000ee20000300800 */
[----:B------:R-:W-:-:S03]  /*d67c0*/  IADD3 R0, R102, R106, RZ ;  /* 0x0000006a66007210 */ /* 0x000fc60007ffe0ff */
[----:B------:R-:W3:Y:S01]  /*d67d0*/  LDL.LU R243, [R1+0x1a4] ;  /* 0x0001a40001f37983 */ /* 0x000ee20000300800 */
[----:B------:R-:W-:Y:S01]  /*d67e0*/  IMAD.WIDE R102, R102, 0x4, R4 ;  /* 0x0000000466667825 */ /* 0x000fe200078e0204 */
[----:B------:R-:W1:Y:S02]  /*d67f0*/  LDC R106, c[0x0][0x248] ;  /* 0x00009200ff6a7b82 */ /* 0x000e640000000800 */
[----:B------:R-:W3:Y:S01]  /*d6800*/  LDL.LU R235, [R1+0x194] ;  /* 0x0001940001eb7983 */ /* 0x000ee20000300800 */
[----:B--2---:R-:W-:-:S03]  /*d6810*/  IMAD.WIDE R12, R0, 0x4, R2 ;  /* 0x00000004000c7825 */ /* 0x004fc600078e0202 */
[----:B------:R-:W2:Y:S01]  /*d6820*/  LDL.LU R231, [R1+0x1f8] ;  /* 0x0001f80001e77983 */ /* 0x000ea20000300800 */
[----:B------:R-:W-:-:S03]  /*d6830*/  VIADD R8, R6, 0x19c ;  /* 0x0000019c06087836 */ /* 0x000fc60000000000 */
        /* <DEDUP_REMOVED lines=11> */
[----:B---3--:R1:W-:Y:S01]  /*d68f0*/  @P2 STG.E desc[UR60][R12.64], R249 ;  /* 0x000000f90c002986 */ /* 0x0083e2000c10193c */
[----:B------:R-:W-:-:S03]  /*d6900*/  ISETP.GE.AND P2, PT, R8, R22, PT ;  /* 0x000000160800720c */ /* 0x000fc60003f46270 */
[----:B------:R-:W3:Y:S04]  /*d6910*/  LDL.LU R22, [R1+0x2dd0] ;  /* 0x002dd00001167983 */ /* 0x000ee80000300800 */
[----:B------:R-:W3:Y:S04]  /*d6920*/  LDL.LU R250, [R1+0x1fc] ;  /* 0x0001fc0001fa7983 */ /* 0x000ee80000300800 */
[----:B------:R-:W3:Y:S04]  /*d6930*/  LDL.LU R248, [R1+0x1cc] ;  /* 0x0001cc0001f87983 */ /* 0x000ee80000300800 */
[----:B------:R-:W3:Y:S04]  /*d6940*/  LDL.LU R251, [R1+0x1ac] ;  /* 0x0001ac0001fb7983 */ /* 0x000ee80000300800 */
[----:B-1----:R-:W3:Y:S01]  /*d6950*/  LDL.LU R249, [R1+0x19c] ;  /* 0x00019c0001f97983 */ /* 0x002ee20000300800 */
[----:B------:R-:W-:-:S02]  /*d6960*/  ISETP.LT.AND P4, PT, R7, R14, !P3 ;  /* 0x0000000e0700720c */ /* 0x000fc40005f81270 */
[----:B------:R-:W-:Y:S02]  /*d6970*/  ISETP.LT.AND P3, PT, R9, R14, !P3 ;  /* 0x0000000e0900720c */ /* 0x000fe40005f61270 */
[----:B------:R-:W-:Y:S02]  /*d6980*/  IADD3 R102, R0, R104, RZ ;  /* 0x0000006800667210 */ /* 0x000fe40007ffe0ff */
[----:B------:R-:W-:Y:S01]  /*d6990*/  ISETP.LT.AND P6, PT, R7, R14, !P1 ;  /* 0x0000000e0700720c */ /* 0x000fe20004fc1270 */
[----:B------:R-:W-:Y:S01]  /*d69a0*/  VIADD R8, R6, 0x19e ;  /* 0x0000019e06087836 */ /* 0x000fe20000000000 */
[C---:B------:R-:W-:Y:S01]  /*d69b0*/  IADD3 R0, R102.reuse, R105, RZ ;  /* 0x0000006966007210 */ /* 0x040fe20007ffe0ff */
[C---:B------:R-:W-:Y:S01]  /*d69c0*/  IMAD.WIDE R100, R102.reuse, 0x4, R2 ;  /* 0x0000000466647825 */ /* 0x040fe200078e0202 */
[----:B------:R-:W1:Y:S03]  /*d69d0*/  LDC R104, c[0x0][0x22c] ;  /* 0x00008b00ff687b82 */ /* 0x000e660000000800 */
[----:B------:R-:W-:-:S04]  /*d69e0*/  IMAD.WIDE R102, R102, 0x4, R4 ;  /* 0x0000000466667825 */ /* 0x000fc800078e0204 */
[----:B------:R-:W-:Y:S01]  /*d69f0*/  IMAD.WIDE R12, R0, 0x4, R2 ;  /* 0x00000004000c7825 */ /* 0x000fe200078e0202 */
[----:B------:R-:W3:Y:S01]  /*d6a00*/  LDC R105, c[0x0][0x248] ;  /* 0x00009200ff697b82 */ /* 0x000ee20000000800 */
[----:B------:R-:W-:Y:S01]  /*d6a10*/  @P4 STG.E desc[UR60][R100.64], R243 ;  /* 0x000000f364004986 */ /* 0x000fe2000c10193c */
        /* <DEDUP_REMOVED lines=34> */
[----:B---3--:R3:W-:Y:S02]  /*d6c40*/  @P6 STG.E desc[UR60][R12.64], R250 ;  /* 0x000000fa0c006986 */ /* 0x0087e4000c10193c */
[----:B---3--:R-:W-:-:S05]  /*d6c50*/  IMAD.WIDE R12, R0, 0x4, R4 ;  /* 0x00000004000c7825 */ /* 0x008fca00078e0204 */
[----:B------:R3:W-:Y:S01]  /*d6c60*/  @P2 STG.E desc[UR60][R12.64], R248 ;  /* 0x000000f80c002986 */ /* 0x0007e2000c10193c */
[----:B------:R-:W-:-:S03]  /*d6c70*/  ISETP.GE.AND P2, PT, R8, R24, PT ;  /* 0x000000180800720c */ /* 0x000fc60003f46270 */
[----:B------:R-:W2:Y:S04]  /*d6c80*/  LDL.LU R24, [R1+0x2dc8] ;  /* 0x002dc80001187983 */ /* 0x000ea80000300800 */
[----:B------:R-:W2:Y:S04]  /*d6c90*/  LDL.LU R250, [R1+0x160] ;  /* 0x0001600001fa7983 */ /* 0x000ea80000300800 */
[----:B---3--:R-:W3:Y:S01]  /*d6ca0*/  LDL.LU R248, [R1+0x150] ;  /* 0x0001500001f87983 */ /* 0x008ee20000300800 */
[C---:B------:R-:W-:Y:S01]  /*d6cb0*/  IADD3 R0, R102.reuse, R105, RZ ;  /* 0x0000006966007210 */ /* 0x040fe20007ffe0ff */
[----:B------:R-:W-:Y:S01]  /*d6cc0*/  IMAD.WIDE R102, R102, 0x4, R4 ;  /* 0x0000000466667825 */ /* 0x000fe200078e0204 */
[-C--:B------:R-:W-:Y:S01]  /*d6cd0*/  ISETP.LT.AND P6, PT, R7, R14.reuse, !P1 ;  /* 0x0000000e0700720c */ /* 0x080fe20004fc1270 */
[----:B------:R4:W-:Y:S01]  /*d6ce0*/  @P4 STG.E desc[UR60][R100.64], R251 ;  /* 0x000000fb64004986 */ /* 0x0009e2000c10193c */
[----:B------:R-:W3:Y:S03]  /*d6cf0*/  LDC R105, c[0x0][0x248] ;  /* 0x00009200ff697b82 */ /* 0x000ee60000000800 */
[----:B------:R1:W-:Y:S04]  /*d6d00*/  @P3 STG.E desc[UR60][R102.64], R249 ;  /* 0x000000f966003986 */ /* 0x0003e8000c10193c */
[----:B----4-:R-:W4:Y:S04]  /*d6d10*/  LDL.LU R251, [R1+0x184] ;  /* 0x0001840001fb7983 */ /* 0x010f280000300800 */
[----:B-1----:R-:W4:Y:S01]  /*d6d20*/  LDL.LU R249, [R1+0x174] ;  /* 0x0001740001f97983 */ /* 0x002f220000300800 */
[----:B------:R-:W-:Y:S01]  /*d6d30*/  ISETP.LT.AND P3, PT, R9, R14, !P1 ;  /* 0x0000000e0900720c */ /* 0x000fe20004f61270 */
[----:B------:R-:W-:-:S04]  /*d6d40*/  IMAD.WIDE R12, R0, 0x4, R2 ;  /* 0x00000004000c7825 */ /* 0x000fc800078e0202 */
[----:B------:R-:W-:Y:S01]  /*d6d50*/  VIADD R8, R6, 0x1a2 ;  /* 0x000001a206087836 */ /* 0x000fe20000000000 */
[----:B------:R-:W-:-:S04]  /*d6d60*/  ISETP.LT.AND P4, PT, R7, R14, !P2 ;  /* 0x0000000e0700720c */ /* 0x000fc80005781270 */
[----:B------:R-:W-:Y:S01]  /*d6d70*/  ISETP.GE.AND P1, PT, R8, R15, PT ;  /* 0x0000000f0800720c */ /* 0x000fe20003f26270 */
[----:B------:R-:W-:Y:S01]  /*d6d80*/  VIADD R8, R6, 0x1a3 ;  /* 0x000001a306087836 */ /* 0x000fe20000000000 */
[----:B------:R-:W1:Y:S01]  /*d6d90*/  LDC R15, c[0x0][0x248] ;  /* 0x00009200ff0f7b82 */ /* 0x000e620000000800 */
[----:B------:R-:W-:Y:S02]  /*d6da0*/  ISETP.LT.AND P2, PT, R9, R14, !P2 ;  /* 0x0000000e0900720c */ /* 0x000fe40005741270 */
[----:B------:R-:W-:-:S05]  /*d6db0*/  IADD3 R102, R0, R104, RZ ;  /* 0x0000006800667210 */ /* 0x000fca0007ffe0ff */
[----:B------:R-:W-:Y:S01]  /*d6dc0*/  IMAD.WIDE R100, R102, 0x4, R2 ;  /* 0x0000000466647825 */ /* 0x000fe200078e0202 */
[----:B------:R-:W4:Y:S01]  /*d6dd0*/  LDC R104, c[0x0][0x22c] ;  /* 0x00008b00ff687b82 */ /* 0x000f220000000800 */
[----:B--2---:R2:W-:Y:S01]  /*d6de0*/  @P6 STG.E desc[UR60][R12.64], R246 ;  /* 0x000000f60c006986 */ /* 0x0045e2000c10193c */
[----:B------:R-:W-:Y:S01]  /*d6df0*/  ISETP.LT.AND P6, PT, R7, R14, !P1 ;  /* 0x0000000e0700720c */ /* 0x000fe20004fc1270 */
[----:B--2---:R-:W-:-:S05]  /*d6e00*/  IMAD.WIDE R12, R0, 0x4, R4 ;  /* 0x00000004000c7825 */ /* 0x004fca00078e0204 */
[----:B------:R2:W-:Y:S01]  /*d6e10*/  @P3 STG.E desc[UR60][R12.64], R247 ;  /* 0x000000f70c003986 */ /* 0x0005e2000c10193c */
[----:B------:R-:W-:Y:S02]  /*d6e20*/  ISETP.GE.AND P3, PT, R8, R25, PT ;  /* 0x000000190800720c */ /* 0x000fe40003f66270 */
[C---:B------:R-:W-:Y:S01]  /*d6e30*/  IADD3 R0, R102.reuse, R106, RZ ;  /* 0x0000006a66007210 */ /* 0x040fe20007ffe0ff */
[----:B------:R-:W4:Y:S01]  /*d6e40*/  LDL.LU R25, [R1+0x2dc4] ;  /* 0x002dc40001197983 */ /* 0x000f220000300800 */
[----:B------:R-:W-:Y:S01]  /*d6e50*/  IMAD.WIDE R102, R102, 0x4, R4 ;  /* 0x0000000466667825 */ /* 0x000fe200078e0204 */
[----:B------:R-:W4:Y:S02]  /*d6e60*/  LDC R8, c[0x0][0x248] ;  /* 0x00009200ff087b82 */ /* 0x000f240000000800 */
[----:B------:R-:W4:Y:S04]  /*d6e70*/  LDL.LU R242, [R1+0x164] ;  /* 0x0001640001f27983 */ /* 0x000f280000300800 */
[----:B------:R-:W4:Y:S01]  /*d6e80*/  LDL.LU R243, [R1+0x154] ;  /* 0x0001540001f37983 */ /* 0x000f220000300800 */
[----:B--2---:R-:W-:-:S03]  /*d6e90*/  IMAD.WIDE R12, R0, 0x4, R2 ;  /* 0x00000004000c7825 */ /* 0x004fc600078e0202 */
[----:B------:R-:W2:Y:S04]  /*d6ea0*/  LDL.LU R235, [R1+0x188] ;  /* 0x0001880001eb7983 */ /* 0x000ea80000300800 */
[----:B------:R-:W2:Y:S04]  /*d6eb0*/  LDL.LU R231, [R1+0x178] ;  /* 0x0001780001e77983 */ /* 0x000ea80000300800 */
[----:B------:R-:W2:Y:S04]  /*d6ec0*/  LDL.LU R229, [R1+0x168] ;  /* 0x0001680001e57983 */ /* 0x000ea80000300800 */
[----:B------:R-:W2:Y:S04]  /*d6ed0*/  LDL.LU R246, [R1+0x158] ;  /* 0x0001580001f67983 */ /* 0x000ea80000300800 */
[----:B------:R-:W-:Y:S04]  /*d6ee0*/  @P4 STG.E desc[UR60][R100.64], R250 ;  /* 0x000000fa64004986 */ /* 0x000fe8000c10193c */
[----:B---3--:R1:W-:Y:S01]  /*d6ef0*/  @P2 STG.E desc[UR60][R102.64], R248 ;  /* 0x000000f866002986 */ /* 0x0083e2000c10193c */
[----:B------:R-:W-:-:S02]  /*d6f00*/  ISETP.LT.AND P2, PT, R9, R14, !P1 ;  /* 0x0000000e0900720c */ /* 0x000fc40004f41270 */
[----:B-1----:R-:W-:Y:S01]  /*d6f10*/  IADD3 R102, R0, R15, RZ ;  /* 0x0000000f00667210 */ /* 0x002fe20007ffe0ff */
[----:B------:R-:W-:Y:S01]  /*d6f20*/  VIADD R15, R6, 0x1a5 ;  /* 0x000001a5060f7836 */ /* 0x000fe20000000000 */
[----:B----4-:R1:W-:Y:S02]  /*d6f30*/  @P6 STG.E desc[UR60][R12.64], R251 ;  /* 0x000000fb0c006986 */ /* 0x0103e4000c10193c */
[----:B-1----:R-:W-:-:S07]  /*d6f40*/  IMAD.WIDE R12, R0, 0x4, R4 ;  /* 0x00000004000c7825 */ /* 0x002fce00078e0204 */
[----:B------:R1:W-:Y:S01]  /*d6f50*/  @P2 STG.E desc[UR60][R12.64], R249 ;  /* 0x000000f90c002986 */ /* 0x0003e2000c10193c */
[----:B------:R-:W-:Y:S01]  /*d6f60*/  ISETP.GE.AND P2, PT, R15, R26, PT ;  /* 0x0000001a0f00720c */ /* 0x000fe20003f46270 */
[----:B------:R-:W-:Y:S01]  /*d6f70*/  VIADD R107, R6, 0x1a4 ;  /* 0x000001a4066b7836 */ /* 0x000fe20000000000 */
[-C--:B------:R-:W-:Y:S01]  /*d6f80*/  ISETP.LT.AND P4, PT, R7, R14.reuse, !P3 ;  /* 0x0000000e0700720c */ /* 0x080fe20005f81270 */
[----:B------:R-:W3:Y:S01]  /*d6f90*/  LDL.LU R26, [R1+0x2dc0] ;  /* 0x002dc000011a7983 */ /* 0x000ee20000300800 */
[C---:B------:R-:W-:Y:S01]  /*d6fa0*/  IADD3 R0, R102.reuse, R105, RZ ;  /* 0x0000006966007210 */ /* 0x040fe20007ffe0ff */
[----:B------:R-:W-:Y:S01]  /*d6fb0*/  IMAD.WIDE R100, R102, 0x4, R2 ;  /* 0x0000000466647825 */ /* 0x000fe200078e0202 */
[----:B------:R-:W4:Y:S01]  /*d6fc0*/  LDC R15, c[0x0][0x22c] ;  /* 0x00008b00ff0f7b82 */ /* 0x000f220000000800 */
[----:B------:R-:W4:Y:S04]  /*d6fd0*/  LDL.LU R248, [R1+0x18c] ;  /* 0x00018c0001f87983 */ /* 0x000f280000300800 */
[----:B------:R-:W3:Y:S01]  /*d6fe0*/  LDL.LU R247, [R1+0x17c] ;  /* 0x00017c0001f77983 */ /* 0x000ee20000300800 */
[----:B------:R-:W-:-:S02]  /*d6ff0*/  ISETP.LT.AND P3, PT, R9, R14, !P3 ;  /* 0x0000000e0900720c */ /* 0x000fc40005f61270 */
[----:B------:R-:W-:Y:S01]  /*d7000*/  ISETP.GE.AND P1, PT, R107, R10, PT ;  /* 0x0000000a6b00720c */ /* 0x000fe20003f26270 */
[----:B------:R-:W-:Y:S01]  /*d7010*/  IMAD.WIDE R102, R102, 0x4, R4 ;  /* 0x0000000466667825 */ /* 0x000fe200078e0204 */
[----:B------:R-:W2:Y:S03]  /*d7020*/  LDC R10, c[0x0][0x248] ;  /* 0x00009200ff0a7b82 */ /* 0x000ea60000000800 */
[----:B------:R-:W-:Y:S01]  /*d7030*/  VIADD R105, R6, 0x1a6 ;  /* 0x000001a606697836 */ /* 0x000fe20000000000 */
[----:B------:R-:W-:Y:S01]  /*d7040*/  ISETP.LT.AND P6, PT, R7, R14, !P1 ;  /* 0x0000000e0700720c */ /* 0x000fe20004fc1270 */
[C---:B-1----:R-:W-:Y:S01]  /*d7050*/  IMAD.WIDE R12, R0.reuse, 0x4, R2 ;  /* 0x00000004000c7825 */ /* 0x042fe200078e0202 */
[----:B------:R-:W-:Y:S01]  /*d7060*/  IADD3 R109, R0, R8, RZ ;  /* 0x00000008006d7210 */ /* 0x000fe20007ffe0ff */
[----:B------:R-:W3:Y:S01]  /*d7070*/  LDL.LU R250, [R1+0x16c] ;  /* 0x00016c0001fa7983 */ /* 0x000ee20000300800 */
[----:B------:R-:W1:Y:S03]  /*d7080*/  LDC R8, c[0x0][0x22c] ;  /* 0x00008b00ff087b82 */ /* 0x000e660000000800 */
[----:B------:R-:W3:Y:S01]  /*d7090*/  LDL.LU R251, [R1+0x15c] ;  /* 0x00015c0001fb7983 */ /* 0x000ee20000300800 */
[----:B------:R-:W-:-:S03]  /*d70a0*/  VIADD R106, R6, 0x1a9 ;  /* 0x000001a9066a7836 */ /* 0x000fc60000000000 */
[----:B------:R-:W3:Y:S01]  /*d70b0*/  LDL.LU R249, [R1+0x110] ;  /* 0x0001100001f97983 */ /* 0x000ee20000300800 */
[----:B--2---:R-:W-:Y:S02]  /*d70c0*/  IADD3 R107, R109, R10, RZ ;  /* 0x0000000a6d6b7210 */ /* 0x004fe40007ffe0ff */
[----:B------:R-:W2:Y:S01]  /*d70d0*/  LDC R10, c[0x0][0x248] ;  /* 0x00009200ff0a7b82 */ /* 0x000ea20000000800 */
[----:B------:R1:W-:Y:S01]  /*d70e0*/  @P4 STG.E desc[UR60][R100.64], R242 ;  /* 0x000000f264004986 */ /* 0x0003e2000c10193c */
[----:B------:R-:W-:-:S03]  /*d70f0*/  ISETP.LT.AND P4, PT, R7, R14, !P2 ;  /* 0x0000000e0700720c */ /* 0x000fc60005781270 */
[----:B------:R1:W-:Y:S01]  /*d7100*/  @P3 STG.E desc[UR60][R102.64], R243 ;  /* 0x000000f366003986 */ /* 0x0003e2000c10193c */
[CC--:B------:R-:W-:Y:S02]  /*d7110*/  ISETP.LT.AND P3, PT, R9.reuse, R14.reuse, !P1 ;  /* 0x0000000e0900720c */ /* 0x0c0fe40004f61270 */
[----:B------:R-:W-:Y:S01]  /*d7120*/  ISETP.LT.AND P2, PT, R9, R14, !P2 ;  /* 0x0000000e0900720c */ /* 0x000fe20005741270 */
[----:B------:R1:W-:Y:S01]  /*d7130*/  @P6 STG.E desc[UR60][R12.64], R235 ;  /* 0x000000eb0c006986 */ /* 0x0003e2000c10193c */
[----:B------:R-:W-:Y:S02]  /*d7140*/  ISETP.GE.AND P1, PT, R105, R104, PT ;  /* 0x000000686900720c */ /* 0x000fe40003f26270 */
[----:B------:R-:W2:Y:S01]  /*d7150*/  LDC R105, c[0x0][0x248] ;  /* 0x00009200ff697b82 */ /* 0x000ea20000000800 */
[----:B-1----:R-:W-:Y:S01]  /*d7160*/  IMAD.WIDE R100, R109, 0x4, R2 ;  /* 0x000000046d647825 */ /* 0x002fe200078e0202 */
[----:B------:R-:W-:-:S03]  /*d7170*/  ISETP.LT.AND P6, PT, R7, R14, !P1 ;  /* 0x0000000e0700720c */ /* 0x000fc60004fc1270 */
[----:B------:R-:W-:-:S03]  /*d7180*/  IMAD.WIDE R102, R109, 0x4, R4 ;  /* 0x000000046d667825 */ /* 0x000fc600078e0204 */
[----:B------:R-:W1:Y:S01]  /*d7190*/  LDC R104, c[0x0][0x248] ;  /* 0x00009200ff687b82 */ /* 0x000e620000000800 */
[----:B------:R-:W-:-:S05]  /*d71a0*/  IMAD.WIDE R12, R0, 0x4, R4 ;  /* 0x00000004000c7825 */ /* 0x000fca00078e0204 */
[----:B------:R2:W-:Y:S04]  /*d71b0*/  @P3 STG.E desc[UR60][R12.64], R231 ;  /* 0x000000e70c003986 */ /* 0x0005e8000c10193c */
[----:B------:R-:W-:Y:S04]  /*d71c0*/  @P4 STG.E desc[UR60][R100.64], R229 ;  /* 0x000000e564004986 */ /* 0x000fe8000c10193c */
[----:B------:R-:W-:Y:S01]  /*d71d0*/  @P2 STG.E desc[UR60][R102.64], R246 ;  /* 0x000000f666002986 */ /* 0x000fe2000c10193c */
[----:B------:R-:W-:Y:S01]  /*d71e0*/  ISETP.LT.AND P2, PT, R9, R14, !P1 ;  /* 0x0000000e0900720c */ /* 0x000fe20004f41270 */
[----:B--2---:R-:W-:-:S04]  /*d71f0*/  IMAD.WIDE R12, R107, 0x4, R2 ;  /* 0x000000046b0c7825 */ /* 0x004fc800078e0202 */
[----:B------:R-:W-:-:S05]  /*d7200*/  VIADD R0, R6, 0x1a7 ;  /* 0x000001a706007836 */ /* 0x000fca0000000000 */
[----:B------:R-:W-:Y:S02]  /*d7210*/  ISETP.GE.AND P3, PT, R0, R27, PT ;  /* 0x0000001b0000720c */ /* 0x000fe40003f66270 */
[----:B------:R-:W2:Y:S04]  /*d7220*/  LDL.LU R27, [R1+0x2dbc] ;  /* 0x002dbc00011b7983 */ /* 0x000ea80000300800 */
[----:B----4-:R4:W-:Y:S02]  /*d7230*/  @P6 STG.E desc[UR60][R12.64], R248 ;  /* 0x000000f80c006986 */ /* 0x0109e4000c10193c */
[----:B----4-:R-:W-:Y:S02]  /*d7240*/  IMAD.WIDE R12, R107, 0x4, R4 ;  /* 0x000000046b0c7825 */ /* 0x010fe400078e0204 */
[----:B------:R-:W4:Y:S04]  /*d7250*/  LDL.LU R248, [R1+0x114] ;  /* 0x0001140001f87983 */ /* 0x000f280000300800 */
[----:B---3--:R3:W-:Y:S01]  /*d7260*/  @P2 STG.E desc[UR60][R12.64], R247 ;  /* 0x000000f70c002986 */ /* 0x0087e2000c10193c */
[----:B------:R-:W-:Y:S01]  /*d7270*/  ISETP.GE.AND P2, PT, R106, R16, PT ;  /* 0x000000106a00720c */ /* 0x000fe20003f46270 */
[----:B------:R-:W-:Y:S01]  /*d7280*/  VIADD R0, R6, 0x1a8 ;  /* 0x000001a806007836 */ /* 0x000fe20000000000 */
[-C--:B------:R-:W-:Y:S01]  /*d7290*/  ISETP.LT.AND P4, PT, R7, R14.reuse, !P3 ;  /* 0x0000000e0700720c */ /* 0x080fe20005f81270 */
[----:B------:R-:W2:Y:S01]  /*d72a0*/  LDL.LU R16, [R1+0x2db8] ;  /* 0x002db80001107983 */ /* 0x000ea20000300800 */
[----:B------:R-:W-:Y:S01]  /*d72b0*/  ISETP.LT.AND P3, PT, R9, R14, !P3 ;  /* 0x0000000e0900720c */ /* 0x000fe20005f61270 */
[----:B------:R-:W4:Y:S01]  /*d72c0*/  LDC R106, c[0x0][0x22c] ;  /* 0x00008b00ff6a7b82 */ /* 0x000f220000000800 */
[----:B------:R-:W-:-:S02]  /*d72d0*/  IADD3 R105, R107, R105, RZ ;  /* 0x000000696b697210 */ /* 0x000fc40007ffe0ff */
[----:B------:R-:W-:-:S03]  /*d72e0*/  ISETP.GE.AND P1, PT, R0, R15, PT ;  /* 0x0000000f0000720c */ /* 0x000fc60003f26270 */
[----:B------:R-:W-:Y:S01]  /*d72f0*/  IMAD.WIDE R100, R105, 0x4, R2 ;  /* 0x0000000469647825 */ /* 0x000fe200078e0202 */
[----:B------:R-:W-:Y:S01]  /*d7300*/  ISETP.LT.AND P6, PT, R7, R14, !P1 ;  /* 0x0000000e0700720c */ /* 0x000fe20004fc1270 */
[----:B------:R-:W2:Y:S02]  /*d7310*/  LDC R0, c[0x0][0x248] ;  /* 0x00009200ff007b82 */ /* 0x000ea40000000800 */
[C---:B------:R-:W-:Y:S01]  /*d7320*/  IMAD.WIDE R102, R105.reuse, 0x4, R4 ;  /* 0x0000000469667825 */ /* 0x040fe200078e0204 */
[----:B-1----:R-:W-:Y:S01]  /*d7330*/  IADD3 R15, R105, R104, RZ ;  /* 0x00000068690f7210 */ /* 0x002fe20007ffe0ff */
[----:B------:R-:W-:Y:S04]  /*d7340*/  @P4 STG.E desc[UR60][R100.64], R250 ;  /* 0x000000fa64004986 */ /* 0x000fe8000c10193c */
[----:B------:R1:W-:Y:S01]  /*d7350*/  @P3 STG.E desc[UR60][R102.64], R251 ;  /* 0x000000fb66003986 */ /* 0x0003e2000c10193c */
[----:B------:R-:W-:Y:S01]  /*d7360*/  ISETP.LT.AND P3, PT, R9, R14, !P1 ;  /* 0x0000000e0900720c */ /* 0x000fe20004f61270 */
[----:B---3--:R-:W-:Y:S01]  /*d7370*/  IMAD.WIDE R12, R15, 0x4, R2 ;  /* 0x000000040f0c7825 */ /* 0x008fe200078e0202 */
[----:B------:R-:W3:Y:S03]  /*d7380*/  LDC R104, c[0x0][0x248] ;  /* 0x00009200ff687b82 */ /* 0x000ee60000000800 */
[C---:B------:R-:W-:Y:S01]  /*d7390*/  VIADD R105, R6.reuse, 0x1aa ;  /* 0x000001aa06697836 */ /* 0x040fe20000000000 */
[----:B------:R1:W-:Y:S04]  /*d73a0*/  @P6 STG.E desc[UR60][R12.64], R249 ;  /* 0x000000f90c006986 */ /* 0x0003e8000c10193c */
[----:B------:R-:W-:Y:S01]  /*d73b0*/  ISETP.GE.AND P1, PT, R105, R8, PT ;  /* 0x000000086900720c */ /* 0x000fe20003f26270 */
[----:B-1----:R-:W3:Y:S01]  /*d73c0*/  LDL.LU R251, [R1+0x118] ;  /* 0x0001180001fb7983 */ /* 0x002ee20000300800 */
[C---:B------:R-:W-:Y:S01]  /*d73d0*/  IADD3 R105, R15.reuse, R10, RZ ;  /* 0x0000000a0f697210 */ /* 0x040fe20007ffe0ff */
[----:B------:R-:W-:Y:S01]  /*d73e0*/  VIADD R10, R6, 0x1ab ;  /* 0x000001ab060a7836 */ /* 0x000fe20000000000 */
[----:B------:R-:W1:Y:S01]  /*d73f0*/  LDC R8, c[0x0][0x248] ;  /* 0x00009200ff087b82 */ /* 0x000e620000000800 */
[----:B------:R-:W-:-:S07]  /*d7400*/  IMAD.WIDE R12, R15, 0x4, R4 ;  /* 0x000000040f0c7825 */ /* 0x000fce00078e0204 */
[----:B------:R-:W3:Y:S01]  /*d7410*/  LDC R107, c[0x0][0x22c] ;  /* 0x00008b00ff6b7b82 */ /* 0x000ee20000000800 */
[----:B--2---:R2:W-:Y:S01]  /*d7420*/  @P3 STG.E desc[UR60][R12.64], R16 ;  /* 0x000000100c003986 */ /* 0x0045e2000c10193c */
[----:B------:R-:W-:Y:S02]  /*d7430*/  ISETP.GE.AND P3, PT, R10, R17, PT ;  /* 0x000000110a00720c */ /* 0x000fe40003f66270 */
[-C--:B------:R-:W-:Y:S01]  /*d7440*/  ISETP.LT.AND P4, PT, R7, R14.reuse, !P2 ;  /* 0x0000000e0700720c */ /* 0x080fe20005781270 */
[----:B------:R-:W3:Y:S01]  /*d7450*/  LDL.LU R17, [R1+0x2db4] ;  /* 0x002db40001117983 */ /* 0x000ee20000300800 */
[-C--:B------:R-:W-:Y:S01]  /*d7460*/  ISETP.LT.AND P2, PT, R9, R14.reuse, !P2 ;  /* 0x0000000e0900720c */ /* 0x080fe20005741270 */
[----:B------:R-:W-:Y:S01]  /*d7470*/  IMAD.WIDE R100, R105, 0x4, R2 ;  /* 0x0000000469647825 */ /* 0x000fe200078e0202 */
[----:B------:R-:W-:Y:S01]  /*d7480*/  ISETP.LT.AND P6, PT, R7, R14, !P1 ;  /* 0x0000000e0700720c */ /* 0x000fe20004fc1270 */
[----:B------:R-:W3:Y:S02]  /*d7490*/  LDL.LU R249, [R1+0x11c] ;  /* 0x00011c0001f97983 */ /* 0x000ee40000300800 */
[C---:B------:R-:W-:Y:S01]  /*d74a0*/  IMAD.WIDE R102, R105.reuse, 0x4, R4 ;  /* 0x0000000469667825 */ /* 0x040fe200078e0204 */
[----:B------:R-:W-:Y:S01]  /*d74b0*/  IADD3 R15, R105, R0, RZ ;  /* 0x00000000690f7210 */ /* 0x000fe20007ffe0ff */
[----:B------:R-:W3:Y:S04]  /*d74c0*/  LDC R10, c[0x0][0x248] ;  /* 0x00009200ff0a7b82 */ /* 0x000ee80000000800 */
[----:B------:R1:W-:Y:S01]  /*d74d0*/  @P4 STG.E desc[UR60][R100.64], R24 ;  /* 0x0000001864004986 */ /* 0x0003e2000c10193c */
[----:B--2---:R-:W-:-:S03]  /*d74e0*/  IMAD.WIDE R12, R15, 0x4, R2 ;  /* 0x000000040f0c7825 */ /* 0x004fc600078e0202 */
[----:B------:R-:W-:Y:S01]  /*d74f0*/  @P2 STG.E desc[UR60][R102.64], R20 ;  /* 0x0000001466002986 */ /* 0x000fe2000c10193c */
[----:B------:R-:W-:Y:S01]  /*d7500*/  ISETP.LT.AND P2, PT, R9, R14, !P1 ;  /* 0x0000000e0900720c */ /* 0x000fe20004f41270 */
[C---:B------:R-:W-:Y:S01]  /*d7510*/  VIADD R105, R6.reuse, 0x1ac ;  /* 0x000001ac06697836 */ /* 0x040fe20000000000 */
[----:B------:R-:W2:Y:S01]  /*d7520*/  LDC R0, c[0x0][0x248] ;  /* 0x00009200ff007b82 */ /* 0x000ea20000000800 */
[----:B----4-:R4:W-:Y:S03]  /*d7530*/  @P6 STG.E desc[UR60][R12.64], R248 ;  /* 0x000000f80c006986 */ /* 0x0109e6000c10193c */
[----:B------:R-:W-:Y:S02]  /*d7540*/  ISETP.GE.AND P1, PT, R105, R106, PT ;  /* 0x0000006a6900720c */ /* 0x000fe40003f26270 */
[C---:B-1----:R-:W-:Y:S01]  /*d7550*/  IADD3 R105, R15.reuse, R8, RZ ;  /* 0x000000080f697210 */ /* 0x042fe20007ffe0ff */
[----:B------:R-:W-:Y:S01]  /*d7560*/  VIADD R8, R6, 0x1ad ;  /* 0x000001ad06087836 */ /* 0x000fe20000000000 */
[----:B------:R-:W1:Y:S01]  /*d7570*/  LDC R24, c[0x0][0x248] ;  /* 0x00009200ff187b82 */ /* 0x000e620000000800 */
[----:B----4-:R-:W-:-:S05]  /*d7580*/  IMAD.WIDE R12, R15, 0x4, R4 ;  /* 0x000000040f0c7825 */ /* 0x010fca00078e0204 */
[----:B---3--:R3:W-:Y:S01]  /*d7590*/  @P2 STG.E desc[UR60][R12.64], R17 ;  /* 0x000000110c002986 */ /* 0x0087e2000c10193c */
[----:B------:R-:W-:-:S03]  /*d75a0*/  ISETP.GE.AND P2, PT, R8, R18, PT ;  /* 0x000000120800720c */ /* 0x000fc60003f46270 */
[----:B------:R-:W4:Y:S01]  /*d75b0*/  LDL.LU R18, [R1+0x2db0] ;  /* 0x002db00001127983 */ /* 0x000f220000300800 */
[-C--:B------:R-:W-:Y:S02]  /*d75c0*/  ISETP.LT.AND P4, PT, R7, R14.reuse, !P3 ;  /* 0x0000000e0700720c */ /* 0x080fe40005f81270 */
[-C--:B------:R-:W-:Y:S01]  /*d75d0*/  ISETP.LT.AND P3, PT, R9, R14.reuse, !P3 ;  /* 0x0000000e0900720c */ /* 0x080fe20005f61270 */
[----:B------:R-:W-:Y:S01]  /*d75e0*/  IMAD.WIDE R100, R105, 0x4, R2 ;  /* 0x0000000469647825 */ /* 0x000fe200078e0202 */
[----:B------:R-:W-:-:S03]  /*d75f0*/  ISETP.LT.AND P6, PT, R7, R14, !P1 ;  /* 0x0000000e0700720c */ /* 0x000fc60004fc1270 */
[C---:B------:R-:W-:Y:S01]  /*d7600*/  IMAD.WIDE R102, R105.reuse, 0x4, R4 ;  /* 0x0000000469667825 */ /* 0x040fe200078e0204 */
[----:B------:R-:W-:Y:S02]  /*d7610*/  IADD3 R15, R105, R104, RZ ;  /* 0x00000068690f7210 */ /* 0x000fe40007ffe0ff */
[----:B------:R-:W1:Y:S03]  /*d7620*/  LDC R104, c[0x0][0x22c] ;  /* 0x00008b00ff687b82 */ /* 0x000e660000000800 */
[----:B------:R2:W-:Y:S01]  /*d7630*/  @P4 STG.E desc[UR60][R100.64], R25 ;  /* 0x0000001964004986 */ /* 0x0005e2000c10193c */
[----:B---3--:R-:W-:-:S03]  /*d7640*/  IMAD.WIDE R12, R15, 0x4, R2 ;  /* 0x000000040f0c7825 */ /* 0x008fc600078e0202 */
[----:B------:R-:W-:Y:S01]  /*d7650*/  @P3 STG.E desc[UR60][R102.64], R21 ;  /* 0x0000001566003986 */ /* 0x000fe2000c10193c */
[----:B------:R-:W-:-:S03]  /*d7660*/  ISETP.LT.AND P3, PT, R9, R14, !P1 ;  /* 0x0000000e0900720c */ /* 0x000fc60004f61270 */
[----:B------:R3:W-:Y:S01]  /*d7670*/  @P6 STG.E desc[UR60][R12.64], R251 ;  /* 0x000000fb0c006986 */ /* 0x0007e2000c10193c */
[C---:B--2---:R-:W-:Y:S01]  /*d7680*/  IADD3 R25, R15.reuse, R0, RZ ;  /* 0x000000000f197210 */ /* 0x044fe20007ffe0ff */
[----:B------:R-:W-:Y:S01]  /*d7690*/  VIADD R0, R6, 0x1af ;  /* 0x000001af06007836 */ /* 0x000fe20000000000 */
[----:B------:R-:W2:Y:S01]  /*d76a0*/  LDC R100, c[0x0][0x22c] ;  /* 0x00008b00ff647b82 */ /* 0x000ea20000000800 */
[----:B---3--:R-:W-:-:S06]  /*d76b0*/  IMAD.WIDE R12, R15, 0x4, R4 ;  /* 0x000000040f0c7825 */ /* 0x008fcc00078e0204 */
[----:B----4-:R3:W-:Y:S01]  /*d76c0*/  @P3 STG.E desc[UR60][R12.64], R18 ;  /* 0x000000120c003986 */ /* 0x0107e2000c10193c */
[----:B------:R-:W-:Y:S01]  /*d76d0*/  ISETP.GE.AND P3, PT, R0, R19, PT ;  /* 0x000000130000720c */ /* 0x000fe20003f66270 */
[----:B------:R-:W-:Y:S01]  /*d76e0*/  VIADD R8, R6, 0x1ae ;  /* 0x000001ae06087836 */ /* 0x000fe20000000000 */
[----:B------:R-:W-:Y:S01]  /*d76f0*/  ISETP.LT.AND P4, PT, R7, R14, !P2 ;  /* 0x0000000e0700720c */ /* 0x000fe20005781270 */
[----:B------:R-:W4:Y:S01]  /*d7700*/  LDL.LU R19, [R1+0x2dac] ;  /* 0x002dac0001137983 */ /* 0x000f220000300800 */
[C---:B------:R-:W-:Y:S01]  /*d7710*/  IMAD.WIDE R16, R25.reuse, 0x4, R2 ;  /* 0x0000000419107825 */ /* 0x040fe200078e0202 */
[----:B------:R-:W-:Y:S01]  /*d7720*/  IADD3 R15, R25, R10, RZ ;  /* 0x0000000a190f7210 */ /* 0x000fe20007ffe0ff */
[----:B------:R-:W2:Y:S01]  /*d7730*/  LDC R0, c[0x0][0x248] ;  /* 0x00009200ff007b82 */ /* 0x000ea20000000800 */
[----:B------:R-:W-:Y:S02]  /*d7740*/  ISETP.GE.AND P1, PT, R8, R107, PT ;  /* 0x0000006b0800720c */ /* 0x000fe40003f26270 */
[----:B------:R-:W-:-:S05]  /*d7750*/  ISETP.LT.AND P2, PT, R9, R14, !P2 ;  /* 0x0000000e0900720c */ /* 0x000fca0005741270 */
[----:B------:R-:W2:Y:S01]  /*d7760*/  LDC R8, c[0x0][0x248] ;  /* 0x00009200ff087b82 */ /* 0x000ea20000000800 */
[-C--:B------:R-:W-:Y:S01]  /*d7770*/  ISETP.LT.AND P6, PT, R7, R14.reuse, !P1 ;  /* 0x0000000e0700720c */ /* 0x080fe20004fc1270 */
[----:B------:R-:W-:Y:S01]  /*d7780*/  IMAD.WIDE R20, R25, 0x4, R4 ;  /* 0x0000000419147825 */ /* 0x000fe200078e0204 */
[----:B------:R-:W-:Y:S05]  /*d7790*/  @P4 STG.E desc[UR60][R16.64], R26 ;  /* 0x0000001a10004986 */ /* 0x000fea000c10193c */
[----:B------:R1:W-:Y:S01]  /*d77a0*/  @P2 STG.E desc[UR60][R20.64], R22 ;  /* 0x0000001614002986 */ /* 0x0003e2000c10193c */
[-C--:B------:R-:W-:Y:S01]  /*d77b0*/  ISETP.LT.AND P2, PT, R9, R14.reuse, !P1 ;  /* 0x0000000e0900720c */ /* 0x080fe20004f41270 */
[----:B---3--:R-:W-:Y:S01]  /*d77c0*/  IMAD.WIDE R12, R15, 0x4, R2 ;  /* 0x000000040f0c7825 */ /* 0x008fe200078e0202 */
[----:B------:R-:W3:Y:S03]  /*d77d0*/  LDC R10, c[0x0][0x248] ;  /* 0x00009200ff0a7b82 */ /* 0x000ee60000000800 */
[----:B------:R-:W-:Y:S01]  /*d77e0*/  VIADD R25, R6, 0x1b0 ;  /* 0x000001b006197836 */ /* 0x000fe20000000000 */
[-C--:B------:R-:W-:Y:S01]  /*d77f0*/  ISETP.LT.AND P4, PT, R7, R14.reuse, !P3 ;  /* 0x0000000e0700720c */ /* 0x080fe20005f81270 */
[----:B------:R2:W-:Y:S01]  /*d7800*/  @P6 STG.E desc[UR60][R12.64], R249 ;  /* 0x000000f90c006986 */ /* 0x0005e2000c10193c */
[----:B------:R-:W-:-:S02]  /*d7810*/  ISETP.LT.AND P3, PT, R9, R14, !P3 ;  /* 0x0000000e0900720c */ /* 0x000fc40005f61270 */
[----:B-1----:R-:W-:Y:S01]  /*d7820*/  ISETP.GE.AND P1, PT, R25, R104, PT ;  /* 0x000000681900720c */ /* 0x002fe20003f26270 */
[----:B------:R-:W1:Y:S01]  /*d7830*/  LDC R22, c[0x0][0x248] ;  /* 0x00009200ff167b82 */ /* 0x000e620000000800 */
[C---:B--2---:R-:W-:Y:S01]  /*d7840*/  IADD3 R25, R15.reuse, R8, RZ ;  /* 0x000000080f197210 */ /* 0x044fe20007ffe0ff */
[----:B------:R-:W-:Y:S02]  /*d7850*/  VIADD R8, R6, 0x1b1 ;  /* 0x000001b106087836 */ /* 0x000fe40000000000 */
[----:B------:R-:W-:Y:S01]  /*d7860*/  IMAD.WIDE R12, R15, 0x4, R4 ;  /* 0x000000040f0c7825 */ /* 0x000fe200078e0204 */
[----:B------:R-:W-:-:S03]  /*d7870*/  ISETP.LT.AND P6, PT, R7, R14, !P1 ;  /* 0x0000000e0700720c */ /* 0x000fc60004fc1270 */
[----:B------:R-:W2:Y:S01]  /*d7880*/  LDC R26, c[0x0][0x22c] ;  /* 0x00008b00ff1a7b82 */ /* 0x000ea20000000800 */
[C---:B------:R-:W-:Y:S01]  /*d7890*/  IMAD.WIDE R16, R25.reuse, 0x4, R2 ;  /* 0x0000000419107825 */ /* 0x040fe200078e0202 */
[----:B------:R-:W-:-:S03]  /*d78a0*/  IADD3 R15, R25, R24, RZ ;  /* 0x00000018190f7210 */ /* 0x000fc60007ffe0ff */
[----:B------:R-:W-:-:S03]  /*d78b0*/  IMAD.WIDE R20, R25, 0x4, R4 ;  /* 0x0000000419147825 */ /* 0x000fc600078e0204 */
[----:B------:R-:W1:Y:S01]  /*d78c0*/  LDC R24, c[0x0][0x22c] ;  /* 0x00008b00ff187b82 */ /* 0x000e620000000800 */
[----:B----4-:R4:W-:Y:S01]  /*d78d0*/  @P2 STG.E desc[UR60][R12.64], R19 ;  /* 0x000000130c002986 */ /* 0x0109e2000c10193c */
[----:B------:R-:W-:-:S06]  /*d78e0*/  ISETP.GE.AND P2, PT, R8, R33, PT ;  /* 0x000000210800720c */ /* 0x000fcc0003f46270 */
[----:B------:R-:W2:Y:S01]  /*d78f0*/  LDC R8, c[0x0][0x248] ;  /* 0x00009200ff087b82 */ /* 0x000ea20000000800 */
[----:B------:R-:W2:Y:S04]  /*d7900*/  LDL.LU R33, [R1+0x2da8] ;  /* 0x002da80001217983 */ /* 0x000ea80000300800 */
[----:B------:R-:W-:Y:S04]  /*d7910*/  @P4 STG.E desc[UR60][R16.64], R27 ;  /* 0x0000001b10004986 */ /* 0x000fe8000c10193c */
[----:B------:R3:W-:Y:S01]  /*d7920*/  @P3 STG.E desc[UR60][R20.64], R23 ;  /* 0x0000001714003986 */ /* 0x0007e2000c10193c */
[----:B------:R-:W-:Y:S01]  /*d7930*/  ISETP.LT.AND P3, PT, R9, R14, !P1 ;  /* 0x0000000e0900720c */ /* 0x000fe20004f61270 */
[C---:B----4-:R-:W-:Y:S01]  /*d7940*/  IMAD.WIDE R12, R15.reuse, 0x4, R2 ;  /* 0x000000040f0c7825 */ /* 0x050fe200078e0202 */
[----:B------:R-:W-:-:S04]  /*d7950*/  IADD3 R19, R15, R0, RZ ;  /* 0x000000000f137210 */ /* 0x000fc80007ffe0ff */
[----:B------:R4:W-:Y:S01]  /*d7960*/  @P6 STG.E desc[UR60][R12.64], R32 ;  /* 0x000000200c006986 */ /* 0x0009e2000c10193c */
[C---:B------:R-:W-:Y:S01]  /*d7970*/  VIADD R0, R6.reuse, 0x1b3 ;  /* 0x000001b306007836 */ /* 0x040fe20000000000 */
[----:B------:R-:W-:Y:S01]  /*d7980*/  ISETP.LT.AND P4, PT, R7, R14, !P2 ;  /* 0x0000000e0700720c */ /* 0x000fe20005781270 */
[C---:B------:R-:W-:Y:S02]  /*d7990*/  VIADD R25, R6.reuse, 0x1b2 ;  /* 0x000001b206197836 */ /* 0x040fe40000000000 */
[----:B---3--:R-:W-:Y:S01]  /*d79a0*/  VIADD R21, R6, 0x1b4 ;  /* 0x000001b406157836 */ /* 0x008fe20000000000 */
[----:B------:R-:W3:Y:S01]  /*d79b0*/  LDC R20, c[0x0][0x22c] ;  /* 0x00008b00ff147b82 */ /* 0x000ee20000000800 */
[----:B----4-:R-:W-:-:S07]  /*d79c0*/  IMAD.WIDE R12, R15, 0x4, R4 ;  /* 0x000000040f0c7825 */ /* 0x010fce00078e0204 */
[----:B------:R-:W4:Y:S01]  /*d79d0*/  LDC R23, c[0x0][0x22c] ;  /* 0x00008b00ff177b82 */ /* 0x000f220000000800 */
[----:B------:R1:W-:Y:S01]  /*d79e0*/  @P3 STG.E desc[UR60][R12.64], R28 ;  /* 0x0000001c0c003986 */ /* 0x0003e2000c10193c */
[----:B------:R-:W-:-:S03]  /*d79f0*/  ISETP.GE.AND P3, PT, R0, R34, PT ;  /* 0x000000220000720c */ /* 0x000fc60003f66270 */
[----:B------:R-:W4:Y:S01]  /*d7a00*/  LDL.LU R34, [R1+0x2da4] ;  /* 0x002da40001227983 */ /* 0x000f220000300800 */
[----:B------:R-:W-:Y:S01]  /*d7a10*/  ISETP.LT.AND P2, PT, R9, R14, !P2 ;  /* 0x0000000e0900720c */ /* 0x000fe20005741270 */
[----:B------:R-:W-:Y:S01]  /*d7a20*/  IMAD.WIDE R16, R19, 0x4, R2 ;  /* 0x0000000413107825 */ /* 0x000fe200078e0202 */
[----:B------:R-:W-:Y:S01]  /*d7a30*/  ISETP.GE.AND P1, PT, R25, R100, PT ;  /* 0x000000641900720c */ /* 0x000fe20003f26270 */
[----:B------:R-:W3:Y:S01]  /*d7a40*/  LDC R0, c[0x0][0x248] ;  /* 0x00009200ff007b82 */ /* 0x000ee20000000800 */
[C---:B------:R-:W-:Y:S01]  /*d7a50*/  IADD3 R15, R19.reuse, R10, RZ ;  /* 0x0000000a130f7210 */ /* 0x040fe20007ffe0ff */
[----:B------:R-:W-:Y:S01]  /*d7a60*/  IMAD.WIDE R18, R19, 0x4, R4 ;  /* 0x0000000413127825 */ /* 0x000fe200078e0204 */
[CC--:B------:R-:W-:Y:S01]  /*d7a70*/  ISETP.LT.AND P6, PT, R7.reuse, R14.reuse, !P1 ;  /* 0x0000000e0700720c */ /* 0x0c0fe20004fc1270 */
[----:B------:R2:W-:Y:S01]  /*d7a80*/  @P4 STG.E desc[UR60][R16.64], R40 ;  /* 0x0000002810004986 */ /* 0x0005e2000c10193c */
[-C--:B------:R-:W-:Y:S01]  /*d7a90*/  ISETP.LT.AND P4, PT, R7, R14.reuse, !P3 ;  /* 0x0000000e0700720c */ /* 0x080fe20005f81270 */
[----:B-1----:R-:W-:Y:S01]  /*d7aa0*/  IMAD.WIDE R12, R15, 0x4, R2 ;  /* 0x000000040f0c7825 */ /* 0x002fe200078e0202 */
[CC--:B------:R-:W-:Y:S01]  /*d7ab0*/  ISETP.LT.AND P3, PT, R9.reuse, R14.reuse, !P3 ;  /* 0x0000000e0900720c */ /* 0x0c0fe20005f61270 */
[----:B------:R-:W1:Y:S02]  /*d7ac0*/  LDC R10, c[0x0][0x248] ;  /* 0x00009200ff0a7b82 */ /* 0x000e640000000800 */
[----:B------:R2:W-:Y:S01]  /*d7ad0*/  @P2 STG.E desc[UR60][R18.64], R36 ;  /* 0x0000002412002986 */ /* 0x0005e2000c10193c */
[----:B------:R-:W-:-:S02]  /*d7ae0*/  ISETP.LT.AND P2, PT, R9, R14, !P1 ;  /* 0x0000000e0900720c */ /* 0x000fc40004f41270 */
[----:B------:R-:W-:Y:S02]  /*d7af0*/  ISETP.GE.AND P1, PT, R21, R24, PT ;  /* 0x000000181500720c */ /* 0x000fe40003f26270 */
[----:B--2---:R-:W-:Y:S01]  /*d7b00*/  IADD3 R21, R15, R8, RZ ;  /* 0x000000080f157210 */ /* 0x004fe20007ffe0ff */
[----:B------:R-:W2:Y:S04]  /*d7b10*/  LDC R24, c[0x0][0x22c] ;  /* 0x00008b00ff187b82 */ /* 0x000ea80000000800 */
[----:B------:R-:W-:-:S04]  /*d7b20*/  IMAD.WIDE R16, R21, 0x4, R2 ;  /* 0x0000000415107825 */ /* 0x000fc800078e0202 */
[----:B------:R-:W-:Y:S01]  /*d7b30*/  IMAD.WIDE R18, R21, 0x4, R4 ;  /* 0x0000000415127825 */ /* 0x000fe200078e0204 */
[----:B------:R-:W2:Y:S03]  /*d7b40*/  LDC R25, c[0x0][0x22c] ;  /* 0x00008b00ff197b82 */ /* 0x000ea60000000800 */
[C---:B------:R-:W-:Y:S01]  /*d7b50*/  VIADD R8, R6.reuse, 0x1b5 ;  /* 0x000001b506087836 */ /* 0x040fe20000000000 */
[----:B------:R-:W-:-:S04]  /*d7b60*/  IADD3 R27, R6, 0x1e6, RZ ;  /* 0x000001e6061b7810 */ /* 0x000fc80007ffe0ff */
[----:B------:R-:W2:Y:S01]  /*d7b70*/  LDC R28, c[0x0][0x22c] ;  /* 0x00008b00ff1c7b82 */ /* 0x000ea20000000800 */
[----:B------:R3:W-:Y:S01]  /*d7b80*/  @P6 STG.E desc[UR60][R12.64], R33 ;  /* 0x000000210c006986 */ /* 0x0007e2000c10193c */
[----:B------:R-:W-:Y:S01]  /*d7b90*/  ISETP.LT.AND P6, PT, R7, R14, !P1 ;  /* 0x0000000e0700720c */ /* 0x000fe20004fc1270 */
[----:B---3--:R-:W-:Y:S01]  /*d7ba0*/  IMAD.WIDE R12, R15, 0x4, R4 ;  /* 0x000000040f0c7825 */ /* 0x008fe200078e0204 */
[----:B------:R-:W-:-:S04]  /*d7bb0*/  IADD3 R15, R21, R22, RZ ;  /* 0x00000016150f7210 */ /* 0x000fc80007ffe0ff */
[----:B------:R-:W3:Y:S01]  /*d7bc0*/  LDC R22, c[0x0][0x248] ;  /* 0x00009200ff167b82 */ /* 0x000ee20000000800 */
[----:B------:R1:W-:Y:S04]  /*d7bd0*/  @P2 STG.E desc[UR60][R12.64], R29 ;  /* 0x0000001d0c002986 */ /* 0x0003e8000c10193c */
[----:B------:R-:W-:Y:S01]  /*d7be0*/  @P4 STG.E desc[UR60][R16.64], R41 ;  /* 0x0000002910004986 */ /* 0x000fe2000c10193c */
[----:B------:R-:W-:-:S03]  /*d7bf0*/  VIADD R21, R6, 0x1b6 ;  /* 0x000001b606157836 */ /* 0x000fc60000000000 */
[----:B------:R2:W-:Y:S01]  /*d7c00*/  @P3 STG.E desc[UR60][R18.64], R37 ;  /* 0x0000002512003986 */ /* 0x0005e2000c10193c */
[----:B------:R-:W-:Y:S02]  /*d7c10*/  ISETP.LT.AND P3, PT, R9, R14, !P1 ;  /* 0x0000000e0900720c */ /* 0x000fe40004f61270 */
[----:B------:R-:W-:Y:S01]  /*d7c20*/  ISETP.GE.AND P1, PT, R21, R20, PT ;  /* 0x000000141500720c */ /* 0x000fe20003f26270 */
[C---:B-1----:R-:W-:Y:S01]  /*d7c30*/  IMAD.WIDE R12, R15.reuse, 0x4, R2 ;  /* 0x000000040f0c7825 */ /* 0x042fe200078e0202 */
[----:B------:R-:W-:-:S03]  /*d7c40*/  IADD3 R21, R15, R0, RZ ;  /* 0x000000000f157210 */ /* 0x000fc60007ffe0ff */
[----:B------:R-:W-:Y:S02]  /*d7c50*/  VIADD R0, R6, 0x1b7 ;  /* 0x000001b706007836 */ /* 0x000fe40000000000 */
[----:B--2---:R-:W-:Y:S01]  /*d7c60*/  IMAD.WIDE R18, R15, 0x4, R4 ;  /* 0x000000040f127825 */ /* 0x004fe200078e0204 */
[----:B----4-:R1:W-:Y:S01]  /*d7c70*/  @P6 STG.E desc[UR60][R12.64], R34 ;  /* 0x000000220c006986 */ /* 0x0103e2000c10193c */
[----:B------:R-:W-:Y:S02]  /*d7c80*/  ISETP.GE.AND P2, PT, R8, R35, PT ;  /* 0x000000230800720c */ /* 0x000fe40003f46270 */
[----:B------:R-:W2:Y:S01]  /*d7c90*/  LDC R8, c[0x0][0x248] ;  /* 0x00009200ff087b82 */ /* 0x000ea20000000800 */
[----:B------:R4:W-:Y:S01]  /*d7ca0*/  @P3 STG.E desc[UR60][R18.64], R30 ;  /* 0x0000001e12003986 */ /* 0x0009e2000c10193c */
[----:B------:R-:W-:-:S03]  /*d7cb0*/  ISETP.GE.AND P3, PT, R0, R31, PT ;  /* 0x0000001f0000720c */ /* 0x000fc60003f66270 */
[----:B------:R-:W3:Y:S04]  /*d7cc0*/  LDL.LU R35, [R1+0x2da0] ;  /* 0x002da00001237983 */ /* 0x000ee80000300800 */
[----:B------:R-:W3:Y:S01]  /*d7cd0*/  LDL.LU R31, [R1+0x2d9c] ;  /* 0x002d9c00011f7983 */ /* 0x000ee20000300800 */
[-C--:B------:R-:W-:Y:S02]  /*d7ce0*/  ISETP.LT.AND P4, PT, R7, R14.reuse, !P2 ;  /* 0x0000000e0700720c */ /* 0x080fe40005781270 */
[----:B------:R-:W-:Y:S01]  /*d7cf0*/  ISETP.LT.AND P2, PT, R9, R14, !P2 ;  /* 0x0000000e0900720c */ /* 0x000fe20005741270 */
[----:B------:R-:W-:-:S04]  /*d7d00*/  IMAD.WIDE R16, R21, 0x4, R2 ;  /* 0x0000000415107825 */ /* 0x000fc800078e0202 */
[----:B-1----:R-:W-:Y:S01]  /*d7d10*/  IMAD.WIDE R12, R21, 0x4, R4 ;  /* 0x00000004150c7825 */ /* 0x002fe200078e0204 */
[----:B------:R-:W-:Y:S01]  /*d7d20*/  ISETP.LT.AND P6, PT, R7, R14, !P1 ;  /* 0x0000000e0700720c */ /* 0x000fe20004fc1270 */
[----:B----4-:R-:W1:Y:S02]  /*d7d30*/  LDC R30, c[0x0][0x22c] ;  /* 0x00008b00ff1e7b82 */ /* 0x010e640000000800 */
[----:B------:R-:W-:Y:S02]  /*d7d40*/  VIADD R0, R6, 0x1b8 ;  /* 0x000001b806007836 */ /* 0x000fe40000000000 */
[----:B------:R4:W-:Y:S01]  /*d7d50*/  @P4 STG.E desc[UR60][R16.64], R42 ;  /* 0x0000002a10004986 */ /* 0x0009e2000c10193c */
[----:B------:R-:W-:-:S03]  /*d7d60*/  IADD3 R15, R21, R10, RZ ;  /* 0x0000000a150f7210 */ /* 0x000fc60007ffe0ff */
[----:B------:R3:W-:Y:S01]  /*d7d70*/  @P2 STG.E desc[UR60][R12.64], R38 ;  /* 0x000000260c002986 */ /* 0x0007e2000c10193c */
[-C--:B------:R-:W-:Y:S01]  /*d7d80*/  ISETP.LT.AND P2, PT, R9, R14.reuse, !P1 ;  /* 0x0000000e0900720c */ /* 0x080fe20004f41270 */
[----:B------:R-:W1:Y:S01]  /*d7d90*/  LDC R10, c[0x0][0x248] ;  /* 0x00009200ff0a7b82 */ /* 0x000e620000000800 */
[----:B------:R-:W-:Y:S02]  /*d7da0*/  ISETP.GE.AND P1, PT, R0, R23, PT ;  /* 0x000000170000720c */ /* 0x000fe40003f26270 */
[-C--:B------:R-:W-:Y:S02]  /*d7db0*/  ISETP.LT.AND P4, PT, R7, R14.reuse, !P3 ;  /* 0x0000000e0700720c */ /* 0x080fe40005f81270 */
[----:B------:R-:W-:-:S03]  /*d7dc0*/  ISETP.LT.AND P3, PT, R9, R14, !P3 ;  /* 0x0000000e0900720c */ /* 0x000fc60005f61270 */
[----:B------:R-:W1:Y:S01]  /*d7dd0*/  LDC R0, c[0x0][0x248] ;  /* 0x00009200ff007b82 */ /* 0x000e620000000800 */
[C---:B--2---:R-:W-:Y:S01]  /*d7de0*/  IADD3 R19, R15.reuse, R8, RZ ;  /* 0x000000080f137210 */ /* 0x044fe20007ffe0ff */
[----:B------:R-:W-:-:S04]  /*d7df0*/  IMAD.WIDE R20, R15, 0x4, R2 ;  /* 0x000000040f147825 */ /* 0x000fc800078e0202 */
[----:B----4-:R-:W-:Y:S01]  /*d7e00*/  IMAD.WIDE R16, R15, 0x4, R4 ;  /* 0x000000040f107825 */ /* 0x010fe200078e0204 */
[C---:B---3--:R-:W-:Y:S02]  /*d7e10*/  IADD3 R15, R19.reuse, R22, RZ ;  /* 0x00000016130f7210 */ /* 0x048fe40007ffe0ff */
[----:B------:R-:W2:Y:S01]  /*d7e20*/  LDC R22, c[0x0][0x248] ;  /* 0x00009200ff167b82 */ /* 0x000ea20000000800 */
[----:B------:R-:W-:Y:S02]  /*d7e30*/  VIADD R8, R6, 0x1b9 ;  /* 0x000001b906087836 */ /* 0x000fe40000000000 */
[----:B------:R-:W-:-:S04]  /*d7e40*/  IMAD.WIDE R12, R19, 0x4, R2 ;  /* 0x00000004130c7825 */ /* 0x000fc800078e0202 */
[----:B------:R-:W-:-:S04]  /*d7e50*/  IMAD.WIDE R18, R19, 0x4, R4 ;  /* 0x0000000413127825 */ /* 0x000fc800078e0204 */
[----:B------:R-:W-:Y:S01]  /*d7e60*/  VIADD R23, R6, 0x1ba ;  /* 0x000001ba06177836 */ /* 0x000fe20000000000 */
[----:B------:R3:W-:Y:S01]  /*d7e70*/  @P6 STG.E desc[UR60][R20.64], R35 ;  /* 0x0000002314006986 */ /* 0x0007e2000c10193c */
[----:B------:R-:W-:-:S03]  /*d7e80*/  ISETP.LT.AND P6, PT, R7, R14, !P1 ;  /* 0x0000000e0700720c */ /* 0x000fc60004fc1270 */
[----:B------:R-:W-:Y:S01]  /*d7e90*/  @P2 STG.E desc[UR60][R16.64], R31 ;  /* 0x0000001f10002986 */ /* 0x000fe2000c10193c */
[----:B------:R-:W-:Y:S02]  /*d7ea0*/  ISETP.GE.AND P2, PT, R8, R49, PT ;  /* 0x000000310800720c */ /* 0x000fe40003f46270 */
[----:B------:R-:W4:Y:S01]  /*d7eb0*/  LDC R8, c[0x0][0x248] ;  /* 0x00009200ff087b82 */ /* 0x000f220000000800 */
[----:B------:R2:W-:Y:S04]  /*d7ec0*/  @P4 STG.E desc[UR60][R12.64], R43 ;  /* 0x0000002b0c004986 */ /* 0x0005e8000c10193c */
[----:B------:R-:W4:Y:S04]  /*d7ed0*/  LDL.LU R49, [R1+0x2d98] ;  /* 0x002d980001317983 */ /* 0x000f280000300800 */
[----:B------:R2:W-:Y:S01]  /*d7ee0*/  @P3 STG.E desc[UR60][R18.64], R39 ;  /* 0x0000002712003986 */ /* 0x0005e2000c10193c */
[----:B------:R-:W-:Y:S01]  /*d7ef0*/  ISETP.LT.AND P3, PT, R9, R14, !P1 ;  /* 0x0000000e0900720c */ /* 0x000fe20004f61270 */
[----:B---3--:R-:W-:Y:S01]  /*d7f00*/  IMAD.WIDE R20, R15, 0x4, R2 ;  /* 0x000000040f147825 */ /* 0x008fe200078e0202 */
[----:B------:R-:W-:-:S02]  /*d7f10*/  ISETP.GE.AND P1, PT, R23, R24, PT ;  /* 0x000000181700720c */ /* 0x000fc40003f26270 */
[C---:B-1----:R-:W-:Y:S01]  /*d7f20*/  IADD3 R23, R15.reuse, R0, RZ ;  /* 0x000000000f177210 */ /* 0x042fe20007ffe0ff */
[----:B--2---:R-:W-:Y:S01]  /*d7f30*/  IMAD.WIDE R12, R15, 0x4, R4 ;  /* 0x000000040f0c7825 */ /* 0x004fe200078e0204 */
[----:B------:R1:W-:Y:S01]  /*d7f40*/  @P6 STG.E desc[UR60][R20.64], R48 ;  /* 0x0000003014006986 */ /* 0x0003e2000c10193c */
[----:B------:R-:W-:Y:S01]  /*d7f50*/  ISETP.LT.AND P4, PT, R7, R14, !P2 ;  /* 0x0000000e0700720c */ /* 0x000fe20005781270 */
[----:B------:R-:W2:Y:S01]  /*d7f60*/  LDC R24, c[0x0][0x22c] ;  /* 0x00008b00ff187b82 */ /* 0x000ea20000000800 */
[----:B------:R-:W-:-:S04]  /*d7f70*/  VIADD R0, R6, 0x1bb ;  /* 0x000001bb06007836 */ /* 0x000fc80000000000 */
[----:B------:R3:W-:Y:S01]  /*d7f80*/  @P3 STG.E desc[UR60][R12.64], R44 ;  /* 0x0000002c0c003986 */ /* 0x0007e2000c10193c */
[----:B------:R-:W-:-:S03]  /*d7f90*/  ISETP.GE.AND P3, PT, R0, R50, PT ;  /* 0x000000320000720c */ /* 0x000fc60003f66270 */
[----:B------:R-:W2:Y:S01]  /*d7fa0*/  LDL.LU R50, [R1+0x2d94] ;  /* 0x002d940001327983 */ /* 0x000ea20000300800 */
[----:B------:R-:W-:Y:S01]  /*d7fb0*/  ISETP.LT.AND P2, PT, R9, R14, !P2 ;  /* 0x0000000e0900720c */ /* 0x000fe20005741270 */
[----:B------:R-:W-:-:S04]  /*d7fc0*/  IMAD.WIDE R16, R23, 0x4, R2 ;  /* 0x0000000417107825 */ /* 0x000fc800078e0202 */
[----:B------:R-:W-:Y:S01]  /*d7fd0*/  IMAD.WIDE R18, R23, 0x4, R4 ;  /* 0x0000000417127825 */ /* 0x000fe200078e0204 */
[----:B------:R3:W-:Y:S03]  /*d7fe0*/  @P4 STG.E desc[UR60][R16.64], R56 ;  /* 0x0000003810004986 */ /* 0x0007e6000c10193c */
[----:B------:R-:W-:Y:S01]  /*d7ff0*/  VIADD R0, R6, 0x1bc ;  /* 0x000001bc06007836 */ /* 0x000fe20000000000 */
[----:B------:R-:W-:-:S03]  /*d8000*/  ISETP.LT.AND P6, PT, R7, R14, !P1 ;  /* 0x0000000e0700720c */ /* 0x000fc60004fc1270 */
[----:B------:R3:W-:Y:S01]  /*d8010*/  @P2 STG.E desc[UR60][R18.64], R52 ;  /* 0x0000003412002986 */ /* 0x0007e2000c10193c */
[----:B------:R-:W-:Y:S02]  /*d8020*/  ISETP.LT.AND P2, PT, R9, R14, !P1 ;  /* 0x0000000e0900720c */ /* 0x000fe40004f41270 */
[----:B------:R-:W-:Y:S02]  /*d8030*/  ISETP.GE.AND P1, PT, R0, R25, PT ;  /* 0x000000190000720c */ /* 0x000fe40003f26270 */
[----:B------:R-:W-:Y:S01]  /*d8040*/  IADD3 R15, R23, R10, RZ ;  /* 0x0000000a170f7210 */ /* 0x000fe20007ffe0ff */
[----:B------:R-:W2:Y:S01]  /*d8050*/  LDC R0, c[0x0][0x248] ;  /* 0x00009200ff007b82 */ /* 0x000ea20000000800 */
[-C--:B------:R-:W-:Y:S02]  /*d8060*/  ISETP.LT.AND P4, PT, R7, R14.reuse, !P3 ;  /* 0x0000000e0700720c */ /* 0x080fe40005f81270 */
[----:B------:R-:W-:Y:S02]  /*d8070*/  ISETP.LT.AND P3, PT, R9, R14, !P3 ;  /* 0x0000000e0900720c */ /* 0x000fe40005f61270 */
[C---:B----4-:R-:W-:Y:S01]  /*d8080*/  IADD3 R23, R15.reuse, R8, RZ ;  /* 0x000000080f177210 */ /* 0x050fe20007ffe0ff */
[----:B-1----:R-:W-:-:S02]  /*d8090*/  IMAD.WIDE R20, R15, 0x4, R2 ;  /* 0x000000040f147825 */ /* 0x002fc400078e0202 */
[----:B------:R-:W1:Y:S02]  /*d80a0*/  LDC R25, c[0x0][0x22c] ;  /* 0x00008b00ff197b82 */ /* 0x000e640000000800 */
[----:B---3--:R-:W-:-:S04]  /*d80b0*/  IMAD.WIDE R12, R15, 0x4, R4 ;  /* 0x000000040f0c7825 */ /* 0x008fc800078e0204 */
[C---:B------:R-:W-:Y:S02]  /*d80c0*/  IMAD.WIDE R16, R23.reuse, 0x4, R2 ;  /* 0x0000000417107825 */ /* 0x040fe400078e0202 */
[----:B------:R-:W3:Y:S02]  /*d80d0*/  LDC R10, c[0x0][0x248] ;  /* 0x00009200ff0a7b82 */ /* 0x000ee40000000800 */
[C---:B------:R-:W-:Y:S01]  /*d80e0*/  IMAD.WIDE R18, R23.reuse, 0x4, R4 ;  /* 0x0000000417127825 */ /* 0x040fe200078e0204 */
[----:B------:R-:W-:-:S03]  /*d80f0*/  IADD3 R15, R23, R22, RZ ;  /* 0x00000016170f7210 */ /* 0x000fc60007ffe0ff */
[C---:B------:R-:W-:Y:S02]  /*d8100*/  VIADD R23, R6.reuse, 0x1be ;  /* 0x000001be06177836 */ /* 0x040fe40000000000 */
[----:B------:R-:W-:Y:S01]  /*d8110*/  VIADD R8, R6, 0x1bd ;  /* 0x000001bd06087836 */ /* 0x000fe20000000000 */
[----:B------:R-:W4:Y:S01]  /*d8120*/  LDC R22, c[0x0][0x248] ;  /* 0x00009200ff167b82 */ /* 0x000f220000000800 */
[----:B------:R1:W-:Y:S01]  /*d8130*/  @P6 STG.E desc[UR60][R20.64], R49 ;  /* 0x0000003114006986 */ /* 0x0003e2000c10193c */
[----:B------:R-:W-:-:S03]  /*d8140*/  ISETP.LT.AND P6, PT, R7, R14, !P1 ;  /* 0x0000000e0700720c */ /* 0x000fc60004fc1270 */
[----:B------:R3:W-:Y:S04]  /*d8150*/  @P2 STG.E desc[UR60][R12.64], R45 ;  /* 0x0000002d0c002986 */ /* 0x0007e8000c10193c */
[----:B------:R4:W-:Y:S04]  /*d8160*/  @P4 STG.E desc[UR60][R16.64], R57 ;  /* 0x0000003910004986 */ /* 0x0009e8000c10193c */
[----:B------:R4:W-:Y:S01]  /*d8170*/  @P3 STG.E desc[UR60][R18.64], R53 ;  /* 0x0000003512003986 */ /* 0x0009e2000c10193c */
[----:B------:R-:W-:Y:S01]  /*d8180*/  ISETP.LT.AND P3, PT, R9, R14, !P1 ;  /* 0x0000000e0900720c */ /* 0x000fe20004f61270 */
[----:B-1----:R-:W-:Y:S01]  /*d8190*/  IMAD.WIDE R20, R15, 0x4, R2 ;  /* 0x000000040f147825 */ /* 0x002fe200078e0202 */
[----:B--2---:R-:W-:-:S02]  /*d81a0*/  ISETP.GE.AND P1, PT, R23, R24, PT ;  /* 0x000000181700720c */ /* 0x004fc40003f26270 */
[C---:B------:R-:W-:Y:S01]  /*d81b0*/  IADD3 R23, R15.reuse, R0, RZ ;  /* 0x000000000f177210 */ /* 0x040fe20007ffe0ff */
[----:B---3--:R-:W-:Y:S01]  /*d81c0*/  IMAD.WIDE R12, R15, 0x4, R4 ;  /* 0x000000040f0c7825 */ /* 0x008fe200078e0204 */
[----:B------:R-:W-:Y:S01]  /*d81d0*/  ISETP.GE.AND P2, PT, R8, R51, PT ;  /* 0x000000330800720c */ /* 0x000fe20003f46270 */
[----:B------:R-:W1:Y:S01]  /*d81e0*/  LDC R24, c[0x0][0x22c] ;  /* 0x00008b00ff187b82 */ /* 0x000e620000000800 */
[----:B------:R-:W2:Y:S01]  /*d81f0*/  LDL.LU R51, [R1+0x2d90] ;  /* 0x002d900001337983 */ /* 0x000ea20000300800 */
[----:B------:R-:W-:-:S03]  /*d8200*/  VIADD R0, R6, 0x1bf ;  /* 0x000001bf06007836 */ /* 0x000fc60000000000 */
[----:B------:R3:W-:Y:S03]  /*d8210*/  @P6 STG.E desc[UR60][R20.64], R50 ;  /* 0x0000003214006986 */ /* 0x0007e6000c10193c */
[----:B------:R-:W3:Y:S01]  /*d8220*/  LDC R8, c[0x0][0x248] ;  /* 0x00009200ff087b82 */ /* 0x000ee20000000800 */
[----:B------:R3:W-:Y:S01]  /*d8230*/  @P3 STG.E desc[UR60][R12.64], R46 ;  /* 0x0000002e0c003986 */ /* 0x0007e2000c10193c */
[----:B------:R-:W-:-:S03]  /*d8240*/  ISETP.GE.AND P3, PT, R0, R47, PT ;  /* 0x0000002f0000720c */ /* 0x000fc60003f66270 */
[----:B------:R-:W2:Y:S01]  /*d8250*/  LDL.LU R47, [R1+0x2d8c] ;  /* 0x002d8c00012f7983 */ /* 0x000ea20000300800 */
[-C--:B------:R-:W-:Y:S02]  /*d8260*/  ISETP.LT.AND P4, PT, R7, R14.reuse, !P2 ;  /* 0x0000000e0700720c */ /* 0x080fe40005781270 */
[----:B------:R-:W-:Y:S01]  /*d8270*/  ISETP.LT.AND P2, PT, R9, R14, !P2 ;  /* 0x0000000e0900720c */ /* 0x000fe20005741270 */
[----:B----4-:R-:W-:-:S04]  /*d8280*/  IMAD.WIDE R16, R23, 0x4, R2 ;  /* 0x0000000417107825 */ /* 0x010fc800078e0202 */
[----:B------:R-:W-:-:S04]  /*d8290*/  IMAD.WIDE R18, R23, 0x4, R4 ;  /* 0x0000000417127825 */ /* 0x000fc800078e0204 */
[----:B------:R-:W-:Y:S02]  /*d82a0*/  VIADD R0, R6, 0x1c0 ;  /* 0x000001c006007836 */ /* 0x000fe40000000000 */
[----:B------:R4:W-:Y:S01]  /*d82b0*/  @P4 STG.E desc[UR60][R16.64], R58 ;  /* 0x0000003a10004986 */ /* 0x0009e2000c10193c */
[----:B------:R-:W-:-:S03]  /*d82c0*/  ISETP.LT.AND P6, PT, R7, R14, !P1 ;  /* 0x0000000e0700720c */ /* 0x000fc60004fc1270 */
[----:B------:R4:W-:Y:S01]  /*d82d0*/  @P2 STG.E desc[UR60][R18.64], R54 ;  /* 0x0000003612002986 */ /* 0x0009e2000c10193c */
[----:B------:R-:W-:Y:S02]  /*d82e0*/  ISETP.LT.AND P2, PT, R9, R14, !P1 ;  /* 0x0000000e0900720c */ /* 0x000fe40004f41270 */
[----:B------:R-:W-:Y:S02]  /*d82f0*/  ISETP.GE.AND P1, PT, R0, R25, PT ;  /* 0x000000190000720c */ /* 0x000fe40003f26270 */
[----:B------:R-:W-:Y:S01]  /*d8300*/  IADD3 R15, R23, R10, RZ ;  /* 0x0000000a170f7210 */ /* 0x000fe20007ffe0ff */
[----:B------:R-:W1:Y:S01]  /*d8310*/  LDC R0, c[0x0][0x248] ;  /* 0x00009200ff007b82 */ /* 0x000e620000000800 */
[-C--:B------:R-:W-:Y:S02]  /*d8320*/  ISETP.LT.AND P4, PT, R7, R14.reuse, !P3 ;  /* 0x0000000e0700720c */ /* 0x080fe40005f81270 */
[----:B------:R-:W-:Y:S02]  /*d8330*/  ISETP.LT.AND P3, PT, R9, R14, !P3 ;  /* 0x0000000e0900720c */ /* 0x000fe40005f61270 */
[C---:B---3--:R-:W-:Y:S01]  /*d8340*/  IADD3 R23, R15.reuse, R8, RZ ;  /* 0x000000080f177210 */ /* 0x048fe20007ffe0ff */
[----:B------:R-:W-:-:S02]  /*d8350*/  IMAD.WIDE R20, R15, 0x4, R2 ;  /* 0x000000040f147825 */ /* 0x000fc400078e0202 */
[----:B------:R-:W3:Y:S02]  /*d8360*/  LDC R25, c[0x0][0x22c] ;  /* 0x00008b00ff197b82 */ /* 0x000ee40000000800 */
[----:B------:R-:W-:-:S04]  /*d8370*/  IMAD.WIDE R12, R15, 0x4, R4 ;  /* 0x000000040f0c7825 */ /* 0x000fc800078e0204 */
[----:B------:R-:W-:Y:S02]  /*d8380*/  VIADD R8, R6, 0x1c1 ;  /* 0x000001c106087836 */ /* 0x000fe40000000000 */
[C---:B----4-:R-:W-:Y:S01]  /*d8390*/  IMAD.WIDE R16, R23.reuse, 0x4, R2 ;  /* 0x0000000417107825 */ /* 0x050fe200078e0202 */
[----:B------:R-:W4:Y:S03]  /*d83a0*/  LDC R10, c[0x0][0x248] ;  /* 0x00009200ff0a7b82 */ /* 0x000f260000000800 */
[C---:B------:R-:W-:Y:S01]  /*d83b0*/  IMAD.WIDE R18, R23.reuse, 0x4, R4 ;  /* 0x0000000417127825 */ /* 0x040fe200078e0204 */
[----:B------:R-:W-:-:S03]  /*d83c0*/  IADD3 R15, R23, R22, RZ ;  /* 0x00000016170f7210 */ /* 0x000fc60007ffe0ff */
[----:B------:R-:W-:Y:S01]  /*d83d0*/  VIADD R23, R6, 0x1c2 ;  /* 0x000001c206177836 */ /* 0x000fe20000000000 */
[----:B------:R-:W4:Y:S01]  /*d83e0*/  LDC R22, c[0x0][0x248] ;  /* 0x00009200ff167b82 */ /* 0x000f220000000800 */
[----:B--2---:R2:W-:Y:S01]  /*d83f0*/  @P6 STG.E desc[UR60][R20.64], R51 ;  /* 0x0000003314006986 */ /* 0x0045e2000c10193c */
[----:B------:R-:W-:-:S03]  /*d8400*/  ISETP.LT.AND P6, PT, R7, R14, !P1 ;  /* 0x0000000e0700720c */ /* 0x000fc60004fc1270 */
[----:B------:R1:W-:Y:S01]  /*d8410*/  @P2 STG.E desc[UR60][R12.64], R47 ;  /* 0x0000002f0c002986 */ /* 0x0003e2000c10193c */
[----:B------:R-:W-:Y:S01]  /*d8420*/  ISETP.GE.AND P2, PT, R8, R65, PT ;  /* 0x000000410800720c */ /* 0x000fe20003f46270 */
[----:B--2---:R-:W-:Y:S01]  /*d8430*/  IMAD.WIDE R20, R15, 0x4, R2 ;  /* 0x000000040f147825 */ /* 0x004fe200078e0202 */
[----:B------:R-:W2:Y:S01]  /*d8440*/  LDC R8, c[0x0][0x248] ;  /* 0x00009200ff087b82 */ /* 0x000ea20000000800 */
[----:B------:R3:W-:Y:S04]  /*d8450*/  @P4 STG.E desc[UR60][R16.64], R59 ;  /* 0x0000003b10004986 */ /* 0x0007e8000c10193c */
[----:B------:R-:W2:Y:S04]  /*d8460*/  LDL.LU R65, [R1+0x2d88] ;  /* 0x002d880001417983 */ /* 0x000ea80000300800 */
[----:B------:R4:W-:Y:S01]  /*d8470*/  @P3 STG.E desc[UR60][R18.64], R55 ;  /* 0x0000003712003986 */ /* 0x0009e2000c10193c */
[----:B------:R-:W-:Y:S01]  /*d8480*/  ISETP.LT.AND P3, PT, R9, R14, !P1 ;  /* 0x0000000e0900720c */ /* 0x000fe20004f61270 */
[----:B-1----:R-:W-:Y:S01]  /*d8490*/  IMAD.WIDE R12, R15, 0x4, R4 ;  /* 0x000000040f0c7825 */ /* 0x002fe200078e0204 */
[----:B------:R-:W-:-:S02]  /*d84a0*/  ISETP.GE.AND P1, PT, R23, R24, PT ;  /* 0x000000181700720c */ /* 0x000fc40003f26270 */
[----:B------:R-:W-:Y:S01]  /*d84b0*/  IADD3 R23, R15, R0, RZ ;  /* 0x000000000f177210 */ /* 0x000fe20007ffe0ff */
[----:B------:R-:W-:Y:S01]  /*d84c0*/  VIADD R0, R6, 0x1c3 ;  /* 0x000001c306007836 */ /* 0x000fe20000000000 */
[----:B------:R1:W-:Y:S01]  /*d84d0*/  @P6 STG.E desc[UR60][R20.64], R64 ;  /* 0x0000004014006986 */ /* 0x0003e2000c10193c */
[----:B------:R-:W-:Y:S01]  /*d84e0*/  ISETP.LT.AND P4, PT, R7, R14, !P2 ;  /* 0x0000000e0700720c */ /* 0x000fe20005781270 */
[----:B------:R-:W1:Y:S05]  /*d84f0*/  LDC R24, c[0x0][0x22c] ;  /* 0x00008b00ff187b82 */ /* 0x000e6a0000000800 */
[----:B------:R1:W-:Y:S01]  /*d8500*/  @P3 STG.E desc[UR60][R12.64], R60 ;  /* 0x0000003c0c003986 */ /* 0x0003e2000c10193c */
[----:B------:R-:W-:-:S03]  /*d8510*/  ISETP.GE.AND P3, PT, R0, R66, PT ;  /* 0x000000420000720c */ /* 0x000fc60003f66270 */
[----:B------:R-:W2:Y:S01]  /*d8520*/  LDL.LU R66, [R1+0x2d84] ;  /* 0x002d840001427983 */ /* 0x000ea20000300800 */
[----:B------:R-:W-:Y:S01]  /*d8530*/  ISETP.LT.AND P2, PT, R9, R14, !P2 ;  /* 0x0000000e0900720c */ /* 0x000fe20005741270 */
[----:B---3--:R-:W-:-:S04]  /*d8540*/  IMAD.WIDE R16, R23, 0x4, R2 ;  /* 0x0000000417107825 */ /* 0x008fc800078e0202 */
[----:B----4-:R-:W-:Y:S01]  /*d8550*/  IMAD.WIDE R18, R23, 0x4, R4 ;  /* 0x0000000417127825 */ /* 0x010fe200078e0204 */
[----:B------:R3:W-:Y:S03]  /*d8560*/  @P4 STG.E desc[UR60][R16.64], R72 ;  /* 0x0000004810004986 */ /* 0x0007e6000c10193c */
[----:B------:R-:W-:Y:S01]  /*d8570*/  VIADD R0, R6, 0x1c4 ;  /* 0x000001c406007836 */ /* 0x000fe20000000000 */
[----:B------:R-:W-:-:S03]  /*d8580*/  ISETP.LT.AND P6, PT, R7, R14, !P1 ;  /* 0x0000000e0700720c */ /* 0x000fc60004fc1270 */
[----:B------:R4:W-:Y:S01]  /*d8590*/  @P2 STG.E desc[UR60][R18.64], R68 ;  /* 0x0000004412002986 */ /* 0x0009e2000c10193c */
[----:B------:R-:W-:Y:S02]  /*d85a0*/  ISETP.LT.AND P2, PT, R9, R14, !P1 ;  /* 0x0000000e0900720c */ /* 0x000fe40004f41270 */
[----:B------:R-:W-:Y:S02]  /*d85b0*/  ISETP.GE.AND P1, PT, R0, R25, PT ;  /* 0x000000190000720c */ /* 0x000fe40003f26270 */
[----:B------:R-:W-:Y:S01]  /*d85c0*/  IADD3 R15, R23, R10, RZ ;  /* 0x0000000a170f7210 */ /* 0x000fe20007ffe0ff */
[----:B------:R-:W4:Y:S01]  /*d85d0*/  LDC R0, c[0x0][0x248] ;  /* 0x00009200ff007b82 */ /* 0x000f220000000800 */
[-C--:B------:R-:W-:Y:S02]  /*d85e0*/  ISETP.LT.AND P4, PT, R7, R14.reuse, !P3 ;  /* 0x0000000e0700720c */ /* 0x080fe40005f81270 */
[----:B------:R-:W-:Y:S02]  /*d85f0*/  ISETP.LT.AND P3, PT, R9, R14, !P3 ;  /* 0x0000000e0900720c */ /* 0x000fe40005f61270 */
[C---:B--2---:R-:W-:Y:S01]  /*d8600*/  IADD3 R23, R15.reuse, R8, RZ ;  /* 0x000000080f177210 */ /* 0x044fe20007ffe0ff */
[----:B-1----:R-:W-:-:S02]  /*d8610*/  IMAD.WIDE R20, R15, 0x4, R2 ;  /* 0x000000040f147825 */ /* 0x002fc400078e0202 */
[----:B------:R-:W1:Y:S02]  /*d8620*/  LDC R25, c[0x0][0x22c] ;  /* 0x00008b00ff197b82 */ /* 0x000e640000000800 */
[----:B------:R-:W-:-:S04]  /*d8630*/  IMAD.WIDE R12, R15, 0x4, R4 ;  /* 0x000000040f0c7825 */ /* 0x000fc800078e0204 */
[C---:B---3--:R-:W-:Y:S02]  /*d8640*/  IMAD.WIDE R16, R23.reuse, 0x4, R2 ;  /* 0x0000000417107825 */ /* 0x048fe400078e0202 */
[----:B------:R-:W2:Y:S02]  /*d8650*/  LDC R10, c[0x0][0x248] ;  /* 0x00009200ff0a7b82 */ /* 0x000ea40000000800 */
[C---:B----4-:R-:W-:Y:S01]  /*d8660*/  IMAD.WIDE R18, R23.reuse, 0x4, R4 ;  /* 0x0000000417127825 */ /* 0x050fe200078e0204 */
[----:B------:R-:W-:-:S03]  /*d8670*/  IADD3 R15, R23, R22, RZ ;  /* 0x00000016170f7210 */ /* 0x000fc60007ffe0ff */
[C---:B------:R-:W-:Y:S02]  /*d8680*/  VIADD R23, R6.reuse, 0x1c6 ;  /* 0x000001c606177836 */ /* 0x040fe40000000000 */
[----:B------:R-:W-:Y:S01]  /*d8690*/  VIADD R8, R6, 0x1c5 ;  /* 0x000001c506087836 */ /* 0x000fe20000000000 */
[----:B------:R-:W3:Y:S01]  /*d86a0*/  LDC R22, c[0x0][0x248] ;  /* 0x00009200ff167b82 */ /* 0x000ee20000000800 */
[----:B------:R4:W-:Y:S01]  /*d86b0*/  @P6 STG.E desc[UR60][R20.64], R65 ;  /* 0x0000004114006986 */ /* 0x0009e2000c10193c */
[----:B------:R-:W-:-:S03]  /*d86c0*/  ISETP.LT.AND P6, PT, R7, R14, !P1 ;  /* 0x0000000e0700720c */ /* 0x000fc60004fc1270 */
[----:B------:R1:W-:Y:S04]  /*d86d0*/  @P2 STG.E desc[UR60][R12.64], R61 ;  /* 0x0000003d0c002986 */ /* 0x0003e8000c10193c */
[----:B------:R3:W-:Y:S04]  /*d86e0*/  @P4 STG.E desc[UR60][R16.64], R73 ;  /* 0x0000004910004986 */ /* 0x0007e8000c10193c */
[----:B------:R2:W-:Y:S01]  /*d86f0*/  @P3 STG.E desc[UR60][R18.64], R69 ;  /* 0x0000004512003986 */ /* 0x0005e2000c10193c */
[----:B------:R-:W-:Y:S01]  /*d8700*/  ISETP.LT.AND P3, PT, R9, R14, !P1 ;  /* 0x0000000e0900720c */ /* 0x000fe20004f61270 */
[----:B----4-:R-:W-:Y:S01]  /*d8710*/  IMAD.WIDE R20, R15, 0x4, R2 ;  /* 0x000000040f147825 */ /* 0x010fe200078e0202 */
[----:B------:R-:W-:-:S02]  /*d8720*/  ISETP.GE.AND P1, PT, R23, R24, PT ;  /* 0x000000181700720c */ /* 0x000fc40003f26270 */
[C---:B------:R-:W-:Y:S01]  /*d8730*/  IADD3 R23, R15.reuse, R0, RZ ;  /* 0x000000000f177210 */ /* 0x040fe20007ffe0ff */
[----:B-1----:R-:W-:Y:S01]  /*d8740*/  IMAD.WIDE R12, R15, 0x4, R4 ;  /* 0x000000040f0c7825 */ /* 0x002fe200078e0204 */
[----:B------:R-:W-:Y:S01]  /*d8750*/  ISETP.GE.AND P2, PT, R8, R67, PT ;  /* 0x000000430800720c */ /* 0x000fe20003f46270 */
[----:B------:R-:W1:Y:S01]  /*d8760*/  LDC R24, c[0x0][0x22c] ;  /* 0x00008b00ff187b82 */ /* 0x000e620000000800 */
[----:B------:R-:W4:Y:S01]  /*d8770*/  LDL.LU R67, [R1+0x2d80] ;  /* 0x002d800001437983 */ /* 0x000f220000300800 */
[----:B------:R-:W-:-:S03]  /*d8780*/  VIADD R0, R6, 0x1c7 ;  /* 0x000001c706007836 */ /* 0x000fc60000000000 */
[----:B------:R1:W-:Y:S03]  /*d8790*/  @P6 STG.E desc[UR60][R20.64], R66 ;  /* 0x0000004214006986 */ /* 0x0003e6000c10193c */
[----:B------:R-:W1:Y:S01]  /*d87a0*/  LDC R8, c[0x0][0x248] ;  /* 0x00009200ff087b82 */ /* 0x000e620000000800 */
[----:B------:R1:W-:Y:S01]  /*d87b0*/  @P3 STG.E desc[UR60][R12.64], R62 ;  /* 0x0000003e0c003986 */ /* 0x0003e2000c10193c */
[----:B------:R-:W-:-:S03]  /*d87c0*/  ISETP.GE.AND P3, PT, R0, R63, PT ;  /* 0x0000003f0000720c */ /* 0x000fc60003f66270 */
[----:B------:R-:W4:Y:S01]  /*d87d0*/  LDL.LU R63, [R1+0x2d7c] ;  /* 0x002d7c00013f7983 */ /* 0x000f220000300800 */
[-C--:B------:R-:W-:Y:S02]  /*d87e0*/  ISETP.LT.AND P4, PT, R7, R14.reuse, !P2 ;  /* 0x0000000e0700720c */ /* 0x080fe40005781270 */
[----:B------:R-:W-:Y:S01]  /*d87f0*/  ISETP.LT.AND P2, PT, R9, R14, !P2 ;  /* 0x0000000e0900720c */ /* 0x000fe20005741270 */
[----:B---3--:R-:W-:-:S04]  /*d8800*/  IMAD.WIDE R16, R23, 0x4, R2 ;  /* 0x0000000417107825 */ /* 0x008fc800078e0202 */
[----:B--2---:R-:W-:-:S04]  /*d8810*/  IMAD.WIDE R18, R23, 0x4, R4 ;  /* 0x0000000417127825 */ /* 0x004fc800078e0204 */
[----:B------:R-:W-:Y:S02]  /*d8820*/  VIADD R0, R6, 0x1c8 ;  /* 0x000001c806007836 */ /* 0x000fe40000000000 */
[----:B------:R2:W-:Y:S01]  /*d8830*/  @P4 STG.E desc[UR60][R16.64], R74 ;  /* 0x0000004a10004986 */ /* 0x0005e2000c10193c */
        /* <DEDUP_REMOVED lines=8> */
[C---:B-1----:R-:W-:Y:S01]  /*d88c0*/  IADD3 R23, R15.reuse, R8, RZ ;  /* 0x000000080f177210 */ /* 0x042fe20007ffe0ff */
[----:B------:R-:W-:-:S02]  /*d88d0*/  IMAD.WIDE R20, R15, 0x4, R2 ;  /* 0x000000040f147825 */ /* 0x000fc400078e0202 */
[----:B------:R-:W1:Y:S02]  /*d88e0*/  LDC R25, c[0x0][0x22c] ;  /* 0x00008b00ff197b82 */ /* 0x000e640000000800 */
[----:B------:R-:W-:-:S04]  /*d88f0*/  IMAD.WIDE R12, R15, 0x4, R4 ;  /* 0x000000040f0c7825 */ /* 0x000fc800078e0204 */
[----:B------:R-:W-:Y:S02]  /*d8900*/  VIADD R8, R6, 0x1c9 ;  /* 0x000001c906087836 */ /* 0x000fe40000000000 */
[C---:B--2---:R-:W-:Y:S01]  /*d8910*/  IMAD.WIDE R16, R23.reuse, 0x4, R2 ;  /* 0x0000000417107825 */ /* 0x044fe200078e0202 */
[----:B------:R-:W2:Y:S03]  /*d8920*/  LDC R10, c[0x0][0x248] ;  /* 0x00009200ff0a7b82 */ /* 0x000ea60000000800 */
[C---:B---3--:R-:W-:Y:S01]  /*d8930*/  IMAD.WIDE R18, R23.reuse, 0x4, R4 ;  /* 0x0000000417127825 */ /* 0x048fe200078e0204 */
[----:B------:R-:W-:-:S03]  /*d8940*/  IADD3 R15, R23, R22, RZ ;  /* 0x00000016170f7210 */ /* 0x000fc60007ffe0ff */
[----:B------:R-:W-:Y:S01]  /*d8950*/  VIADD R23, R6, 0x1ca ;  /* 0x000001ca06177836 */ /* 0x000fe20000000000 */
[----:B------:R-:W3:Y:S01]  /*d8960*/  LDC R22, c[0x0][0x248] ;  /* 0x00009200ff167b82 */ /* 0x000ee20000000800 */
[----:B----4-:R4:W-:Y:S01]  /*d8970*/  @P6 STG.E desc[UR60][R20.64], R67 ;  /* 0x0000004314006986 */ /* 0x0109e2000c10193c */
[----:B------:R-:W-:-:S03]  /*d8980*/  ISETP.LT.AND P6, PT, R7, R14, !P1 ;  /* 0x0000000e0700720c */ /* 0x000fc60004fc1270 */
[----:B------:R1:W-:Y:S01]  /*d8990*/  @P2 STG.E desc[UR60][R12.64], R63 ;  /* 0x0000003f0c002986 */ /* 0x0003e2000c10193c */
[----:B------:R-:W-:Y:S01]  /*d89a0*/  ISETP.GE.AND P2, PT, R8, R81, PT ;  /* 0x000000510800720c */ /* 0x000fe20003f46270 */
[----:B----4-:R-:W-:Y:S01]  /*d89b0*/  IMAD.WIDE R20, R15, 0x4, R2 ;  /* 0x000000040f147825 */ /* 0x010fe200078e0202 */
[----:B------:R-:W4:Y:S01]  /*d89c0*/  LDC R8, c[0x0][0x248] ;  /* 0x00009200ff087b82 */ /* 0x000f220000000800 */
[----:B------:R2:W-:Y:S04]  /*d89d0*/  @P4 STG.E desc[UR60][R16.64], R75 ;  /* 0x0000004b10004986 */ /* 0x0005e8000c10193c */
[----:B------:R-:W3:Y:S04]  /*d89e0*/  LDL.LU R81, [R1+0x2d78] ;  /* 0x002d780001517983 */ /* 0x000ee80000300800 */
        /* <DEDUP_REMOVED lines=8> */
[----:B------:R-:W3:Y:S05]  /*d8a70*/  LDC R24, c[0x0][0x22c] ;  /* 0x00008b00ff187b82 */ /* 0x000eea0000000800 */
[----:B------:R1:W-:Y:S01]  /*d8a80*/  @P3 STG.E desc[UR60][R12.64], R76 ;  /* 0x0000004c0c003986 */ /* 0x0003e2000c10193c */
[----:B------:R-:W-:-:S03]  /*d8a90*/  ISETP.GE.AND P3, PT, R0, R82, PT ;  /* 0x000000520000720c */ /* 0x000fc60003f66270 */
[----:B------:R-:W3:Y:S01]  /*d8aa0*/  LDL.LU R82, [R1+0x2d74] ;  /* 0x002d740001527983 */ /* 0x000ee20000300800 */
[----:B------:R-:W-:Y:S01]  /*d8ab0*/  ISETP.LT.AND P2, PT, R9, R14, !P2 ;  /* 0x0000000e0900720c */ /* 0x000fe20005741270 */
[----:B--2---:R-:W-:-:S04]  /*d8ac0*/  IMAD.WIDE R16, R23, 0x4, R2 ;  /* 0x0000000417107825 */ /* 0x004fc800078e0202 */
        /* <DEDUP_REMOVED lines=8> */
[----:B------:R-:W3:Y:S01]  /*d8b50*/  LDC R0, c[0x0][0x248] ;  /* 0x00009200ff007b82 */ /* 0x000ee20000000800 */
[-C--:B------:R-:W-:Y:S02]  /*d8b60*/  ISETP.LT.AND P4, PT, R7, R14.reuse, !P3 ;  /* 0x0000000e0700720c */ /* 0x080fe40005f81270 */
[----:B------:R-:W-:Y:S02]  /*d8b70*/  ISETP.LT.AND P3, PT, R9, R14, !P3 ;  /* 0x0000000e0900720c */ /* 0x000fe40005f61270 */
[C---:B----4-:R-:W-:Y:S01]  /*d8b80*/  IADD3 R23, R15.reuse, R8, RZ ;  /* 0x000000080f177210 */ /* 0x050fe20007ffe0ff */
[----:B-1----:R-:W-:-:S02]  /*d8b90*/  IMAD.WIDE R20, R15, 0x4, R2 ;  /* 0x000000040f147825 */ /* 0x002fc400078e0202 */
[----:B------:R-:W1:Y:S02]  /*d8ba0*/  LDC R25, c[0x0][0x22c] ;  /* 0x00008b00ff197b82 */ /* 0x000e640000000800 */
[----:B------:R-:W-:-:S04]  /*d8bb0*/  IMAD.WIDE R12, R15, 0x4, R4 ;  /* 0x000000040f0c7825 */ /* 0x000fc800078e0204 */
[C---:B--2---:R-:W-:Y:S02]  /*d8bc0*/  IMAD.WIDE R16, R23.reuse, 0x4, R2 ;  /* 0x0000000417107825 */ /* 0x044fe400078e0202 */
[----:B------:R-:W2:Y:S02]  /*d8bd0*/  LDC R10, c[0x0][0x248] ;  /* 0x00009200ff0a7b82 */ /* 0x000ea40000000800 */
[C---:B------:R-:W-:Y:S01]  /*d8be0*/  IMAD.WIDE R18, R23.reuse, 0x4, R4 ;  /* 0x0000000417127825 */ /* 0x040fe200078e0204 */
[----:B---3--:R-:W-:-:S03]  /*d8bf0*/  IADD3 R15, R23, R22, RZ ;  /* 0x00000016170f7210 */ /* 0x008fc60007ffe0ff */
        /* <DEDUP_REMOVED lines=24> */
[----:B--2---:R-:W-:-:S04]  /*d8d80*/  IMAD.WIDE R16, R23, 0x4, R2 ;  /* 0x0000000417107825 */ /* 0x004fc800078e0202 */
[----:B---3--:R-:W-:-:S04]  /*d8d90*/  IMAD.WIDE R18, R23, 0x4, R4 ;  /* 0x0000000417127825 */ /* 0x008fc800078e0204 */
        /* <DEDUP_REMOVED lines=175> */
[----:B---3--:R-:W-:Y:S01]  /*d9890*/  IMAD.WIDE R18, R23, 0x4, R4 ;  /* 0x0000000417127825 */ /* 0x008fe200078e0204 */
[----:B------:R-:W-:-:S05]  /*d98a0*/  ISETP.LT.AND P6, PT, R7, R14, !P1 ;  /* 0x0000000e0700720c */ /* 0x000fca0004fc1270 */
[----:B------:R2:W-:Y:S01]  /*d98b0*/  @P4 STG.E desc[UR60][R16.64], R154 ;  /* 0x0000009a10004986 */ /* 0x0005e2000c10193c */
[----:B------:R-:W-:Y:S01]  /*d98c0*/  IADD3 R15, R23, R10, RZ ;  /* 0x0000000a170f7210 */ /* 0x000fe20007ffe0ff */
[----:B------:R-:W-:Y:S01]  /*d98d0*/  VIADD R0, R6, 0x1e0 ;  /* 0x000001e006007836 */ /* 0x000fe20000000000 */
[-C--:B------:R-:W-:Y:S01]  /*d98e0*/  ISETP.LT.AND P4, PT, R7, R14.reuse, !P3 ;  /* 0x0000000e0700720c */ /* 0x080fe20005f81270 */
[----:B------:R3:W-:Y:S01]  /*d98f0*/  @P2 STG.E desc[UR60][R18.64], R134 ;  /* 0x0000008612002986 */ /* 0x0007e2000c10193c */
[----:B------:R-:W-:Y:S01]  /*d9900*/  ISETP.LT.AND P2, PT, R9, R14, !P1 ;  /* 0x0000000e0900720c */ /* 0x000fe20004f41270 */
[C---:B------:R-:W-:Y:S01]  /*d9910*/  IMAD.WIDE R20, R15.reuse, 0x4, R2 ;  /* 0x000000040f147825 */ /* 0x040fe200078e0202 */
[C---:B-1----:R-:W-:Y:S01]  /*d9920*/  IADD3 R23, R15.reuse, R8, RZ ;  /* 0x000000080f177210 */ /* 0x042fe20007ffe0ff */
[----:B------:R-:W1:Y:S02]  /*d9930*/  LDC R10, c[0x0][0x248] ;  /* 0x00009200ff0a7b82 */ /* 0x000e640000000800 */
[----:B------:R-:W-:-:S04]  /*d9940*/  IMAD.WIDE R12, R15, 0x4, R4 ;  /* 0x000000040f0c7825 */ /* 0x000fc800078e0204 */
[----:B------:R-:W-:Y:S01]  /*d9950*/  VIADD R8, R6, 0x1e1 ;  /* 0x000001e106087836 */ /* 0x000fe20000000000 */
[----:B------:R-:W-:Y:S02]  /*d9960*/  ISETP.GE.AND P1, PT, R0, R25, PT ;  /* 0x000000190000720c */ /* 0x000fe40003f26270 */
[----:B------:R-:W1:Y:S01]  /*d9970*/  LDC R0, c[0x0][0x248] ;  /* 0x00009200ff007b82 */ /* 0x000e620000000800 */
[----:B----4-:R4:W-:Y:S01]  /*d9980*/  @P6 STG.E desc[UR60][R20.64], R131 ;  /* 0x0000008314006986 */ /* 0x0109e2000c10193c */
[----:B------:R-:W-:Y:S01]  /*d9990*/  ISETP.LT.AND P3, PT, R9, R14, !P3 ;  /* 0x0000000e0900720c */ /* 0x000fe20005f61270 */
[C---:B--2---:R-:W-:Y:S01]  /*d99a0*/  IMAD.WIDE R16, R23.reuse, 0x4, R2 ;  /* 0x0000000417107825 */ /* 0x044fe200078e0202 */
[----:B------:R-:W-:-:S04]  /*d99b0*/  IADD3 R15, R23, R22, RZ ;  /* 0x00000016170f7210 */ /* 0x000fc80007ffe0ff */
[----:B------:R-:W2:Y:S01]  /*d99c0*/  LDC R25, c[0x0][0x22c] ;  /* 0x00008b00ff197b82 */ /* 0x000ea20000000800 */
[----:B------:R4:W-:Y:S01]  /*d99d0*/  @P2 STG.E desc[UR60][R12.64], R127 ;  /* 0x0000007f0c002986 */ /* 0x0009e2000c10193c */
[----:B------:R-:W-:Y:S01]  /*d99e0*/  ISETP.GE.AND P2, PT, R8, R161, PT ;  /* 0x000000a10800720c */ /* 0x000fe20003f46270 */
[----:B---3--:R-:W-:Y:S01]  /*d99f0*/  IMAD.WIDE R18, R23, 0x4, R4 ;  /* 0x0000000417127825 */ /* 0x008fe200078e0204 */
[-C--:B------:R-:W-:Y:S01]  /*d9a00*/  ISETP.LT.AND P6, PT, R7, R14.reuse, !P1 ;  /* 0x0000000e0700720c */ /* 0x080fe20004fc1270 */
[----:B------:R-:W3:Y:S03]  /*d9a10*/  LDL.LU R161, [R1+0x2d48] ;  /* 0x002d480001a17983 */ /* 0x000ee60000300800 */
[----:B------:R-:W2:Y:S01]  /*d9a20*/  LDC R22, c[0x0][0x22c] ;  /* 0x00008b00ff167b82 */ /* 0x000ea20000000800 */
[----:B------:R-:W-:Y:S01]  /*d9a30*/  VIADD R23, R6, 0x1e2 ;  /* 0x000001e206177836 */ /* 0x000fe20000000000 */
[----:B------:R4:W-:Y:S04]  /*d9a40*/  @P4 STG.E desc[UR60][R16.64], R155 ;  /* 0x0000009b10004986 */ /* 0x0009e8000c10193c */
[----:B------:R4:W-:Y:S01]  /*d9a50*/  @P3 STG.E desc[UR60][R18.64], R135 ;  /* 0x0000008712003986 */ /* 0x0009e2000c10193c */
[----:B------:R-:W-:Y:S01]  /*d9a60*/  ISETP.LT.AND P3, PT, R9, R14, !P1 ;  /* 0x0000000e0900720c */ /* 0x000fe20004f61270 */
[----:B------:R-:W2:Y:S01]  /*d9a70*/  LDC R8, c[0x0][0x248] ;  /* 0x00009200ff087b82 */ /* 0x000ea20000000800 */
[----:B------:R-:W-:-:S02]  /*d9a80*/  ISETP.GE.AND P1, PT, R23, R24, PT ;  /* 0x000000181700720c */ /* 0x000fc40003f26270 */
[----:B------:R-:W-:Y:S02]  /*d9a90*/  ISETP.LT.AND P4, PT, R7, R14, !P2 ;  /* 0x0000000e0700720c */ /* 0x000fe40005781270 */
[----:B-1----:R-:W-:Y:S02]  /*d9aa0*/  IADD3 R23, R15, R0, RZ ;  /* 0x000000000f177210 */ /* 0x002fe40007ffe0ff */
[----:B------:R-:W-:Y:S01]  /*d9ab0*/  ISETP.LT.AND P2, PT, R9, R14, !P2 ;  /* 0x0000000e0900720c */ /* 0x000fe20005741270 */
[C---:B----4-:R-:W-:Y:S01]  /*d9ac0*/  IMAD.WIDE R20, R15.reuse, 0x4, R2 ;  /* 0x000000040f147825 */ /* 0x050fe200078e0202 */
[----:B------:R-:W1:Y:S03]  /*d9ad0*/  LDC R0, c[0x0][0x248] ;  /* 0x00009200ff007b82 */ /* 0x000e660000000800 */
[----:B------:R-:W-:Y:S01]  /*d9ae0*/  IMAD.WIDE R12, R15, 0x4, R4 ;  /* 0x000000040f0c7825 */ /* 0x000fe200078e0204 */
[----:B------:R4:W-:Y:S03]  /*d9af0*/  @P6 STG.E desc[UR60][R20.64], R160 ;  /* 0x000000a014006986 */ /* 0x0009e6000c10193c */
[C---:B------:R-:W-:Y:S01]  /*d9b00*/  IMAD.IADD R15, R23.reuse, 0x1, R10 ;  /* 0x00000001170f7824 */ /* 0x040fe200078e020a */
[----:B------:R-:W-:Y:S01]  /*d9b10*/  IADD3 R10, R6, 0x1e3, RZ ;  /* 0x000001e3060a7810 */ /* 0x000fe20007ffe0ff */
[C---:B------:R-:W-:Y:S01]  /*d9b20*/  IMAD.WIDE R16, R23.reuse, 0x4, R2 ;  /* 0x0000000417107825 */ /* 0x040fe200078e0202 */
[----:B------:R2:W-:Y:S01]  /*d9b30*/  @P3 STG.E desc[UR60][R12.64], R156 ;  /* 0x0000009c0c003986 */ /* 0x0005e2000c10193c */
[----:B------:R-:W1:Y:S01]  /*d9b40*/  LDC R24, c[0x0][0x22c] ;  /* 0x00008b00ff187b82 */ /* 0x000e620000000800 */
[----:B------:R-:W-:Y:S01]  /*d9b50*/  ISETP.GE.AND P3, PT, R10, R162, PT ;  /* 0x000000a20a00720c */ /* 0x000fe20003f66270 */
[----:B------:R-:W-:Y:S01]  /*d9b60*/  IMAD.WIDE R18, R23, 0x4, R4 ;  /* 0x0000000417127825 */ /* 0x000fe200078e0204 */
[----:B------:R-:W3:Y:S01]  /*d9b70*/  LDL.LU R162, [R1+0x2d44] ;  /* 0x002d440001a27983 */ /* 0x000ee20000300800 */
[----:B------:R-:W-:-:S03]  /*d9b80*/  ISETP.LT.AND P6, PT, R7, R14, !P1 ;  /* 0x0000000e0700720c */ /* 0x000fc60004fc1270 */
[----:B------:R3:W-:Y:S01]  /*d9b90*/  @P4 STG.E desc[UR60][R16.64], R164 ;  /* 0x000000a410004986 */ /* 0x0007e2000c10193c */
[C---:B------:R-:W-:Y:S01]  /*d9ba0*/  VIADD R23, R6.reuse, 0x1e4 ;  /* 0x000001e406177836 */ /* 0x040fe20000000000 */
[----:B------:R-:W1:Y:S02]  /*d9bb0*/  LDC R10, c[0x0][0x248] ;  /* 0x00009200ff0a7b82 */ /* 0x000e640000000800 */
[----:B------:R3:W-:Y:S01]  /*d9bc0*/  @P2 STG.E desc[UR60][R18.64], R136 ;  /* 0x0000008812002986 */ /* 0x0007e2000c10193c */
[----:B------:R-:W-:Y:S01]  /*d9bd0*/  ISETP.LT.AND P2, PT, R9, R14, !P1 ;  /* 0x0000000e0900720c */ /* 0x000fe20004f41270 */
[----:B----4-:R-:W-:Y:S01]  /*d9be0*/  IMAD.WIDE R20, R15, 0x4, R2 ;  /* 0x000000040f147825 */ /* 0x010fe200078e0202 */
[----:B--2---:R-:W-:Y:S02]  /*d9bf0*/  ISETP.GE.AND P1, PT, R23, R22, PT ;  /* 0x000000161700720c */ /* 0x004fe40003f26270 */
[C---:B------:R-:W-:Y:S01]  /*d9c00*/  IADD3 R23, R15.reuse, R8, RZ ;  /* 0x000000080f177210 */ /* 0x040fe20007ffe0ff */
[----:B------:R-:W-:Y:S01]  /*d9c10*/  IMAD.WIDE R12, R15, 0x4, R4 ;  /* 0x000000040f0c7825 */ /* 0x000fe200078e0204 */
[----:B------:R-:W-:Y:S01]  /*d9c20*/  ISETP.LT.AND P4, PT, R7, R14, !P3 ;  /* 0x0000000e0700720c */ /* 0x000fe20005f81270 */
[----:B------:R-:W2:Y:S02]  /*d9c30*/  LDC R22, c[0x0][0x248] ;  /* 0x00009200ff167b82 */ /* 0x000ea40000000800 */
[----:B------:R-:W-:Y:S01]  /*d9c40*/  VIADD R8, R6, 0x1e5 ;  /* 0x000001e506087836 */ /* 0x000fe20000000000 */
[----:B---3--:R3:W-:Y:S04]  /*d9c50*/  @P6 STG.E desc[UR60][R20.64], R161 ;  /* 0x000000a114006986 */ /* 0x0087e8000c10193c */
[----:B------:R4:W-:Y:S01]  /*d9c60*/  @P2 STG.E desc[UR60][R12.64], R157 ;  /* 0x0000009d0c002986 */ /* 0x0009e2000c10193c */
[----:B------:R-:W-:-:S02]  /*d9c70*/  ISETP.GE.AND P2, PT, R8, R163, PT ;  /* 0x000000a30800720c */ /* 0x000fc40003f46270 */
[-C--:B------:R-:W-:Y:S01]  /*d9c80*/  ISETP.LT.AND P3, PT, R9, R14.reuse, !P3 ;  /* 0x0000000e0900720c */ /* 0x080fe20005f61270 */
[----:B------:R-:W2:Y:S01]  /*d9c90*/  LDL.LU R163, [R1+0x2d40] ;  /* 0x002d400001a37983 */ /* 0x000ea20000300800 */
[----:B------:R-:W-:Y:S01]  /*d9ca0*/  IMAD.WIDE R16, R23, 0x4, R2 ;  /* 0x0000000417107825 */ /* 0x000fe200078e0202 */
[-C--:B------:R-:W-:Y:S01]  /*d9cb0*/  ISETP.LT.AND P6, PT, R7, R14.reuse, !P1 ;  /* 0x0000000e0700720c */ /* 0x080fe20004fc1270 */
[----:B------:R-:W2:Y:S01]  /*d9cc0*/  LDC R8, c[0x0][0x248] ;  /* 0x00009200ff087b82 */ /* 0x000ea20000000800 */
[----:B------:R-:W-:Y:S01]  /*d9cd0*/  ISETP.LT.AND P1, PT, R9, R14, !P1 ;  /* 0x0000000e0900720c */ /* 0x000fe20004f21270 */
[C---:B------:R-:W-:Y:S01]  /*d9ce0*/  IMAD.WIDE R18, R23.reuse, 0x4, R4 ;  /* 0x0000000417127825 */ /* 0x040fe200078e0204 */
[----:B-1----:R-:W-:Y:S01]  /*d9cf0*/  IADD3 R15, R23, R0, RZ ;  /* 0x00000000170f7210 */ /* 0x002fe20007ffe0ff */
[----:B------:R1:W-:Y:S04]  /*d9d00*/  @P4 STG.E desc[UR60][R16.64], R165 ;  /* 0x000000a510004986 */ /* 0x0003e8000c10193c */
[----:B------:R-:W2:Y:S01]  /*d9d10*/  LDC R0, c[0x0][0x248] ;  /* 0x00009200ff007b82 */ /* 0x000ea20000000800 */
[----:B------:R1:W-:Y:S01]  /*d9d20*/  @P3 STG.E desc[UR60][R18.64], R137 ;  /* 0x0000008912003986 */ /* 0x0003e2000c10193c */
[-C--:B------:R-:W-:Y:S01]  /*d9d30*/  ISETP.LT.AND P3, PT, R7, R14.reuse, !P2 ;  /* 0x0000000e0700720c */ /* 0x080fe20005761270 */
[----:B---3--:R-:W-:Y:S01]  /*d9d40*/  IMAD.WIDE R20, R15, 0x4, R2 ;  /* 0x000000040f147825 */ /* 0x008fe200078e0202 */
[----:B------:R-:W-:-:S03]  /*d9d50*/  ISETP.LT.AND P2, PT, R9, R14, !P2 ;  /* 0x0000000e0900720c */ /* 0x000fc60005741270 */
[----:B----4-:R-:W-:-:S04]  /*d9d60*/  IMAD.WIDE R12, R15, 0x4, R4 ;  /* 0x000000040f0c7825 */ /* 0x010fc800078e0204 */
[----:B------:R-:W-:Y:S01]  /*d9d70*/  IMAD.IADD R23, R15, 0x1, R10 ;  /* 0x000000010f177824 */ /* 0x000fe200078e020a */
[----:B------:R-:W-:Y:S03]  /*d9d80*/  @P6 STG.E desc[UR60][R20.64], R162 ;  /* 0x000000a214006986 */ /* 0x000fe6000c10193c */
[C---:B-1----:R-:W-:Y:S01]  /*d9d90*/  IMAD.WIDE R16, R23.reuse, 0x4, R2 ;  /* 0x0000000417107825 */ /* 0x042fe200078e0202 */
[----:B------:R-:W-:Y:S01]  /*d9da0*/  IADD3 R10, R6, 0x1e8, RZ ;  /* 0x000001e8060a7810 */ /* 0x000fe20007ffe0ff */
[----:B------:R1:W-:Y:S02]  /*d9db0*/  @P1 STG.E desc[UR60][R12.64], R158 ;  /* 0x0000009e0c001986 */ /* 0x0003e4000c10193c */
[----:B------:R-:W-:Y:S01]  /*d9dc0*/  IMAD.WIDE R18, R23, 0x4, R4 ;  /* 0x0000000417127825 */ /* 0x000fe200078e0204 */
[----:B------:R-:W-:Y:S01]  /*d9dd0*/  ISETP.GE.AND P1, PT, R27, R24, PT ;  /* 0x000000181b00720c */ /* 0x000fe20003f26270 */
[----:B------:R3:W-:Y:S02]  /*d9de0*/  @P3 STG.E desc[UR60][R16.64], R166 ;  /* 0x000000a610003986 */ /* 0x0007e4000c10193c */
[----:B--2---:R-:W-:Y:S01]  /*d9df0*/  IMAD.IADD R15, R23, 0x1, R22 ;  /* 0x00000001170f7824 */ /* 0x004fe200078e0216 */
[----:B------:R-:W-:Y:S01]  /*d9e00*/  ISETP.LT.AND P4, PT, R7, R14, !P1 ;  /* 0x0000000e0700720c */ /* 0x000fe20004f81270 */
[----:B------:R-:W2:Y:S01]  /*d9e10*/  LDC R24, c[0x0][0x248] ;  /* 0x00009200ff187b82 */ /* 0x000ea20000000800 */
[----:B------:R4:W-:Y:S01]  /*d9e20*/  @P2 STG.E desc[UR60][R18.64], R138 ;  /* 0x0000008a12002986 */ /* 0x0009e2000c10193c */
[----:B------:R-:W-:-:S06]  /*d9e30*/  ISETP.GE.AND P2, PT, R10, R25, PT ;  /* 0x000000190a00720c */ /* 0x000fcc0003f46270 */
[----:B------:R-:W2:Y:S01]  /*d9e40*/  LDC R10, c[0x0][0x248] ;  /* 0x00009200ff0a7b82 */ /* 0x000ea20000000800 */
[----:B-1----:R-:W-:Y:S01]  /*d9e50*/  IMAD.WIDE R12, R15, 0x4, R2 ;  /* 0x000000040f0c7825 */ /* 0x002fe200078e0202 */
[----:B------:R-:W-:-:S03]  /*d9e60*/  ISETP.LT.AND P1, PT, R9, R14, !P1 ;  /* 0x0000000e0900720c */ /* 0x000fc60004f21270 */
[C---:B------:R-:W-:Y:S01]  /*d9e70*/  VIADD R20, R6.reuse, 0x1e9 ;  /* 0x000001e906147836 */ /* 0x040fe20000000000 */
[----:B------:R-:W-:Y:S02]  /*d9e80*/  ISETP.LT.AND P3, PT, R7, R14, !P5 ;  /* 0x0000000e0700720c */ /* 0x000fe40006f61270 */
[C---:B------:R-:W-:Y:S01]  /*d9e90*/  IADD3 R21, R15.reuse, R0, RZ ;  /* 0x000000000f157210 */ /* 0x040fe20007ffe0ff */
[----:B---3--:R-:W-:Y:S01]  /*d9ea0*/  IMAD.WIDE R16, R15, 0x4, R4 ;  /* 0x000000040f107825 */ /* 0x008fe200078e0204 */
[----:B------:R-:W-:Y:S01]  /*d9eb0*/  IADD3 R25, R6, 0x1ea, RZ ;  /* 0x000001ea06197810 */ /* 0x000fe20007ffe0ff */
[----:B------:R-:W1:Y:S01]  /*d9ec0*/  LDC R0, c[0x0][0x248] ;  /* 0x00009200ff007b82 */ /* 0x000e620000000800 */
[-C--:B------:R-:W-:Y:S01]  /*d9ed0*/  ISETP.LT.AND P5, PT, R9, R14.reuse, !P5 ;  /* 0x0000000e0900720c */ /* 0x080fe20006fa1270 */
[C---:B------:R-:W-:Y:S02]  /*d9ee0*/  IMAD.IADD R15, R21.reuse, 0x1, R8 ;  /* 0x00000001150f7824 */ /* 0x040fe400078e0208 */
[----:B----4-:R-:W-:Y:S01]  /*d9ef0*/  IMAD.WIDE R18, R21, 0x4, R2 ;  /* 0x0000000415127825 */ /* 0x010fe200078e0202 */
[----:B------:R-:W-:-:S02]  /*d9f00*/  ISETP.LT.AND P6, PT, R7, R14, !P2 ;  /* 0x0000000e0700720c */ /* 0x000fc400057c1270 */
[----:B------:R-:W-:Y:S01]  /*d9f10*/  ISETP.LT.AND P2, PT, R9, R14, !P2 ;  /* 0x0000000e0900720c */ /* 0x000fe20005741270 */
[----:B------:R-:W-:Y:S01]  /*d9f20*/  IMAD.WIDE R22, R15, 0x4, R2 ;  /* 0x000000040f167825 */ /* 0x000fe200078e0202 */
[----:B------:R-:W3:Y:S01]  /*d9f30*/  LDC R8, c[0x0][0x248] ;  /* 0x00009200ff087b82 */ /* 0x000ee20000000800 */
[----:B------:R4:W-:Y:S01]  /*d9f40*/  @P4 STG.E desc[UR60][R12.64], R163 ;  /* 0x000000a30c004986 */ /* 0x0009e2000c10193c */
[----:B------:R-:W-:-:S03]  /*d9f50*/  ISETP.GE.AND P4, PT, R20, R173, PT ;  /* 0x000000ad1400720c */ /* 0x000fc60003f86270 */
[----:B------:R-:W3:Y:S04]  /*d9f60*/  LDL.LU R173, [R1+0x2d3c] ;  /* 0x002d3c0001ad7983 */ /* 0x000ee80000300800 */
[----:B------:R1:W-:Y:S01]  /*d9f70*/  @P1 STG.E desc[UR60][R16.64], R159 ;  /* 0x0000009f10001986 */ /* 0x0003e2000c10193c */
[----:B------:R-:W-:Y:S01]  /*d9f80*/  ISETP.GE.AND P1, PT, R25, R26, PT ;  /* 0x0000001a1900720c */ /* 0x000fe20003f26270 */
[----:B--2---:R-:W-:Y:S01]  /*d9f90*/  IMAD.IADD R25, R15, 0x1, R10 ;  /* 0x000000010f197824 */ /* 0x004fe200078e020a */
[----:B------:R-:W-:Y:S01]  /*d9fa0*/  IADD3 R10, R6, 0x1eb, RZ ;  /* 0x000001eb060a7810 */ /* 0x000fe20007ffe0ff */
[----:B------:R2:W-:Y:S01]  /*d9fb0*/  @P3 STG.E desc[UR60][R18.64], R167 ;  /* 0x000000a712003986 */ /* 0x0005e2000c10193c */
[----:B------:R-:W-:Y:S02]  /*d9fc0*/  IMAD.WIDE R20, R21, 0x4, R4 ;  /* 0x0000000415147825 */ /* 0x000fe400078e0204 */
[----:B------:R-:W-:-:S02]  /*d9fd0*/  ISETP.GE.AND P3, PT, R10, R174, PT ;  /* 0x000000ae0a00720c */ /* 0x000fc40003f66270 */
[----:B------:R-:W3:Y:S01]  /*d9fe0*/  LDL.LU R174, [R1+0x2d38] ;  /* 0x002d380001ae7983 */ /* 0x000ee20000300800 */
[----:B----4-:R-:W-:-:S03]  /*d9ff0*/  IMAD.WIDE R12, R15, 0x4, R4 ;  /* 0x000000040f0c7825 */ /* 0x010fc600078e0204 */
[----:B------:R-:W-:Y:S01]  /*da000*/  @P5 STG.E desc[UR60][R20.64], R139 ;  /* 0x0000008b14005986 */ /* 0x000fe2000c10193c */
[-C--:B------:R-:W-:Y:S01]  /*da010*/  ISETP.LT.AND P5, PT, R7, R14.reuse, !P4 ;  /* 0x0000000e0700720c */ /* 0x080fe200067a1270 */
[----:B-1----:R-:W-:Y:S01]  /*da020*/  IMAD.WIDE R16, R25, 0x4, R2 ;  /* 0x0000000419107825 */ /* 0x002fe200078e0202 */
[----:B------:R-:W-:Y:S01]  /*da030*/  ISETP.LT.AND P4, PT, R9, R14, !P4 ;  /* 0x0000000e0900720c */ /* 0x000fe20006781270 */
[----:B------:R1:W-:Y:S02]  /*da040*/  @P6 STG.E desc[UR60][R22.64], R172 ;  /* 0x000000ac16006986 */ /* 0x0003e4000c10193c */
[C---:B--2---:R-:W-:Y:S01]  /*da050*/  IMAD.WIDE R18, R25.reuse, 0x4, R4 ;  /* 0x0000000419127825 */ /* 0x044fe200078e0204 */
[C---:B------:R-:W-:Y:S01]  /*da060*/  IADD3 R15, R6.reuse, 0x1ec, RZ ;  /* 0x000001ec060f7810 */ /* 0x040fe20007ffe0ff */
[----:B------:R2:W-:Y:S01]  /*da070*/  @P2 STG.E desc[UR60][R12.64], R168 ;  /* 0x000000a80c002986 */ /* 0x0005e2000c10193c */
[----:B------:R-:W4:Y:S01]  /*da080*/  LDC R10, c[0x0][0x248] ;  /* 0x00009200ff0a7b82 */ /* 0x000f220000000800 */
[----:B------:R-:W-:Y:S01]  /*da090*/  IMAD.IADD R27, R25, 0x1, R24 ;  /* 0x00000001191b7824 */ /* 0x000fe200078e0218 */
[----:B------:R-:W-:Y:S01]  /*da0a0*/  ISETP.GE.AND P2, PT, R15, R28, PT ;  /* 0x0000001c0f00720c */ /* 0x000fe20003f46270 */
[----:B-1----:R-:W-:-:S02]  /*da0b0*/  VIADD R23, R6, 0x1ef ;  /* 0x000001ef06177836 */ /* 0x002fc40000000000 */
[----:B------:R1:W-:Y:S01]  /*da0c0*/  @P5 STG.E desc[UR60][R16.64], R176 ;  /* 0x000000b010005986 */ /* 0x0003e2000c10193c */
[C---:B------:R-:W-:Y:S01]  /*da0d0*/  IMAD.WIDE R20, R27.reuse, 0x4, R2 ;  /* 0x000000041b147825 */ /* 0x040fe200078e0202 */
[----:B------:R-:W-:Y:S01]  /*da0e0*/  IADD3 R15, R27, R0, RZ ;  /* 0x000000001b0f7210 */ /* 0x000fe20007ffe0ff */
[----:B------:R-:W4:Y:S01]  /*da0f0*/  LDC R24, c[0x0][0x22c] ;  /* 0x00008b00ff187b82 */ /* 0x000f220000000800 */
[----:B------:R1:W-:Y:S01]  /*da100*/  @P4 STG.E desc[UR60][R18.64], R140 ;  /* 0x0000008c12004986 */ /* 0x0003e2000c10193c */
[----:B------:R-:W-:Y:S01]  /*da110*/  ISETP.GE.AND P4, PT, R23, R175, PT ;  /* 0x000000af1700720c */ /* 0x000fe20003f86270 */
[----:B--2---:R-:W-:Y:S02]  /*da120*/  IMAD.WIDE R12, R27, 0x4, R4 ;  /* 0x000000041b0c7825 */ /* 0x004fe400078e0204 */
[----:B------:R-:W2:Y:S01]  /*da130*/  LDL.LU R175, [R1+0x2d34] ;  /* 0x002d340001af7983 */ /* 0x000ea20000300800 */
[CC--:B------:R-:W-:Y:S02]  /*da140*/  ISETP.LT.AND P6, PT, R7.reuse, R14.reuse, !P1 ;  /* 0x0000000e0700720c */ /* 0x0c0fe40004fc1270 */
[-C--:B------:R-:W-:Y:S01]  /*da150*/  ISETP.LT.AND P5, PT, R7, R14.reuse, !P3 ;  /* 0x0000000e0700720c */ /* 0x080fe20005fa1270 */
[----:B------:R-:W2:Y:S01]  /*da160*/  LDL.LU R27, [R1+0x2d2c] ;  /* 0x002d2c00011b7983 */ /* 0x000ea20000300800 */
[----:B------:R-:W2:Y:S03]  /*da170*/  LDC R0, c[0x0][0x248] ;  /* 0x00009200ff007b82 */ /* 0x000ea60000000800 */
[----:B------:R-:W2:Y:S01]  /*da180*/  LDL.LU R26, [R1+0x2d28] ;  /* 0x002d2800011a7983 */ /* 0x000ea20000300800 */
[----:B------:R-:W-:-:S02]  /*da190*/  ISETP.LT.AND P1, PT, R9, R14, !P1 ;  /* 0x0000000e0900720c */ /* 0x000fc40004f21270 */
[----:B------:R-:W-:Y:S01]  /*da1a0*/  ISETP.LT.AND P3, PT, R9, R14, !P3 ;  /* 0x0000000e0900720c */ /* 0x000fe20005f61270 */
[C---:B---3--:R-:W-:Y:S01]  /*da1b0*/  IMAD.IADD R23, R15.reuse, 0x1, R8 ;  /* 0x000000010f177824 */ /* 0x048fe200078e0208 */
[C---:B------:R-:W-:Y:S01]  /*da1c0*/  IADD3 R8, R6.reuse, 0x1ed, RZ ;  /* 0x000001ed06087810 */ /* 0x040fe20007ffe0ff */
[----:B------:R-:W3:Y:S01]  /*da1d0*/  LDC R22, c[0x0][0x22c] ;  /* 0x00008b00ff167b82 */ /* 0x000ee20000000800 */
[C---:B-1----:R-:W-:Y:S01]  /*da1e0*/  IMAD.WIDE R16, R15.reuse, 0x4, R2 ;  /* 0x000000040f107825 */ /* 0x042fe200078e0202 */
[----:B------:R-:W3:Y:S03]  /*da1f0*/  LDL.LU R29, [R1+0x2d24] ;  /* 0x002d2400011d7983 */ /* 0x000ee60000300800 */
[----:B------:R-:W-:Y:S01]  /*da200*/  IMAD.WIDE R18, R15, 0x4, R4 ;  /* 0x000000040f127825 */ /* 0x000fe200078e0204 */
[----:B----4-:R-:W-:Y:S02]  /*da210*/  IADD3 R15, R23, R10, RZ ;  /* 0x0000000a170f7210 */ /* 0x010fe40007ffe0ff */
[----:B------:R-:W1:Y:S01]  /*da220*/  LDC R10, c[0x0][0x248] ;  /* 0x00009200ff0a7b82 */ /* 0x000e620000000800 */
[----:B------:R-:W-:Y:S01]  /*da230*/  VIADD R25, R6, 0x1ee ;  /* 0x000001ee06197836 */ /* 0x000fe20000000000 */
[----:B------:R4:W-:Y:S04]  /*da240*/  @P6 STG.E desc[UR60][R20.64], R173 ;  /* 0x000000ad14006986 */ /* 0x0009e8000c10193c */
[----:B------:R1:W-:Y:S01]  /*da250*/  @P1 STG.E desc[UR60][R12.64], R169 ;  /* 0x000000a90c001986 */ /* 0x0003e2000c10193c */
[----:B------:R-:W-:-:S02]  /*da260*/  ISETP.GE.AND P1, PT, R8, R252, PT ;  /* 0x000000fc0800720c */ /* 0x000fc40003f26270 */
[----:B------:R-:W3:Y:S01]  /*da270*/  LDC R8, c[0x0][0x248] ;  /* 0x00009200ff087b82 */ /* 0x000ee20000000800 */
[-C--:B------:R-:W-:Y:S01]  /*da280*/  ISETP.LT.AND P6, PT, R7, R14.reuse, !P2 ;  /* 0x0000000e0700720c */ /* 0x080fe200057c1270 */
[----:B------:R1:W-:Y:S01]  /*da290*/  @P5 STG.E desc[UR60][R16.64], R177 ;  /* 0x000000b110005986 */ /* 0x0003e2000c10193c */
[----:B------:R-:W-:-:S03]  /*da2a0*/  ISETP.LT.AND P2, PT, R9, R14, !P2 ;  /* 0x0000000e0900720c */ /* 0x000fc60005741270 */
[----:B------:R2:W-:Y:S01]  /*da2b0*/  @P3 STG.E desc[UR60][R18.64], R141 ;  /* 0x0000008d12003986 */ /* 0x0005e2000c10193c */
[----:B------:R-:W-:Y:S01]  /*da2c0*/  ISETP.LT.AND P3, PT, R7, R14, !P1 ;  /* 0x0000000e0700720c */ /* 0x000fe20004f61270 */
[----:B----4-:R-:W-:-:S04]  /*da2d0*/  IMAD.WIDE R20, R23, 0x4, R2 ;  /* 0x0000000417147825 */ /* 0x010fc800078e0202 */
[----:B-1----:R-:W-:-:S04]  /*da2e0*/  IMAD.WIDE R12, R23, 0x4, R4 ;  /* 0x00000004170c7825 */ /* 0x002fc800078e0204 */
[C---:B------:R-:W-:Y:S01]  /*da2f0*/  IMAD.WIDE R16, R15.reuse, 0x4, R2 ;  /* 0x000000040f107825 */ /* 0x040fe200078e0202 */
[----:B------:R1:W-:Y:S03]  /*da300*/  @P6 STG.E desc[UR60][R20.64], R174 ;  /* 0x000000ae14006986 */ /* 0x0003e6000c10193c */
[C---:B--2---:R-:W-:Y:S02]  /*da310*/  IMAD.IADD R23, R15.reuse, 0x1, R0 ;  /* 0x000000010f177824 */ /* 0x044fe400078e0200 */
[----:B------:R-:W-:Y:S01]  /*da320*/  IMAD.WIDE R18, R15, 0x4, R4 ;  /* 0x000000040f127825 */ /* 0x000fe200078e0204 */
[----:B------:R-:W-:Y:S01]  /*da330*/  IADD3 R15, R6, 0x1f0, RZ ;  /* 0x000001f0060f7810 */ /* 0x000fe20007ffe0ff */
[----:B------:R2:W-:Y:S01]  /*da340*/  @P2 STG.E desc[UR60][R12.64], R170 ;  /* 0x000000aa0c002986 */ /* 0x0005e2000c10193c */
[----:B------:R-:W-:Y:S01]  /*da350*/  ISETP.LT.AND P5, PT, R9, R14, !P1 ;  /* 0x0000000e0900720c */ /* 0x000fe20004fa1270 */
[----:B------:R-:W4:Y:S02]  /*da360*/  LDC R0, c[0x0][0x248] ;  /* 0x00009200ff007b82 */ /* 0x000f240000000800 */
[----:B------:R2:W-:Y:S01]  /*da370*/  @P3 STG.E desc[UR60][R16.64], R178 ;  /* 0x000000b210003986 */ /* 0x0005e2000c10193c */
[----:B------:R-:W-:-:S02]  /*da380*/  ISETP.GE.AND P3, PT, R15, R24, PT ;  /* 0x000000180f00720c */ /* 0x000fc40003f66270 */
[----:B---3--:R-:W-:-:S03]  /*da390*/  ISETP.GE.AND P1, PT, R25, R22, PT ;  /* 0x000000161900720c */ /* 0x008fc60003f26270 */
[----:B------:R-:W3:Y:S01]  /*da3a0*/  LDC R24, c[0x0][0x22c] ;  /* 0x00008b00ff187b82 */ /* 0x000ee20000000800 */
[-C--:B------:R-:W-:Y:S01]  /*da3b0*/  ISETP.LT.AND P2, PT, R7, R14.reuse, !P1 ;  /* 0x0000000e0700720c */ /* 0x080fe20004f41270 */
[----:B------:R-:W-:Y:S01]  /*da3c0*/  IMAD.IADD R15, R23, 0x1, R8 ;  /* 0x00000001170f7824 */ /* 0x000fe200078e0208 */
[-C--:B------:R-:W-:Y:S02]  /*da3d0*/  ISETP.LT.AND P1, PT, R9, R14.reuse, !P1 ;  /* 0x0000000e0900720c */ /* 0x080fe40004f21270 */
[----:B------:R-:W-:-:S03]  /*da3e0*/  ISETP.LT.AND P6, PT, R7, R14, !P4 ;  /* 0x0000000e0700720c */ /* 0x000fc600067c1270 */
[----:B------:R-:W4:Y:S01]  /*da3f0*/  LDC R8, c[0x0][0x248] ;  /* 0x00009200ff087b82 */ /* 0x000f220000000800 */
[----:B------:R-:W-:Y:S02]  /*da400*/  ISETP.LT.AND P4, PT, R9, R14, !P4 ;  /* 0x0000000e0900720c */ /* 0x000fe40006781270 */
[----:B------:R-:W-:Y:S01]  /*da410*/  IADD3 R25, R15, R10, RZ ;  /* 0x0000000a0f197210 */ /* 0x000fe20007ffe0ff */
[----:B-1----:R-:W-:-:S04]  /*da420*/  IMAD.WIDE R20, R23, 0x4, R2 ;  /* 0x0000000417147825 */ /* 0x002fc800078e0202 */
[----:B------:R-:W1:Y:S01]  /*da430*/  LDC R10, c[0x0][0x248] ;  /* 0x00009200ff0a7b82 */ /* 0x000e620000000800 */
[----:B------:R3:W-:Y:S01]  /*da440*/  @P5 STG.E desc[UR60][R18.64], R142 ;  /* 0x0000008e12005986 */ /* 0x0007e2000c10193c */
[----:B--2---:R-:W-:Y:S01]  /*da450*/  IMAD.WIDE R12, R23, 0x4, R4 ;  /* 0x00000004170c7825 */ /* 0x004fe200078e0204 */
[----:B------:R-:W-:Y:S02]  /*da460*/  ISETP.LT.AND P5, PT, R7, R14, !P3 ;  /* 0x0000000e0700720c */ /* 0x000fe40005fa1270 */
[----:B------:R-:W-:Y:S01]  /*da470*/  @P2 STG.E desc[UR60][R20.64], R175 ;  /* 0x000000af14002986 */ /* 0x000fe2000c10193c */
[----:B------:R-:W-:Y:S01]  /*da480*/  IMAD.WIDE R16, R15, 0x4, R2 ;  /* 0x000000040f107825 */ /* 0x000fe200078e0202 */
[----:B------:R-:W-:Y:S02]  /*da490*/  ISETP.GE.AND P2, PT, R27, R30, PT ;  /* 0x0000001e1b00720c */ /* 0x000fe40003f46270 */
[----:B------:R-:W2:Y:S01]  /*da4a0*/  LDL.LU R27, [R1+0x2d20] ;  /* 0x002d2000011b7983 */ /* 0x000ea20000300800 */
[----:B---3--:R-:W-:-:S03]  /*da4b0*/  IMAD.WIDE R18, R15, 0x4, R4 ;  /* 0x000000040f127825 */ /* 0x008fc600078e0204 */
[----:B------:R-:W-:Y:S01]  /*da4c0*/  @P1 STG.E desc[UR60][R12.64], R171 ;  /* 0x000000ab0c001986 */ /* 0x000fe2000c10193c */
[----:B------:R-:W-:-:S03]  /*da4d0*/  VIADD R15, R6, 0x1f2 ;  /* 0x000001f2060f7836 */ /* 0x000fc60000000000 */
[----:B------:R3:W-:Y:S01]  /*da4e0*/  @P6 STG.E desc[UR60][R16.64], R179 ;  /* 0x000000b310006986 */ /* 0x0007e2000c10193c */
[----:B------:R-:W-:Y:S01]  /*da4f0*/  ISETP.GE.AND P1, PT, R26, R30, PT ;  /* 0x0000001e1a00720c */ /* 0x000fe20003f26270 */
[--C-:B------:R-:W-:Y:S01]  /*da500*/  IMAD.WIDE R22, R25, 0x4, R2.reuse ;  /* 0x0000000419167825 */ /* 0x100fe200078e0202 */
[----:B------:R-:W1:Y:S01]  /*da510*/  LDC R6, c[0x0][0x248] ;  /* 0x00009200ff067b82 */ /* 0x000e620000000800 */
[----:B------:R3:W-:Y:S01]  /*da520*/  @P4 STG.E desc[UR60][R18.64], R143 ;  /* 0x0000008f12004986 */ /* 0x0007e2000c10193c */
[----:B------:R-:W-:Y:S02]  /*da530*/  ISETP.GE.AND P4, PT, R15, R24, PT ;  /* 0x000000180f00720c */ /* 0x000fe40003f86270 */
[----:B----4-:R-:W-:Y:S01]  /*da540*/  IADD3 R15, R25, R0, RZ ;  /* 0x00000000190f7210 */ /* 0x010fe20007ffe0ff */
[----:B------:R-:W4:Y:S04]  /*da550*/  LDL.LU R26, [R1+0x2d1c] ;  /* 0x002d1c00011a7983 */ /* 0x000f280000300800 */
[----:B------:R1:W-:Y:S01]  /*da560*/  @P5 STG.E desc[UR60][R22.64], R184 ;  /* 0x000000b816005986 */ /* 0x0003e2000c10193c */
[----:B---3--:R-:W-:Y:S01]  /*da570*/  IMAD.WIDE R16, R15, 0x4, R2 ;  /* 0x000000040f107825 */ /* 0x008fe200078e0202 */
[----:B------:R-:W-:Y:S01]  /*da580*/  ISETP.LT.AND P3, PT, R9, R14, !P3 ;  /* 0x0000000e0900720c */ /* 0x000fe20005f61270 */
[----:B------:R-:W3:Y:S01]  /*da590*/  LDC R0, c[0x0][0x248] ;  /* 0x00009200ff007b82 */ /* 0x000ee20000000800 */
[----:B------:R-:W4:Y:S01]  /*da5a0*/  LDL.LU R28, [R1+0x2d18] ;  /* 0x002d1800011c7983 */ /* 0x000f220000300800 */
[----:B------:R-:W-:-:S03]  /*da5b0*/  IMAD.WIDE R18, R15, 0x4, R4 ;  /* 0x000000040f127825 */ /* 0x000fc600078e0204 */
[----:B------:R-:W4:Y:S01]  /*da5c0*/  LDL.LU R32, [R1+0x2d14] ;  /* 0x002d140001207983 */ /* 0x000f220000300800 */
[----:B-1----:R-:W-:Y:S01]  /*da5d0*/  IMAD.IADD R23, R15, 0x1, R8 ;  /* 0x000000010f177824 */ /* 0x002fe200078e0208 */
[-C--:B------:R-:W-:Y:S01]  /*da5e0*/  ISETP.LT.AND P5, PT, R7, R14.reuse, !P0 ;  /* 0x0000000e0700720c */ /* 0x080fe200047a1270 */
[----:B------:R-:W-:Y:S01]  /*da5f0*/  IMAD.WIDE R12, R25, 0x4, R4 ;  /* 0x00000004190c7825 */ /* 0x000fe200078e0204 */
[----:B------:R-:W-:Y:S01]  /*da600*/  ISETP.LT.AND P6, PT, R7, R14, !P4 ;  /* 0x0000000e0700720c */ /* 0x000fe200067c1270 */
[----:B------:R-:W1:Y:S01]  /*da610*/  LDC R8, c[0x0][0x248] ;  /* 0x00009200ff087b82 */ /* 0x000e620000000800 */
[----:B------:R-:W-:Y:S02]  /*da620*/  IADD3 R15, R23, R10, RZ ;  /* 0x0000000a170f7210 */ /* 0x000fe40007ffe0ff */
[----:B------:R-:W4:Y:S04]  /*da630*/  LDL.LU R10, [R1+0x2d10] ;  /* 0x002d1000010a7983 */ /* 0x000f280000300800 */
[----:B------:R-:W4:Y:S01]  /*da640*/  LDL.LU R31, [R1+0x2d0c] ;  /* 0x002d0c00011f7983 */ /* 0x000f220000300800 */
[----:B------:R-:W-:-:S02]  /*da650*/  ISETP.LT.AND P0, PT, R9, R14, !P0 ;  /* 0x0000000e0900720c */ /* 0x000fc40004701270 */
[-C--:B------:R-:W-:Y:S01]  /*da660*/  ISETP.LT.AND P4, PT, R9, R14.reuse, !P4 ;  /* 0x0000000e0900720c */ /* 0x080fe20006781270 */
[C---:B------:R-:W-:Y:S01]  /*da670*/  IMAD.WIDE R20, R23.reuse, 0x4, R2 ;  /* 0x0000000417147825 */ /* 0x040fe200078e0202 */
[----:B------:R3:W-:Y:S03]  /*da680*/  @P3 STG.E desc[UR60][R12.64], R180 ;  /* 0x000000b40c003986 */ /* 0x0007e6000c10193c */
[----:B------:R-:W-:Y:S01]  /*da690*/  IMAD.WIDE R22, R23, 0x4, R4 ;  /* 0x0000000417167825 */ /* 0x000fe200078e0204 */
[----:B------:R-:W-:Y:S01]  /*da6a0*/  @P5 STG.E desc[UR60][R16.64], R192 ;  /* 0x000000c010005986 */ /* 0x000fe2000c10193c */
[-C--:B------:R-:W-:Y:S02]  /*da6b0*/  ISETP.LT.AND P5, PT, R7, R14.reuse, !P2 ;  /* 0x0000000e0700720c */ /* 0x080fe400057a1270 */
[----:B------:R-:W-:Y:S01]  /*da6c0*/  ISETP.LT.AND P2, PT, R9, R14, !P2 ;  /* 0x0000000e0900720c */ /* 0x000fe20005741270 */
[----:B------:R-:W-:Y:S01]  /*da6d0*/  IMAD.IADD R25, R15, 0x1, R6 ;  /* 0x000000010f197824 */ /* 0x000fe200078e0206 */
[----:B------:R-:W-:Y:S01]  /*da6e0*/  @P0 STG.E desc[UR60][R18.64], R188 ;  /* 0x000000bc12000986 */ /* 0x000fe2000c10193c */
[----:B------:R-:W-:Y:S01]  /*da6f0*/  ISETP.GE.AND P3, PT, R29, R30, PT ;  /* 0x0000001e1d00720c */ /* 0x000fe20003f66270 */
[----:B------:R-:W4:Y:S02]  /*da700*/  LDC R6, c[0x0][0x248] ;  /* 0x00009200ff067b82 */ /* 0x000f240000000800 */
[----:B------:R3:W-:Y:S04]  /*da710*/  @P6 STG.E desc[UR60][R20.64], R185 ;  /* 0x000000b914006986 */ /* 0x0007e8000c10193c */
[----:B------:R1:W-:Y:S01]  /*da720*/  @P4 STG.E desc[UR60][R22.64], R181 ;  /* 0x000000b516004986 */ /* 0x0003e2000c10193c */
[----:B------:R-:W-:-:S02]  /*da730*/  ISETP.LT.AND P4, PT, R7, R14, !P1 ;  /* 0x0000000e0700720c */ /* 0x000fc40004f81270 */
[----:B------:R-:W-:Y:S01]  /*da740*/  ISETP.LT.AND P1, PT, R9, R14, !P1 ;  /* 0x0000000e0900720c */ /* 0x000fe20004f21270 */
[----:B---3--:R-:W-:Y:S01]  /*da750*/  IMAD.WIDE R12, R15, 0x4, R2 ;  /* 0x000000040f0c7825 */ /* 0x008fe200078e0202 */
[----:B------:R-:W-:Y:S01]  /*da760*/  IADD3 R29, R25, R0, RZ ;  /* 0x00000000191d7210 */ /* 0x000fe20007ffe0ff */
[----:B------:R-:W3:Y:S02]  /*da770*/  LDL.LU R33, [R1+0x2d08] ;  /* 0x002d080001217983 */ /* 0x000ee40000300800 */
[----:B------:R-:W-:Y:S01]  /*da780*/  IMAD.WIDE R20, R15, 0x4, R4 ;  /* 0x000000040f147825 */ /* 0x000fe200078e0204 */
[----:B------:R-:W-:Y:S01]  /*da790*/  ISETP.LT.AND P6, PT, R7, R14, !P3 ;  /* 0x0000000e0700720c */ /* 0x000fe20005fc1270 */
[----:B------:R-:W3:Y:S02]  /*da7a0*/  LDS.128 R16, [R11] ;  /* 0x000000000b107984 */ /* 0x000ee40000000c00 */
[C---:B-1----:R-:W-:Y:S01]  /*da7b0*/  IMAD.WIDE R22, R25.reuse, 0x4, R2 ;  /* 0x0000000419167825 */ /* 0x042fe200078e0202 */
[----:B------:R-:W1:Y:S01]  /*da7c0*/  LDC R0, c[0x0][0x248] ;  /* 0x00009200ff007b82 */ /* 0x000e620000000800 */
[----:B------:R1:W-:Y:S02]  /*da7d0*/  @P5 STG.E desc[UR60][R12.64], R193 ;  /* 0x000000c10c005986 */ /* 0x0003e4000c10193c */
[----:B------:R-:W-:-:S02]  /*da7e0*/  IMAD.WIDE R24, R25, 0x4, R4 ;  /* 0x0000000419187825 */ /* 0x000fc400078e0204 */
[----:B------:R1:W-:Y:S01]  /*da7f0*/  @P2 STG.E desc[UR60][R20.64], R189 ;  /* 0x000000bd14002986 */ /* 0x0003e2000c10193c */
[----:B------:R-:W-:-:S03]  /*da800*/  ISETP.LT.AND P3, PT, R9, R14, !P3 ;  /* 0x0000000e0900720c */ /* 0x000fc60005f61270 */
[----:B------:R-:W-:Y:S04]  /*da810*/  @P4 STG.E desc[UR60][R22.64], R186 ;  /* 0x000000ba16004986 */ /* 0x000fe8000c10193c */
[----:B------:R-:W-:Y:S01]  /*da820*/  @P1 STG.E desc[UR60][R24.64], R182 ;  /* 0x000000b618001986 */ /* 0x000fe2000c10193c */
[C---:B------:R-:W-:Y:S02]  /*da830*/  IMAD.IADD R15, R29.reuse, 0x1, R8 ;  /* 0x000000011d0f7824 */ /* 0x040fe400078e0208 */
[----:B-1----:R-:W-:Y:S01]  /*da840*/  IMAD.WIDE R12, R29, 0x4, R4 ;  /* 0x000000041d0c7825 */ /* 0x002fe200078e0204 */
[----:B------:R-:W1:Y:S03]  /*da850*/  LDC R8, c[0x0][0x248] ;  /* 0x00009200ff087b82 */ /* 0x000e660000000800 */
[----:B------:R-:W-:Y:S01]  /*da860*/  IMAD.WIDE R20, R15, 0x4, R2 ;  /* 0x000000040f147825 */ /* 0x000fe200078e0202 */
[----:B--2---:R-:W-:-:S04]  /*da870*/  ISETP.GE.AND P0, PT, R27, R30, PT ;  /* 0x0000001e1b00720c */ /* 0x004fc80003f06270 */
[----:B------:R-:W-:Y:S02]  /*da880*/  ISETP.LT.AND P1, PT, R7, R14, !P0 ;  /* 0x0000000e0700720c */ /* 0x000fe40004721270 */
[-C--:B----4-:R-:W-:Y:S01]  /*da890*/  ISETP.GE.AND P5, PT, R26, R30.reuse, PT ;  /* 0x0000001e1a00720c */ /* 0x090fe20003fa6270 */
[----:B------:R-:W-:Y:S02]  /*da8a0*/  IMAD.WIDE R26, R29, 0x4, R2 ;  /* 0x000000041d1a7825 */ /* 0x000fe400078e0202 */
[----:B------:R-:W2:Y:S04]  /*da8b0*/  LDL.LU R29, [R1+0x2d04] ;  /* 0x002d0400011d7983 */ /* 0x000ea80000300800 */
[----:B------:R4:W-:Y:S04]  /*da8c0*/  @P6 STG.E desc[UR60][R26.64], R194 ;  /* 0x000000c21a006986 */ /* 0x0009e8000c10193c */
[----:B------:R1:W-:Y:S01]  /*da8d0*/  @P3 STG.E desc[UR60][R12.64], R190 ;  /* 0x000000be0c003986 */ /* 0x0003e2000c10193c */
[----:B------:R-:W-:-:S03]  /*da8e0*/  ISETP.GE.AND P6, PT, R32, R30, PT ;  /* 0x0000001e2000720c */ /* 0x000fc60003fc6270 */
[----:B------:R1:W-:Y:S04]  /*da8f0*/  @P1 STG.E desc[UR60][R20.64], R187 ;  /* 0x000000bb14001986 */ /* 0x0003e8000c10193c */
[----:B------:R-:W2:Y:S01]  /*da900*/  LDL.LU R32, [R1+0x2d00] ;  /* 0x002d000001207983 */ /* 0x000ea20000300800 */
[-C--:B------:R-:W-:Y:S01]  /*da910*/  ISETP.GE.AND P2, PT, R28, R30.reuse, PT ;  /* 0x0000001e1c00720c */ /* 0x080fe20003f46270 */
[----:B----4-:R-:W4:Y:S01]  /*da920*/  LDC R26, c[0x0][0x248] ;  /* 0x00009200ff1a7b82 */ /* 0x010f220000000800 */
[----:B------:R-:W-:Y:S02]  /*da930*/  ISETP.GE.AND P1, PT, R31, R30, PT ;  /* 0x0000001e1f00720c */ /* 0x000fe40003f26270 */
[----:B------:R-:W4:Y:S05]  /*da940*/  LDL.LU R31, [R1+0x2d30] ;  /* 0x002d3000011f7983 */ /* 0x000f2a0000300800 */
[----:B------:R-:W3:Y:S01]  /*da950*/  LDC R28, c[0x0][0x248] ;  /* 0x00009200ff1c7b82 */ /* 0x000ee20000000800 */
[----:B------:R-:W-:-:S02]  /*da960*/  ISETP.LT.AND P0, PT, R9, R14, !P0 ;  /* 0x0000000e0900720c */ /* 0x000fc40004701270 */
[----:B------:R-:W-:Y:S02]  /*da970*/  ISETP.LT.AND P4, PT, R7, R14, !P5 ;  /* 0x0000000e0700720c */ /* 0x000fe40006f81270 */
[C---:B------:R-:W-:Y:S02]  /*da980*/  IADD3 R25, R15.reuse, R6, RZ ;  /* 0x000000060f197210 */ /* 0x040fe40007ffe0ff */
[----:B------:R-:W-:Y:S01]  /*da990*/  ISETP.GE.AND P3, PT, R10, R30, PT ;  /* 0x0000001e0a00720c */ /* 0x000fe20003f66270 */
[----:B------:R-:W-:Y:S01]  /*da9a0*/  IMAD.WIDE R10, R15, 0x4, R4 ;  /* 0x000000040f0a7825 */ /* 0x000fe200078e0204 */
[----:B------:R-:W3:Y:S03]  /*da9b0*/  LDC R6, c[0x0][0x248] ;  /* 0x00009200ff067b82 */ /* 0x000ee60000000800 */
[C---:B------:R-:W-:Y:S02]  /*da9c0*/  IMAD.IADD R15, R25.reuse, 0x1, R0 ;  /* 0x00000001190f7824 */ /* 0x040fe400078e0200 */
[----:B------:R-:W-:Y:S01]  /*da9d0*/  IMAD.WIDE R22, R25, 0x4, R2 ;  /* 0x0000000419167825 */ /* 0x000fe200078e0202 */
[-C--:B------:R-:W-:Y:S01]  /*da9e0*/  ISETP.LT.AND P5, PT, R9, R14.reuse, !P5 ;  /* 0x0000000e0900720c */ /* 0x080fe20006fa1270 */
[----:B------:R3:W-:Y:S01]  /*da9f0*/  @P0 STG.E desc[UR60][R10.64], R183 ;  /* 0x000000b70a000986 */ /* 0x0007e2000c10193c */
[----:B------:R-:W2:Y:S01]  /*daa00*/  LDC R0, c[0x0][0x248] ;  /* 0x00009200ff007b82 */ /* 0x000ea20000000800 */
[----:B-1----:R-:W-:Y:S01]  /*daa10*/  IMAD.WIDE R12, R25, 0x4, R4 ;  /* 0x00000004190c7825 */ /* 0x002fe200078e0204 */
[-C--:B------:R-:W-:Y:S01]  /*daa20*/  ISETP.LT.AND P0, PT, R7, R14.reuse, !P2 ;  /* 0x0000000e0700720c */ /* 0x080fe20005701270 */
[----:B------:R1:W-:Y:S01]  /*daa30*/  @P4 STG.E desc[UR60][R22.64], R195 ;  /* 0x000000c316004986 */ /* 0x0003e2000c10193c */
[----:B------:R-:W-:-:S02]  /*daa40*/  ISETP.LT.AND P2, PT, R9, R14, !P2 ;  /* 0x0000000e0900720c */ /* 0x000fc40005741270 */
[C---:B---3--:R-:W-:Y:S01]  /*daa50*/  IADD3 R25, R15.reuse, R28, RZ ;  /* 0x0000001c0f197210 */ /* 0x048fe20007ffe0ff */
[----:B------:R-:W-:Y:S01]  /*daa60*/  IMAD.WIDE R20, R15, 0x4, R4 ;  /* 0x000000040f147825 */ /* 0x000fe200078e0204 */
[-C--:B------:R-:W-:Y:S01]  /*daa70*/  ISETP.LT.AND P4, PT, R7, R14.reuse, !P6 ;  /* 0x0000000e0700720c */ /* 0x080fe20007781270 */
[----:B------:R-:W3:Y:S01]  /*daa80*/  LDC R28, c[0x0][0x248] ;  /* 0x00009200ff1c7b82 */ /* 0x000ee20000000800 */
[----:B------:R-:W-:Y:S01]  /*daa90*/  ISETP.LT.AND P6, PT, R9, R14, !P6 ;  /* 0x0000000e0900720c */ /* 0x000fe200077c1270 */
[----:B------:R-:W-:-:S04]  /*daaa0*/  IMAD.WIDE R10, R15, 0x4, R2 ;  /* 0x000000040f0a7825 */ /* 0x000fc800078e0202 */
[C---:B------:R-:W-:Y:S02]  /*daab0*/  IMAD.IADD R15, R25.reuse, 0x1, R8 ;  /* 0x00000001190f7824 */ /* 0x040fe400078e0208 */
[----:B------:R-:W3:Y:S01]  /*daac0*/  LDC R8, c[0x0][0x248] ;  /* 0x00009200ff087b82 */ /* 0x000ee20000000800 */
[----:B-1----:R-:W-:Y:S01]  /*daad0*/  IMAD.WIDE R22, R25, 0x4, R2 ;  /* 0x0000000419167825 */ /* 0x002fe200078e0202 */
[----:B------:R1:W-:Y:S01]  /*daae0*/  @P5 STG.E desc[UR60][R12.64], R191 ;  /* 0x000000bf0c005986 */ /* 0x0003e2000c10193c */
[----:B------:R-:W-:Y:S02]  /*daaf0*/  ISETP.GE.AND P5, PT, R33, R30, PT ;  /* 0x0000001e2100720c */ /* 0x000fe40003fa6270 */
[----:B------:R-:W-:Y:S01]  /*dab00*/  IMAD.WIDE R24, R25, 0x4, R4 ;  /* 0x0000000419187825 */ /* 0x000fe200078e0204 */
[----:B------:R1:W-:Y:S01]  /*dab10*/  @P0 STG.E desc[UR60][R10.64], R144 ;  /* 0x000000900a000986 */ /* 0x0003e2000c10193c */
[-C--:B------:R-:W-:Y:S02]  /*dab20*/  ISETP.LT.AND P0, PT, R7, R14.reuse, !P3 ;  /* 0x0000000e0700720c */ /* 0x080fe40005f01270 */
[-C--:B------:R-:W-:Y:S01]  /*dab30*/  ISETP.LT.AND P3, PT, R9, R14.reuse, !P3 ;  /* 0x0000000e0900720c */ /* 0x080fe20005f61270 */
[----:B------:R1:W-:Y:S01]  /*dab40*/  @P2 STG.E desc[UR60][R20.64], R196 ;  /* 0x000000c414002986 */ /* 0x0003e2000c10193c */
[----:B------:R-:W-:-:S02]  /*dab50*/  ISETP.LT.AND P2, PT, R7, R14, !P1 ;  /* 0x0000000e0700720c */ /* 0x000fc40004f41270 */
[----:B------:R-:W-:Y:S01]  /*dab60*/  IADD3 R27, R15, R6, RZ ;  /* 0x000000060f1b7210 */ /* 0x000fe20007ffe0ff */
[----:B------:R1:W-:Y:S01]  /*dab70*/  @P4 STG.E desc[UR60][R22.64], R200 ;  /* 0x000000c816004986 */ /* 0x0003e2000c10193c */
[----:B------:R-:W-:-:S03]  /*dab80*/  ISETP.LT.AND P4, PT, R9, R14, !P1 ;  /* 0x0000000e0900720c */ /* 0x000fc60004f81270 */
[----:B------:R2:W-:Y:S01]  /*dab90*/  @P6 STG.E desc[UR60][R24.64], R16 ;  /* 0x0000001018006986 */ /* 0x0005e2000c10193c */
[----:B------:R-:W-:Y:S01]  /*daba0*/  ISETP.LT.AND P6, PT, R7, R14, !P5 ;  /* 0x0000000e0700720c */ /* 0x000fe20006fc1270 */
[----:B-1----:R-:W-:-:S04]  /*dabb0*/  IMAD.WIDE R12, R15, 0x4, R2 ;  /* 0x000000040f0c7825 */ /* 0x002fc800078e0202 */
[----:B------:R-:W-:Y:S01]  /*dabc0*/  IMAD.WIDE R10, R15, 0x4, R4 ;  /* 0x000000040f0a7825 */ /* 0x000fe200078e0204 */
[----:B------:R3:W-:Y:S03]  /*dabd0*/  @P0 STG.E desc[UR60][R12.64], R145 ;  /* 0x000000910c000986 */ /* 0x0007e6000c10193c */
[C---:B------:R-:W-:Y:S01]  /*dabe0*/  IMAD.WIDE R20, R27.reuse, 0x4, R2 ;  /* 0x000000041b147825 */ /* 0x040fe200078e0202 */
[----:B------:R-:W-:Y:S03]  /*dabf0*/  @P3 STG.E desc[UR60][R10.64], R197 ;  /* 0x000000c50a003986 */ /* 0x000fe6000c10193c */
[----:B------:R-:W-:Y:S01]  /*dac00*/  IMAD.WIDE R22, R27, 0x4, R4 ;  /* 0x000000041b167825 */ /* 0x000fe200078e0204 */
[----:B------:R-:W-:Y:S01]  /*dac10*/  @P2 STG.E desc[UR60][R20.64], R201 ;  /* 0x000000c914002986 */ /* 0x000fe2000c10193c */
[----:B------:R-:W-:-:S03]  /*dac20*/  ISETP.LT.AND P5, PT, R9, R14, !P5 ;  /* 0x0000000e0900720c */ /* 0x000fc60006fa1270 */
[----:B------:R1:W-:Y:S01]  /*dac30*/  @P4 STG.E desc[UR60][R22.64], R17 ;  /* 0x0000001116004986 */ /* 0x0003e2000c10193c */
[----:B--2---:R-:W-:Y:S01]  /*dac40*/  ISETP.GE.AND P1, PT, R29, R30, PT ;  /* 0x0000001e1d00720c */ /* 0x004fe20003f26270 */
[----:B------:R-:W-:-:S04]  /*dac50*/  IMAD.IADD R29, R27, 0x1, R0 ;  /* 0x000000011b1d7824 */ /* 0x000fc800078e0200 */
[C---:B------:R-:W-:Y:S01]  /*dac60*/  IMAD.WIDE R24, R29.reuse, 0x4, R2 ;  /* 0x000000041d187825 */ /* 0x040fe200078e0202 */
[----:B---3--:R-:W-:-:S04]  /*dac70*/  IADD3 R13, R29, R8, RZ ;  /* 0x000000081d0d7210 */ /* 0x008fc80007ffe0ff */
[----:B------:R2:W-:Y:S01]  /*dac80*/  @P6 STG.E desc[UR60][R24.64], R146 ;  /* 0x0000009218006986 */ /* 0x0005e2000c10193c */
[-C--:B------:R-:W-:Y:S01]  /*dac90*/  ISETP.LT.AND P6, PT, R7, R14.reuse, !P1 ;  /* 0x0000000e0700720c */ /* 0x080fe20004fc1270 */
[----:B----4-:R-:W-:Y:S01]  /*daca0*/  IMAD.IADD R15, R13, 0x1, R26 ;  /* 0x000000010d0f7824 */ /* 0x010fe200078e021a */
[----:B------:R-:W-:Y:S02]  /*dacb0*/  ISETP.LT.AND P1, PT, R9, R14, !P1 ;  /* 0x0000000e0900720c */ /* 0x000fe40004f21270 */
[----:B------:R-:W-:-:S04]  /*dacc0*/  ISETP.GE.AND P0, PT, R32, R30, PT ;  /* 0x0000001e2000720c */ /* 0x000fc80003f06270 */
[-C--:B------:R-:W-:Y:S02]  /*dacd0*/  ISETP.LT.AND P4, PT, R7, R14.reuse, !P0 ;  /* 0x0000000e0700720c */ /* 0x080fe40004781270 */
[----:B------:R-:W-:Y:S02]  /*dace0*/  ISETP.LT.AND P0, PT, R9, R14, !P0 ;  /* 0x0000000e0900720c */ /* 0x000fe40004701270 */
[----:B------:R-:W-:-:S04]  /*dacf0*/  ISETP.GE.AND P3, PT, R31, R30, PT ;  /* 0x0000001e1f00720c */ /* 0x000fc80003f66270 */
[-C--:B------:R-:W-:Y:S02]  /*dad00*/  ISETP.LT.AND P2, PT, R7, R14.reuse, !P3 ;  /* 0x0000000e0700720c */ /* 0x080fe40005f41270 */
[----:B------:R-:W-:Y:S01]  /*dad10*/  ISETP.LT.AND P3, PT, R9, R14, !P3 ;  /* 0x0000000e0900720c */ /* 0x000fe20005f61270 */
[----:B------:R-:W-:Y:S01]  /*dad20*/  IMAD.WIDE R6, R29, 0x4, R4 ;  /* 0x000000041d067825 */ /* 0x000fe200078e0204 */
[----:B-1----:R-:W-:-:S03]  /*dad30*/  IADD3 R17, R15, R28, RZ ;  /* 0x0000001c0f117210 */ /* 0x002fc60007ffe0ff */
[C---:B------:R-:W-:Y:S01]  /*dad40*/  IMAD.WIDE R8, R13.reuse, 0x4, R2 ;  /* 0x000000040d087825 */ /* 0x040fe200078e0202 */
[----:B------:R2:W-:Y:S03]  /*dad50*/  @P5 STG.E desc[UR60][R6.64], R198 ;  /* 0x000000c606005986 */ /* 0x0005e6000c10193c */
[----:B------:R-:W-:Y:S01]  /*dad60*/  IMAD.WIDE R10, R13, 0x4, R4 ;  /* 0x000000040d0a7825 */ /* 0x000fe200078e0204 */
[----:B------:R2:W-:Y:S03]  /*dad70*/  @P6 STG.E desc[UR60][R8.64], R202 ;  /* 0x000000ca08006986 */ /* 0x0005e6000c10193c */
[C---:B------:R-:W-:Y:S01]  /*dad80*/  IMAD.WIDE R12, R15.reuse, 0x4, R2 ;  /* 0x000000040f0c7825 */ /* 0x040fe200078e0202 */
[----:B------:R2:W-:Y:S03]  /*dad90*/  @P1 STG.E desc[UR60][R10.64], R18 ;  /* 0x000000120a001986 */ /* 0x0005e6000c10193c */
[----:B------:R-:W-:Y:S01]  /*dada0*/  IMAD.WIDE R14, R15, 0x4, R4 ;  /* 0x000000040f0e7825 */ /* 0x000fe200078e0204 */
[----:B------:R2:W-:Y:S03]  /*dadb0*/  @P4 STG.E desc[UR60][R12.64], R147 ;  /* 0x000000930c004986 */ /* 0x0005e6000c10193c */
[C---:B------:R-:W-:Y:S01]  /*dadc0*/  IMAD.WIDE R2, R17.reuse, 0x4, R2 ;  /* 0x0000000411027825 */ /* 0x040fe200078e0202 */
[----:B------:R2:W-:Y:S04]  /*dadd0*/  @P0 STG.E desc[UR60][R14.64], R199 ;  /* 0x000000c70e000986 */ /* 0x0005e8000c10193c */
[----:B------:R2:W-:Y:S01]  /*dade0*/  @P2 STG.E desc[UR60][R2.64], R203 ;  /* 0x000000cb02002986 */ /* 0x0005e2000c10193c */
[----:B------:R-:W-:Y:S01]  /*dadf0*/  IMAD.WIDE R4, R17, 0x4, R4 ;  /* 0x0000000411047825 */ /* 0x000fe200078e0204 */
[----:B------:R-:W-:Y:S06]  /*dae00*/  @!P3 EXIT ;  /* 0x000000000000b94d */ /* 0x000fec0003800000 */
[----:B------:R-:W-:Y:S01]  /*dae10*/  STG.E desc[UR60][R4.64], R19 ;  /* 0x0000001304007986 */ /* 0x000fe2000c10193c */
[----:B------:R-:W-:Y:S05]  /*dae20*/  EXIT ;  /* 0x000000000000794d */ /* 0x000fea0003800000 */
.L_x_2:
[----:B------:R-:W-:-:S00]  /*dae30*/  BRA `(.L_x_2) ;  /* 0xfffffffc00fc7947 */ /* 0x000fc0000383ffff */
[----:B------:R-:W-:-:S00]  /*dae40*/  NOP ;  /* 0x0000000000007918 */ /* 0x000fc00000000000 */
        /* <DEDUP_REMOVED lines=11> */
.L_x_3:


//--------------------- .nv.shared.matmul_kernel  --------------------------
	.section	.nv.shared.matmul_kernel,"aw",@nobits
	.sectionflags	@""
	.align	16
	.zero		1024


//--------------------- .nv.shared.reserved.0     --------------------------
	.section	.nv.shared.reserved.0,"aw",@nobits
	.weak		__nv_reservedSMEM_offset_0_alias
	.size		__nv_reservedSMEM_offset_0_alias, 0, 0
	.other		__nv_reservedSMEM_offset_0_alias,@"STO_CUDA_RESERVED_SHARED STV_DEFAULT"
__nv_reservedSMEM_offset_0_alias:
	.zero		0


//--------------------- .nv.constant0.matmul_kernel --------------------------
	.section	.nv.constant0.matmul_kernel,"a",@progbits
	.sectionflags	@""
	.align	4
.nv.constant0.matmul_kernel:
	.zero		608


//--------------------- SYMBOLS --------------------------

	.type		.nv.reservedSmem.offset0,@object
	.size		.nv.reservedSmem.offset0,0x4
